// auto-generated by cutlass_sweep.gemm — config: {"arch": "sm_100", "cluster_m": 1, "cluster_n": 1, "dtype": "e4m3", "dtype_b": "e4m3", "layout": "nt", "stages": 0, "tile_k": 64, "tile_m": 128, "tile_n": 240}
#include "cutlass/cutlass.h"
#include "cutlass/gemm/collective/collective_builder.hpp"
#include "cutlass/gemm/device/gemm_universal_adapter.h"
#include "cutlass/gemm/kernel/gemm_universal.hpp"
#include "cutlass/epilogue/collective/collective_builder.hpp"

using ElemA = cutlass::float_e4m3_t;
using ElemB = cutlass::float_e4m3_t;
using ElemCD = cutlass::float_e4m3_t;
using Acc  = float;
using TileShape    = cute::Shape<cute::_128, cute::_240, cute::_64>;
using ClusterShape = cute::Shape<cute::_1, cute::_1, cute::_1>;

using CollectiveEpilogue = typename cutlass::epilogue::collective::CollectiveBuilder<
    cutlass::arch::Sm100, cutlass::arch::OpClassTensorOp,
    TileShape, ClusterShape,
    cutlass::epilogue::collective::EpilogueTileAuto,
    Acc, Acc,
    ElemCD, cutlass::layout::RowMajor, 128 / cutlass::sizeof_bits<ElemCD>::value,
    ElemCD, cutlass::layout::RowMajor, 128 / cutlass::sizeof_bits<ElemCD>::value,
    cutlass::epilogue::collective::EpilogueScheduleAuto
  >::CollectiveOp;

using CollectiveMainloop = typename cutlass::gemm::collective::CollectiveBuilder<
    cutlass::arch::Sm100, cutlass::arch::OpClassTensorOp,
    ElemA, cutlass::layout::RowMajor, 128 / cutlass::sizeof_bits<ElemA>::value,
    ElemB, cutlass::layout::ColumnMajor, 128 / cutlass::sizeof_bits<ElemB>::value,
    Acc,
    TileShape, ClusterShape,
    cutlass::gemm::collective::StageCountAutoCarveout<static_cast<int>(sizeof(typename CollectiveEpilogue::SharedStorage))>,
    cutlass::gemm::collective::KernelScheduleAuto
  >::CollectiveOp;

using GemmKernel = cutlass::gemm::kernel::GemmUniversal<
    cute::Shape<int,int,int,int>,
    CollectiveMainloop,
    CollectiveEpilogue
>;
using Gemm = cutlass::gemm::device::GemmUniversalAdapter<GemmKernel>;

// Force the device kernel symbol into the cubin without needing a host main.
auto* _anchor = &cutlass::device_kernel<GemmKernel>;


// ===== COMPILED SASS (sm_100a) =====

	.target	sm_100a

	.elftype	@"ET_EXEC"


//--------------------- .note.nv.tkinfo           --------------------------
	.section	.note.nv.tkinfo,"",@"SHT_NOTE"
	.sectionflags	@"SHF_NOTE_NV_TKINFO"
	.tkinfo
        /*0018*/ 	.word	0x00000002
        /*0030*/ 	.string	""
        /*0030*/ 	.string	"ptxas"
        /*0030*/ 	.string	"Cuda compilation tools, release 13.0, V13.0.88"
        /*0030*/ 	.string	"Build cuda_13.0.r13.0/compiler.36424714_0"
        /*0030*/ 	.string	"-arch sm_100a -m 64 "



//--------------------- .note.nv.cuinfo           --------------------------
	.section	.note.nv.cuinfo,"",@"SHT_NOTE"
	.sectionflags	@"SHF_NOTE_NV_CUINFO"
        /*0018*/ 	.short	0x0002
        /*001a*/ 	.short	0x0064
        /*001c*/ 	.short	0x0082
	.zero		2


//--------------------- .nv.info                  --------------------------
	.section	.nv.info,"",@"SHT_CUDA_INFO"
	.align	4


	//----- nvinfo : EIATTR_REGCOUNT
	.align		4
        /*0000*/ 	.byte	0x04, 0x2f
        /*0002*/ 	.short	(.L_16 - .L_15)
	.align		4
.L_15:
        /*0004*/ 	.word	index@(_ZN7cutlass13device_kernelINS_4gemm6kernel13GemmUniversalIN4cute5tupleIJiiiiEEENS1_10collective13CollectiveMmaINS1_35MainloopSm100TmaUmmaWarpSpecializedILi7ELi2ELi2ENS5_IJNS4_1CILi1EEESB_SB_EEEEENS5_IJNSA_ILi128EEENSA_ILi240EEENSA_ILi64EEEEEENS_12float_e4m3_tENS5_IJlSB_lEEESI_SJ_NS4_8TiledMMAINS4_8MMA_AtomIJNS4_10MMA_TraitsINS4_19SM100_MMA_F8F6F4_SSEJSI_SI_fSE_SF_NS4_17integral_constantINS4_4UMMA5MajorELSQ_0EEESR_NSO_INSP_7ScaleInELSS_0EEEST_EEEEEENS4_6LayoutISC_NS5_IJNSA_ILi0EEESX_SX_EEEEENS5_IJNS4_10UnderscoreES10_S10_EEEEENS4_13SM90_TMA_LOADENS4_14ComposedLayoutINS4_7SwizzleILi2ELi4ELi3EEENS4_18smem_ptr_flag_bitsILi8EEENSW_INS5_IJNSA_ILi8EEESG_EEENS5_IJSG_SB_EEEEEEEvNS4_8identityES13_S1D_vS1E_EENS_8epilogue10collective18CollectiveEpilogueINS1G_23Sm100TmaWarpSpecializedILi1ELi1ELi240ELb0ELb0EEEJSH_NS5_IJNSW_ISE_SB_EENSW_ISF_SB_EEEEESI_SJ_SI_SJ_NS1G_6fusion15FusionCallbacksIS1K_NS1O_17LinearCombinationISI_fSI_fLNS_15FloatRoundStyleE2EEESH_S1N_JEEENS4_5SM1004TMEM4LOAD26SM100_TMEM_LOAD_32dp32b16xES13_NS14_INS15_ILi0ELi4ELi3EEES18_NSW_INS5_IJS19_NSA_ILi16EEEEEENS5_IJS1Z_SB_EEEEEEENS4_39AutoVectorizingCopyWithAssumedAlignmentILi128EEENS4_14SM90_TMA_STOREES23_S25_S25_EEEvvEEEEvNT_6ParamsE)
        /*0008*/ 	.word	0x000000ff


	//----- nvinfo : EIATTR_FRAME_SIZE
	.align		4
.L_16:
        /*000c*/ 	.byte	0x04, 0x11
        /*000e*/ 	.short	(.L_18 - .L_17)
	.align		4
.L_17:
        /*0010*/ 	.word	index@($__internal_2_$__cuda_sm10x_tcgen05_guardrail_trap_unallocated_columns_being_dealloced)
        /*0014*/ 	.word	0x000003d0


	//----- nvinfo : EIATTR_FRAME_SIZE
	.align		4
.L_18:
        /*0018*/ 	.byte	0x04, 0x11
        /*001a*/ 	.short	(.L_20 - .L_19)
	.align		4
.L_19:
        /*001c*/ 	.word	index@($__internal_1_$__cuda_sm10x_tcgen05_guardrail_trap_phase_invalid_during_alloc)
        /*0020*/ 	.word	0x000003d0


	//----- nvinfo : EIATTR_FRAME_SIZE
	.align		4
.L_20:
        /*0024*/ 	.byte	0x04, 0x11
        /*0026*/ 	.short	(.L_22 - .L_21)
	.align		4
.L_21:
        /*0028*/ 	.word	index@($__internal_0_$__cuda_sm10x_tcgen05_guardrail_trap_col_being_dealloced_not_returned_by_alloc)
        /*002c*/ 	.word	0x000003d0


	//----- nvinfo : EIATTR_FRAME_SIZE
	.align		4
.L_22:
        /*0030*/ 	.byte	0x04, 0x11
        /*0032*/ 	.short	(.L_24 - .L_23)
	.align		4
.L_23:
        /*0034*/ 	.word	index@(_ZN7cutlass13device_kernelINS_4gemm6kernel13GemmUniversalIN4cute5tupleIJiiiiEEENS1_10collective13CollectiveMmaINS1_35MainloopSm100TmaUmmaWarpSpecializedILi7ELi2ELi2ENS5_IJNS4_1CILi1EEESB_SB_EEEEENS5_IJNSA_ILi128EEENSA_ILi240EEENSA_ILi64EEEEEENS_12float_e4m3_tENS5_IJlSB_lEEESI_SJ_NS4_8TiledMMAINS4_8MMA_AtomIJNS4_10MMA_TraitsINS4_19SM100_MMA_F8F6F4_SSEJSI_SI_fSE_SF_NS4_17integral_constantINS4_4UMMA5MajorELSQ_0EEESR_NSO_INSP_7ScaleInELSS_0EEEST_EEEEEENS4_6LayoutISC_NS5_IJNSA_ILi0EEESX_SX_EEEEENS5_IJNS4_10UnderscoreES10_S10_EEEEENS4_13SM90_TMA_LOADENS4_14ComposedLayoutINS4_7SwizzleILi2ELi4ELi3EEENS4_18smem_ptr_flag_bitsILi8EEENSW_INS5_IJNSA_ILi8EEESG_EEENS5_IJSG_SB_EEEEEEEvNS4_8identityES13_S1D_vS1E_EENS_8epilogue10collective18CollectiveEpilogueINS1G_23Sm100TmaWarpSpecializedILi1ELi1ELi240ELb0ELb0EEEJSH_NS5_IJNSW_ISE_SB_EENSW_ISF_SB_EEEEESI_SJ_SI_SJ_NS1G_6fusion15FusionCallbacksIS1K_NS1O_17LinearCombinationISI_fSI_fLNS_15FloatRoundStyleE2EEESH_S1N_JEEENS4_5SM1004TMEM4LOAD26SM100_TMEM_LOAD_32dp32b16xES13_NS14_INS15_ILi0ELi4ELi3EEES18_NSW_INS5_IJS19_NSA_ILi16EEEEEENS5_IJS1Z_SB_EEEEEEENS4_39AutoVectorizingCopyWithAssumedAlignmentILi128EEENS4_14SM90_TMA_STOREES23_S25_S25_EEEvvEEEEvNT_6ParamsE)
        /*0038*/ 	.word	0x000003d0


	//----- nvinfo : EIATTR_MIN_STACK_SIZE
	.align		4
.L_24:
        /*003c*/ 	.byte	0x04, 0x12
        /*003e*/ 	.short	(.L_26 - .L_25)
	.align		4
.L_25:
        /*0040*/ 	.word	index@(_ZN7cutlass13device_kernelINS_4gemm6kernel13GemmUniversalIN4cute5tupleIJiiiiEEENS1_10collective13CollectiveMmaINS1_35MainloopSm100TmaUmmaWarpSpecializedILi7ELi2ELi2ENS5_IJNS4_1CILi1EEESB_SB_EEEEENS5_IJNSA_ILi128EEENSA_ILi240EEENSA_ILi64EEEEEENS_12float_e4m3_tENS5_IJlSB_lEEESI_SJ_NS4_8TiledMMAINS4_8MMA_AtomIJNS4_10MMA_TraitsINS4_19SM100_MMA_F8F6F4_SSEJSI_SI_fSE_SF_NS4_17integral_constantINS4_4UMMA5MajorELSQ_0EEESR_NSO_INSP_7ScaleInELSS_0EEEST_EEEEEENS4_6LayoutISC_NS5_IJNSA_ILi0EEESX_SX_EEEEENS5_IJNS4_10UnderscoreES10_S10_EEEEENS4_13SM90_TMA_LOADENS4_14ComposedLayoutINS4_7SwizzleILi2ELi4ELi3EEENS4_18smem_ptr_flag_bitsILi8EEENSW_INS5_IJNSA_ILi8EEESG_EEENS5_IJSG_SB_EEEEEEEvNS4_8identityES13_S1D_vS1E_EENS_8epilogue10collective18CollectiveEpilogueINS1G_23Sm100TmaWarpSpecializedILi1ELi1ELi240ELb0ELb0EEEJSH_NS5_IJNSW_ISE_SB_EENSW_ISF_SB_EEEEESI_SJ_SI_SJ_NS1G_6fusion15FusionCallbacksIS1K_NS1O_17LinearCombinationISI_fSI_fLNS_15FloatRoundStyleE2EEESH_S1N_JEEENS4_5SM1004TMEM4LOAD26SM100_TMEM_LOAD_32dp32b16xES13_NS14_INS15_ILi0ELi4ELi3EEES18_NSW_INS5_IJS19_NSA_ILi16EEEEEENS5_IJS1Z_SB_EEEEEEENS4_39AutoVectorizingCopyWithAssumedAlignmentILi128EEENS4_14SM90_TMA_STOREES23_S25_S25_EEEvvEEEEvNT_6ParamsE)
        /*0044*/ 	.word	0x000003d0
.L_26:


//--------------------- .nv.compat                --------------------------
	.section	.nv.compat,"",@"SHT_CUDA_COMPAT_INFO"
	.align	4
        /*0000*/ 	.byte	0x02, 0x09, 0x01, 0x00, 0x02, 0x02, 0x02, 0x00, 0x02, 0x05, 0x05, 0x00, 0x03, 0x07, 0x01, 0x01
        /*0010*/ 	.byte	0x02, 0x03, 0x01, 0x00, 0x02, 0x06, 0x01, 0x00, 0x04, 0x0b, 0x08, 0x00, 0x09, 0x00, 0x00, 0x00
        /*0020*/ 	.byte	0x00, 0x00, 0x00, 0x00


//--------------------- .nv.info._ZN7cutlass13device_kernelINS_4gemm6kernel13GemmUniversalIN4cute5tupleIJiiiiEEENS1_10collective13CollectiveMmaINS1_35MainloopSm100TmaUmmaWarpSpecializedILi7ELi2ELi2ENS5_IJNS4_1CILi1EEESB_SB_EEEEENS5_IJNSA_ILi128EEENSA_ILi240EEENSA_ILi64EEEEEENS_12float_e4m3_tENS5_IJlSB_lEEESI_SJ_NS4_8TiledMMAINS4_8MMA_AtomIJNS4_10MMA_TraitsINS4_19SM100_MMA_F8F6F4_SSEJSI_SI_fSE_SF_NS4_17integral_constantINS4_4UMMA5MajorELSQ_0EEESR_NSO_INSP_7ScaleInELSS_0EEEST_EEEEEENS4_6LayoutISC_NS5_IJNSA_ILi0EEESX_SX_EEEEENS5_IJNS4_10UnderscoreES10_S10_EEEEENS4_13SM90_TMA_LOADENS4_14ComposedLayoutINS4_7SwizzleILi2ELi4ELi3EEENS4_18smem_ptr_flag_bitsILi8EEENSW_INS5_IJNSA_ILi8EEESG_EEENS5_IJSG_SB_EEEEEEEvNS4_8identityES13_S1D_vS1E_EENS_8epilogue10collective18CollectiveEpilogueINS1G_23Sm100TmaWarpSpecializedILi1ELi1ELi240ELb0ELb0EEEJSH_NS5_IJNSW_ISE_SB_EENSW_ISF_SB_EEEEESI_SJ_SI_SJ_NS1G_6fusion15FusionCallbacksIS1K_NS1O_17LinearCombinationISI_fSI_fLNS_15FloatRoundStyleE2EEESH_S1N_JEEENS4_5SM1004TMEM4LOAD26SM100_TMEM_LOAD_32dp32b16xES13_NS14_INS15_ILi0ELi4ELi3EEES18_NSW_INS5_IJS19_NSA_ILi16EEEEEENS5_IJS1Z_SB_EEEEEEENS4_39AutoVectorizingCopyWithAssumedAlignmentILi128EEENS4_14SM90_TMA_STOREES23_S25_S25_EEEvvEEEEvNT_6ParamsE --------------------------
	.section	.nv.info._ZN7cutlass13device_kernelINS_4gemm6kernel13GemmUniversalIN4cute5tupleIJiiiiEEENS1_10collective13CollectiveMmaINS1_35MainloopSm100TmaUmmaWarpSpecializedILi7ELi2ELi2ENS5_IJNS4_1CILi1EEESB_SB_EEEEENS5_IJNSA_ILi128EEENSA_ILi240EEENSA_ILi64EEEEEENS_12float_e4m3_tENS5_IJlSB_lEEESI_SJ_NS4_8TiledMMAINS4_8MMA_AtomIJNS4_10MMA_TraitsINS4_19SM100_MMA_F8F6F4_SSEJSI_SI_fSE_SF_NS4_17integral_constantINS4_4UMMA5MajorELSQ_0EEESR_NSO_INSP_7ScaleInELSS_0EEEST_EEEEEENS4_6LayoutISC_NS5_IJNSA_ILi0EEESX_SX_EEEEENS5_IJNS4_10UnderscoreES10_S10_EEEEENS4_13SM90_TMA_LOADENS4_14ComposedLayoutINS4_7SwizzleILi2ELi4ELi3EEENS4_18smem_ptr_flag_bitsILi8EEENSW_INS5_IJNSA_ILi8EEESG_EEENS5_IJSG_SB_EEEEEEEvNS4_8identityES13_S1D_vS1E_EENS_8epilogue10collective18CollectiveEpilogueINS1G_23Sm100TmaWarpSpecializedILi1ELi1ELi240ELb0ELb0EEEJSH_NS5_IJNSW_ISE_SB_EENSW_ISF_SB_EEEEESI_SJ_SI_SJ_NS1G_6fusion15FusionCallbacksIS1K_NS1O_17LinearCombinationISI_fSI_fLNS_15FloatRoundStyleE2EEESH_S1N_JEEENS4_5SM1004TMEM4LOAD26SM100_TMEM_LOAD_32dp32b16xES13_NS14_INS15_ILi0ELi4ELi3EEES18_NSW_INS5_IJS19_NSA_ILi16EEEEEENS5_IJS1Z_SB_EEEEEEENS4_39AutoVectorizingCopyWithAssumedAlignmentILi128EEENS4_14SM90_TMA_STOREES23_S25_S25_EEEvvEEEEvNT_6ParamsE,"",@"SHT_CUDA_INFO"
	.sectionflags	@""
	.align	4


	//----- nvinfo : EIATTR_CUDA_API_VERSION
	.align		4
        /*0000*/ 	.byte	0x04, 0x37
        /*0002*/ 	.short	(.L_28 - .L_27)
.L_27:
        /*0004*/ 	.word	0x00000082


	//----- nvinfo : EIATTR_KPARAM_INFO
	.align		4
.L_28:
        /*0008*/ 	.byte	0x04, 0x17
        /*000a*/ 	.short	(.L_30 - .L_29)
.L_29:
        /*000c*/ 	.word	0x00000000
        /*0010*/ 	.short	0x0000
        /*0012*/ 	.short	0x0000
        /*0014*/ 	.byte	0x00, 0xf0, 0x01, 0x20


	//----- nvinfo : EIATTR_AT_ENTRY_FRAGMENTS
	.align		4
.L_30:
        /*0018*/ 	.byte	0x04, 0x4f
        /*001a*/ 	.short	(.L_32 - .L_31)


	//   ....[0]....
.L_31:
        /*001c*/ 	.word	0x00000006


	//----- nvinfo : EIATTR_RESERVED_SMEM_USED
	.align		4
.L_32:
        /*0020*/ 	.byte	0x01, 0x41
	.zero		2


	//----- nvinfo : EIATTR_SPARSE_MMA_MASK
	.align		4
        /*0024*/ 	.byte	0x03, 0x50
        /*0026*/ 	.short	0x0000


	//----- nvinfo : EIATTR_TCGEN05_1CTA_USED
	.align		4
        /*0028*/ 	.byte	0x01, 0x51
	.zero		2


	//----- nvinfo : EIATTR_MAXREG_COUNT
	.align		4
        /*002c*/ 	.byte	0x03, 0x1b
        /*002e*/ 	.short	0x00ff


	//----- nvinfo : EIATTR_NUM_BARRIERS
	.align		4
        /*0030*/ 	.byte	0x02, 0x4c
        /*0032*/ 	.byte	0x07
	.zero		1


	//----- nvinfo : EIATTR_EXTERNS
	.align		4
        /*0034*/ 	.byte	0x04, 0x0f
        /*0036*/ 	.short	(.L_34 - .L_33)


	//   ....[0]....
	.align		4
.L_33:
        /*0038*/ 	.word	index@(__assertfail)


	//----- nvinfo : EIATTR_ANNOTATIONS
	.align		4
.L_34:
        /*003c*/ 	.byte	0x04, 0x55
        /*003e*/ 	.short	(.L_36 - .L_35)


	//   ....[0]....
.L_35:
        /*0040*/ 	.word	0x00000001
        /*0044*/ 	.byte	0xb0, 0x00, 0x00, 0x00, 0x01, 0x00, 0x00, 0x00, 0x60, 0x01, 0x00, 0x00, 0x01, 0x00, 0x00, 0x00
        /* <DEDUP_REMOVED lines=273> */
        /*1164*/ 	.byte	0xf0, 0xe4, 0x00, 0x00


	//----- nvinfo : EIATTR_MERCURY_ISA_VERSION
	.align		4
.L_36:
        /*1168*/ 	.byte	0x03, 0x5f
        /*116a*/ 	.short	0x0101


	//----- nvinfo : EIATTR_INT_WARP_WIDE_INSTR_OFFSETS
	.align		4
        /*116c*/ 	.byte	0x04, 0x31
        /*116e*/ 	.short	(.L_38 - .L_37)


	//   ....[0]....
.L_37:
        /*1170*/ 	.word	0x00003a40


	//   ....[1]....
        /*1174*/ 	.word	0x00003a60


	//   ....[2]....
        /*1178*/ 	.word	0x00003a90


	//   ....[3]....
        /*117c*/ 	.word	0x000046e0


	//   ....[4]....
        /*1180*/ 	.word	0x00004750


	//   ....[5]....
        /*1184*/ 	.word	0x000047b0


	//   ....[6]....
        /*1188*/ 	.word	0x00004810


	//   ....[7]....
        /*118c*/ 	.word	0x00004870


	//   ....[8]....
        /*1190*/ 	.word	0x00004890


	//   ....[9]....
        /*1194*/ 	.word	0x00004900


	//   ....[10]....
        /*1198*/ 	.word	0x00004940


	//   ....[11]....
        /*119c*/ 	.word	0x00004960


	//   ....[12]....
        /*11a0*/ 	.word	0x000049c0


	//   ....[13]....
        /*11a4*/ 	.word	0x00004a00


	//   ....[14]....
        /*11a8*/ 	.word	0x00004a20


	//   ....[15]....
        /*11ac*/ 	.word	0x00004a80


	//   ....[16]....
        /*11b0*/ 	.word	0x00004ac0


	//   ....[17]....
        /*11b4*/ 	.word	0x00004b30


	//   ....[18]....
        /*11b8*/ 	.word	0x00004b50


	//----- nvinfo : EIATTR_COOP_GROUP_MASK_REGIDS
	.align		4
.L_38:
        /*11bc*/ 	.byte	0x04, 0x29
        /*11be*/ 	.short	(.L_40 - .L_39)


	//   ....[0]....
.L_39:
        /*11c0*/ 	.word	0xffffffff


	//   ....[1]....
        /*11c4*/ 	.word	0xffffffff


	//   ....[2]....
        /*11c8*/ 	.word	0xffffffff


	//   ....[3]....
        /*11cc*/ 	.word	0xffffffff


	//   ....[4]....
        /*11d0*/ 	.word	0xffffffff


	//   ....[5]....
        /*11d4*/ 	.word	0xffffffff


	//   ....[6]....
        /*11d8*/ 	.word	0xffffffff


	//   ....[7]....
        /*11dc*/ 	.word	0xffffffff


	//   ....[8]....
        /*11e0*/ 	.word	0xffffffff


	//   ....[9]....
        /*11e4*/ 	.word	0xffffffff


	//   ....[10]....
        /*11e8*/ 	.word	0xffffffff


	//   ....[11]....
        /*11ec*/ 	.word	0xffffffff


	//   ....[12]....
        /*11f0*/ 	.word	0xffffffff


	//----- nvinfo : EIATTR_COOP_GROUP_INSTR_OFFSETS
	.align		4
.L_40:
        /*11f4*/ 	.byte	0x04, 0x28
        /*11f6*/ 	.short	(.L_42 - .L_41)


	//   ....[0]....
.L_41:
        /*11f8*/ 	.word	0x00000080


	//   ....[1]....
        /*11fc*/ 	.word	0x00000540


	//   ....[2]....
        /*1200*/ 	.word	0x00000710


	//   ....[3]....
        /*1204*/ 	.word	0x00000850


	//   ....[4]....
        /*1208*/ 	.word	0x00000950


	//   ....[5]....
        /*120c*/ 	.word	0x00000ac0


	//   ....[6]....
        /*1210*/ 	.word	0x00000c20


	//   ....[7]....
        /*1214*/ 	.word	0x00001e10


	//   ....[8]....
        /*1218*/ 	.word	0x00002eb0


	//   ....[9]....
        /*121c*/ 	.word	0x000030c0


	//   ....[10]....
        /*1220*/ 	.word	0x000030f0


	//   ....[11]....
        /*1224*/ 	.word	0x00003920


	//   ....[12]....
        /*1228*/ 	.word	0x00003b50


	//----- nvinfo : EIATTR_VRC_CTA_INIT_COUNT
	.align		4
.L_42:
        /*122c*/ 	.byte	0x02, 0x4a
        /*122e*/ 	.byte	0x80
	.zero		1


	//----- nvinfo : EIATTR_SYSCALL_OFFSETS
	.align		4
        /*1230*/ 	.byte	0x04, 0x46
        /*1232*/ 	.short	(.L_44 - .L_43)


	//   ....[0]....
.L_43:
        /*1234*/ 	.word	0x000069e0


	//   ....[1]....
        /*1238*/ 	.word	0x00006b50


	//   ....[2]....
        /*123c*/ 	.word	0x00006cc0


	//   ....[3]....
        /*1240*/ 	.word	0x00006e30


	//   ....[4]....
        /*1244*/ 	.word	0x00006fa0


	//   ....[5]....
        /*1248*/ 	.word	0x00007110


	//   ....[6]....
        /*124c*/ 	.word	0x00007280


	//   ....[7]....
        /*1250*/ 	.word	0x000073f0


	//   ....[8]....
        /*1254*/ 	.word	0x00007560


	//   ....[9]....
        /*1258*/ 	.word	0x000076d0


	//   ....[10]....
        /*125c*/ 	.word	0x00007840


	//   ....[11]....
        /*1260*/ 	.word	0x000079b0


	//   ....[12]....
        /*1264*/ 	.word	0x00007b50


	//   ....[13]....
        /*1268*/ 	.word	0x00007cf0


	//   ....[14]....
        /*126c*/ 	.word	0x00007e90


	//----- nvinfo : EIATTR_MBARRIER_INSTR_OFFSETS
	.align		4
.L_44:
        /*1270*/ 	.byte	0x04, 0x39
        /*1272*/ 	.short	(.L_46 - .L_45)


	//   ....[0]....
.L_45:
        /*1274*/ 	.word	0x00000620
        /*1278*/ 	.word	0x000000ff
        /*127c*/ 	.word	0x00000000
        /*1280*/ 	.short	0x0100
        /*1282*/ 	.byte	0x04
	.zero		1


	//   ....[1]....
        /*1284*/ 	.word	0x00000630
        /*1288*/ 	.word	0x000000ff
        /*128c*/ 	.word	0x00000038
        /*1290*/ 	.short	0x0100
        /*1292*/ 	.byte	0x04
	.zero		1


	//   ....[2]....
        /*1294*/ 	.word	0x00000640
        /*1298*/ 	.word	0x000000ff
        /*129c*/ 	.word	0x00000008
        /*12a0*/ 	.short	0x0100
        /*12a2*/ 	.byte	0x04
	.zero		1


	//   ....[3]....
        /*12a4*/ 	.word	0x00000650
        /*12a8*/ 	.word	0x000000ff
        /*12ac*/ 	.word	0x00000040
        /*12b0*/ 	.short	0x0100
        /*12b2*/ 	.byte	0x04
	.zero		1


	//   ....[4]....
        /*12b4*/ 	.word	0x00000660
        /*12b8*/ 	.word	0x000000ff
        /*12bc*/ 	.word	0x00000010
        /*12c0*/ 	.short	0x0100
        /*12c2*/ 	.byte	0x04
	.zero		1


	//   ....[5]....
        /*12c4*/ 	.word	0x00000670
        /*12c8*/ 	.word	0x000000ff
        /*12cc*/ 	.word	0x00000048
        /*12d0*/ 	.short	0x0100
        /*12d2*/ 	.byte	0x04
	.zero		1


	//   ....[6]....
        /*12d4*/ 	.word	0x00000680
        /*12d8*/ 	.word	0x000000ff
        /*12dc*/ 	.word	0x00000018
        /*12e0*/ 	.short	0x0100
        /*12e2*/ 	.byte	0x04
	.zero		1


	//   ....[7]....
        /*12e4*/ 	.word	0x00000690
        /*12e8*/ 	.word	0x000000ff
        /*12ec*/ 	.word	0x00000050
        /*12f0*/ 	.short	0x0100
        /*12f2*/ 	.byte	0x04
	.zero		1


	//   ....[8]....
        /*12f4*/ 	.word	0x000006a0
        /*12f8*/ 	.word	0x000000ff
        /*12fc*/ 	.word	0x00000020
        /*1300*/ 	.short	0x0100
        /*1302*/ 	.byte	0x04
	.zero		1


	//   ....[9]....
        /*1304*/ 	.word	0x000006b0
        /*1308*/ 	.word	0x000000ff
        /*130c*/ 	.word	0x00000058
        /*1310*/ 	.short	0x0100
        /*1312*/ 	.byte	0x04
	.zero		1


	//   ....[10]....
        /*1314*/ 	.word	0x000006c0
        /*1318*/ 	.word	0x000000ff
        /*131c*/ 	.word	0x00000028
        /*1320*/ 	.short	0x0100
        /*1322*/ 	.byte	0x04
	.zero		1


	//   ....[11]....
        /*1324*/ 	.word	0x000006d0
        /*1328*/ 	.word	0x000000ff
        /*132c*/ 	.word	0x00000060
        /*1330*/ 	.short	0x0100
        /*1332*/ 	.byte	0x04
	.zero		1


	//   ....[12]....
        /*1334*/ 	.word	0x000006e0
        /*1338*/ 	.word	0x000000ff
        /*133c*/ 	.word	0x00000030
        /*1340*/ 	.short	0x0100
        /*1342*/ 	.byte	0x04
	.zero		1


	//   ....[13]....
        /*1344*/ 	.word	0x000006f0
        /*1348*/ 	.word	0x000000ff
        /*134c*/ 	.word	0x00000068
        /*1350*/ 	.short	0x0100
        /*1352*/ 	.byte	0x04
	.zero		1


	//   ....[14]....
        /*1354*/ 	.word	0x00000820
        /*1358*/ 	.word	0x000000ff
        /*135c*/ 	.word	0x00000070
        /*1360*/ 	.short	0x0100
        /*1362*/ 	.byte	0x04
	.zero		1


	//   ....[15]....
        /*1364*/ 	.word	0x00000830
        /*1368*/ 	.word	0x000000ff
        /*136c*/ 	.word	0x00000078
        /*1370*/ 	.short	0x0100
        /*1372*/ 	.byte	0x04
	.zero		1


	//   ....[16]....
        /*1374*/ 	.word	0x00000920
        /*1378*/ 	.word	0x000000ff
        /*137c*/ 	.word	0x00000080
        /*1380*/ 	.short	0x0100
        /*1382*/ 	.byte	0x04
	.zero		1


	//   ....[17]....
        /*1384*/ 	.word	0x00000930
        /*1388*/ 	.word	0x000000ff
        /*138c*/ 	.word	0x00000088
        /*1390*/ 	.short	0x0100
        /*1392*/ 	.byte	0x04
	.zero		1


	//   ....[18]....
        /*1394*/ 	.word	0x00000a70
        /*1398*/ 	.word	0x000000ff
        /*139c*/ 	.word	0x00000090
        /*13a0*/ 	.short	0x0100
        /*13a2*/ 	.byte	0x04
	.zero		1


	//   ....[19]....
        /*13a4*/ 	.word	0x00000a80
        /*13a8*/ 	.word	0x000000ff
        /*13ac*/ 	.word	0x000000a0
        /*13b0*/ 	.short	0x0100
        /*13b2*/ 	.byte	0x04
	.zero		1


	//   ....[20]....
        /*13b4*/ 	.word	0x00000a90
        /*13b8*/ 	.word	0x000000ff
        /*13bc*/ 	.word	0x00000098
        /*13c0*/ 	.short	0x0100
        /*13c2*/ 	.byte	0x04
	.zero		1


	//   ....[21]....
        /*13c4*/ 	.word	0x00000aa0
        /*13c8*/ 	.word	0x000000ff
        /*13cc*/ 	.word	0x000000a8
        /*13d0*/ 	.short	0x0100
        /*13d2*/ 	.byte	0x04
	.zero		1


	//   ....[22]....
        /*13d4*/ 	.word	0x00000bd0
        /*13d8*/ 	.word	0x000000ff
        /*13dc*/ 	.word	0x000000b0
        /*13e0*/ 	.short	0x0100
        /*13e2*/ 	.byte	0x04
	.zero		1


	//   ....[23]....
        /*13e4*/ 	.word	0x00000be0
        /*13e8*/ 	.word	0x000000ff
        /*13ec*/ 	.word	0x000000c0
        /*13f0*/ 	.short	0x0100
        /*13f2*/ 	.byte	0x04
	.zero		1


	//   ....[24]....
        /*13f4*/ 	.word	0x00000bf0
        /*13f8*/ 	.word	0x000000ff
        /*13fc*/ 	.word	0x000000b8
        /*1400*/ 	.short	0x0100
        /*1402*/ 	.byte	0x04
	.zero		1


	//   ....[25]....
        /*1404*/ 	.word	0x00000c00
        /*1408*/ 	.word	0x000000ff
        /*140c*/ 	.word	0x000000c8
        /*1410*/ 	.short	0x0100
        /*1412*/ 	.byte	0x04
	.zero		1


	//   ....[26]....
        /*1414*/ 	.word	0x00000d10
        /*1418*/ 	.word	0x000000ff
        /*141c*/ 	.word	0x000000d0
        /*1420*/ 	.short	0x0100
        /*1422*/ 	.byte	0x04
	.zero		1


	//   ....[27]....
        /*1424*/ 	.word	0x00000d20
        /*1428*/ 	.word	0x000000ff
        /*142c*/ 	.word	0x000000e0
        /*1430*/ 	.short	0x0100
        /*1432*/ 	.byte	0x04
	.zero		1


	//   ....[28]....
        /*1434*/ 	.word	0x00000d30
        /*1438*/ 	.word	0x000000ff
        /*143c*/ 	.word	0x000000d8
        /*1440*/ 	.short	0x0100
        /*1442*/ 	.byte	0x04
	.zero		1


	//   ....[29]....
        /*1444*/ 	.word	0x00000d40
        /*1448*/ 	.word	0x000000ff
        /*144c*/ 	.word	0x000000e8
        /*1450*/ 	.short	0x0100
        /*1452*/ 	.byte	0x04
	.zero		1


	//   ....[30]....
        /*1454*/ 	.word	0x00001730
        /*1458*/ 	.word	0x00000003
        /*145c*/ 	.word	0x000000e0
        /*1460*/ 	.short	0x010a
        /*1462*/ 	.byte	0xff
	.zero		1


	//   ....[31]....
        /*1464*/ 	.word	0x00001760
        /*1468*/ 	.word	0x00000003
        /*146c*/ 	.word	0x000000d0
        /*1470*/ 	.short	0x0101
        /*1472*/ 	.byte	0xff
	.zero		1


	//   ....[32]....
        /*1474*/ 	.word	0x00001830
        /*1478*/ 	.word	0x000000ff
        /*147c*/ 	.word	0x00000038
        /*1480*/ 	.short	0x010a
        /*1482*/ 	.byte	0x06
	.zero		1


	//   ....[33]....
        /*1484*/ 	.word	0x000018b0
        /*1488*/ 	.word	0x000000ff
        /*148c*/ 	.word	0x00000038
        /*1490*/ 	.short	0x010a
        /*1492*/ 	.byte	0x21
	.zero		1


	//   ....[34]....
        /*1494*/ 	.word	0x00001a00
        /*1498*/ 	.word	0x000000ff
        /*149c*/ 	.word	0x00000038
        /*14a0*/ 	.short	0x010a
        /*14a2*/ 	.byte	0x08
	.zero		1


	//   ....[35]....
        /*14a4*/ 	.word	0x00001b10
        /*14a8*/ 	.word	0x000000ff
        /*14ac*/ 	.word	0x00000088
        /*14b0*/ 	.short	0x0101
        /*14b2*/ 	.byte	0x04
	.zero		1


	//   ....[36]....
        /*14b4*/ 	.word	0x00001b30
        /*14b8*/ 	.word	0x000000ff
        /*14bc*/ 	.word	0x00000038
        /*14c0*/ 	.short	0x010a
        /*14c2*/ 	.byte	0x06
	.zero		1


	//   ....[37]....
        /*14c4*/ 	.word	0x00001bb0
        /*14c8*/ 	.word	0x000000ff
        /*14cc*/ 	.word	0x00000038
        /*14d0*/ 	.short	0x010a
        /*14d2*/ 	.byte	0x11
	.zero		1


	//   ....[38]....
        /*14d4*/ 	.word	0x00001d00
        /*14d8*/ 	.word	0x000000ff
        /*14dc*/ 	.word	0x00000038
        /*14e0*/ 	.short	0x010a
        /*14e2*/ 	.byte	0x08
	.zero		1


	//   ....[39]....
        /*14e4*/ 	.word	0x00001e40
        /*14e8*/ 	.word	0x00000003
        /*14ec*/ 	.word	0x00000090
        /*14f0*/ 	.short	0x010a
        /*14f2*/ 	.byte	0xff
	.zero		1


	//   ....[40]....
        /*14f4*/ 	.word	0x00001f90
        /*14f8*/ 	.word	0x00000000
        /*14fc*/ 	.word	0x00000000
        /*1500*/ 	.short	0x0101
        /*1502*/ 	.byte	0xff
	.zero		1


	//   ....[41]....
        /*1504*/ 	.word	0x00002570
        /*1508*/ 	.word	0x000000ff
        /*150c*/ 	.word	0x00000000
        /*1510*/ 	.short	0x010a
        /*1512*/ 	.byte	0x04
	.zero		1


	//   ....[42]....
        /*1514*/ 	.word	0x00002600
        /*1518*/ 	.word	0x000000ff
        /*151c*/ 	.word	0x00000000
        /*1520*/ 	.short	0x010a
        /*1522*/ 	.byte	0x05
	.zero		1


	//   ....[43]....
        /*1524*/ 	.word	0x00002690
        /*1528*/ 	.word	0x000000ff
        /*152c*/ 	.word	0x00000000
        /*1530*/ 	.short	0x010a
        /*1532*/ 	.byte	0x05
	.zero		1


	//   ....[44]....
        /*1534*/ 	.word	0x00002720
        /*1538*/ 	.word	0x000000ff
        /*153c*/ 	.word	0x00000000
        /*1540*/ 	.short	0x010a
        /*1542*/ 	.byte	0x05
	.zero		1


	//   ....[45]....
        /*1544*/ 	.word	0x000027b0
        /*1548*/ 	.word	0x000000ff
        /*154c*/ 	.word	0x00000000
        /*1550*/ 	.short	0x010a
        /*1552*/ 	.byte	0x05
	.zero		1


	//   ....[46]....
        /*1554*/ 	.word	0x00002840
        /*1558*/ 	.word	0x000000ff
        /*155c*/ 	.word	0x00000000
        /*1560*/ 	.short	0x010a
        /*1562*/ 	.byte	0x05
	.zero		1


	//   ....[47]....
        /*1564*/ 	.word	0x000028e0
        /*1568*/ 	.word	0x00000000
        /*156c*/ 	.word	0x00000000
        /*1570*/ 	.short	0x010a
        /*1572*/ 	.byte	0xff
	.zero		1


	//   ....[48]....
        /*1574*/ 	.word	0x00002a00
        /*1578*/ 	.word	0x00000002
        /*157c*/ 	.word	0x000000d0
        /*1580*/ 	.short	0x010a
        /*1582*/ 	.byte	0xff
	.zero		1


	//   ....[49]....
        /*1584*/ 	.word	0x00002a60
        /*1588*/ 	.word	0x00000004
        /*158c*/ 	.word	0x00000000
        /*1590*/ 	.short	0x0101
        /*1592*/ 	.byte	0xff
	.zero		1


	//   ....[50]....
        /*1594*/ 	.word	0x00002a80
        /*1598*/ 	.word	0x000000ff
        /*159c*/ 	.word	0x000000a0
        /*15a0*/ 	.short	0x010a
        /*15a2*/ 	.byte	0x04
	.zero		1


	//   ....[51]....
        /*15a4*/ 	.word	0x00002ba0
        /*15a8*/ 	.word	0x00000002
        /*15ac*/ 	.word	0x00000090
        /*15b0*/ 	.short	0x010a
        /*15b2*/ 	.byte	0xff
	.zero		1


	//   ....[52]....
        /*15b4*/ 	.word	0x00002cb0
        /*15b8*/ 	.word	0x00000002
        /*15bc*/ 	.word	0x00000000
        /*15c0*/ 	.short	0x0101
        /*15c2*/ 	.byte	0xff
	.zero		1


	//   ....[53]....
        /*15c4*/ 	.word	0x00002d40
        /*15c8*/ 	.word	0x000000ff
        /*15cc*/ 	.word	0x000000a0
        /*15d0*/ 	.short	0x0106
        /*15d2*/ 	.byte	0x04
	.zero		1


	//   ....[54]....
        /*15d4*/ 	.word	0x00002d60
        /*15d8*/ 	.word	0x000000ff
        /*15dc*/ 	.word	0x000000a0
        /*15e0*/ 	.short	0x010a
        /*15e2*/ 	.byte	0x04
	.zero		1


	//   ....[55]....
        /*15e4*/ 	.word	0x00002df0
        /*15e8*/ 	.word	0x000000ff
        /*15ec*/ 	.word	0x000000a0
        /*15f0*/ 	.short	0x0106
        /*15f2*/ 	.byte	0x07
	.zero		1


	//   ....[56]....
        /*15f4*/ 	.word	0x00002e30
        /*15f8*/ 	.word	0x00000000
        /*15fc*/ 	.word	0x000000a0
        /*1600*/ 	.short	0x010a
        /*1602*/ 	.byte	0xff
	.zero		1


	//   ....[57]....
        /*1604*/ 	.word	0x00003330
        /*1608*/ 	.word	0x00000000
        /*160c*/ 	.word	0x00000090
        /*1610*/ 	.short	0x010a
        /*1612*/ 	.byte	0xff
	.zero		1


	//   ....[58]....
        /*1614*/ 	.word	0x00003440
        /*1618*/ 	.word	0x00000003
        /*161c*/ 	.word	0x00000000
        /*1620*/ 	.short	0x0101
        /*1622*/ 	.byte	0xff
	.zero		1


	//   ....[59]....
        /*1624*/ 	.word	0x00003450
        /*1628*/ 	.word	0x000000ff
        /*162c*/ 	.word	0x00000000
        /*1630*/ 	.short	0x010a
        /*1632*/ 	.byte	0x05
	.zero		1


	//   ....[60]....
        /*1634*/ 	.word	0x00003460
        /*1638*/ 	.word	0x000000ff
        /*163c*/ 	.word	0x000000c0
        /*1640*/ 	.short	0x010a
        /*1642*/ 	.byte	0x15
	.zero		1


	//   ....[61]....
        /*1644*/ 	.word	0x00003530
        /*1648*/ 	.word	0x000000ff
        /*164c*/ 	.word	0x00000000
        /*1650*/ 	.short	0x010a
        /*1652*/ 	.byte	0x07
	.zero		1


	//   ....[62]....
        /*1654*/ 	.word	0x00003670
        /*1658*/ 	.word	0x000000ff
        /*165c*/ 	.word	0x00000000
        /*1660*/ 	.short	0x010a
        /*1662*/ 	.byte	0x06
	.zero		1


	//   ....[63]....
        /*1664*/ 	.word	0x00003870
        /*1668*/ 	.word	0x000000ff
        /*166c*/ 	.word	0x00000000
        /*1670*/ 	.short	0x010a
        /*1672*/ 	.byte	0x04
	.zero		1


	//   ....[64]....
        /*1674*/ 	.word	0x00003900
        /*1678*/ 	.word	0x000000ff
        /*167c*/ 	.word	0x00000000
        /*1680*/ 	.short	0x010a
        /*1682*/ 	.byte	0x04
	.zero		1


	//   ....[65]....
        /*1684*/ 	.word	0x00003de0
        /*1688*/ 	.word	0x00000003
        /*168c*/ 	.word	0x00000090
        /*1690*/ 	.short	0x010a
        /*1692*/ 	.byte	0xff
	.zero		1


	//   ....[66]....
        /*1694*/ 	.word	0x00003f50
        /*1698*/ 	.word	0x00000000
        /*169c*/ 	.word	0x00000000
        /*16a0*/ 	.short	0x0101
        /*16a2*/ 	.byte	0xff
	.zero		1


	//   ....[67]....
        /*16a4*/ 	.word	0x00004410
        /*16a8*/ 	.word	0x000000ff
        /*16ac*/ 	.word	0x00000088
        /*16b0*/ 	.short	0x010a
        /*16b2*/ 	.byte	0x1d
	.zero		1


	//   ....[68]....
        /*16b4*/ 	.word	0x000045f0
        /*16b8*/ 	.word	0x000000ff
        /*16bc*/ 	.word	0x00000078
        /*16c0*/ 	.short	0x010a
        /*16c2*/ 	.byte	0x1d
	.zero		1


	//   ....[69]....
        /*16c4*/ 	.word	0x00004b70
        /*16c8*/ 	.word	0x000000ff
        /*16cc*/ 	.word	0x00000070
        /*16d0*/ 	.short	0x010b
        /*16d2*/ 	.byte	0x1d
	.zero		1


	//   ....[70]....
        /*16d4*/ 	.word	0x00004b80
        /*16d8*/ 	.word	0x000000ff
        /*16dc*/ 	.word	0x00000000
        /*16e0*/ 	.short	0x0101
        /*16e2*/ 	.byte	0x31
	.zero		1


	//   ....[71]....
        /*16e4*/ 	.word	0x00004c20
        /*16e8*/ 	.word	0x00000000
        /*16ec*/ 	.word	0x00000078
        /*16f0*/ 	.short	0x010a
        /*16f2*/ 	.byte	0xff
	.zero		1


	//   ....[72]....
        /*16f4*/ 	.word	0x00005010
        /*16f8*/ 	.word	0x000000ff
        /*16fc*/ 	.word	0x00000090
        /*1700*/ 	.short	0x010a
        /*1702*/ 	.byte	0x04
	.zero		1


	//   ....[73]....
        /*1704*/ 	.word	0x000050e0
        /*1708*/ 	.word	0x000000ff
        /*170c*/ 	.word	0x00000000
        /*1710*/ 	.short	0x0101
        /*1712*/ 	.byte	0x04
	.zero		1


	//   ....[74]....
        /*1714*/ 	.word	0x00005d60
        /*1718*/ 	.word	0x000000ff
        /*171c*/ 	.word	0x00000070
        /*1720*/ 	.short	0x010a
        /*1722*/ 	.byte	0x10
	.zero		1


	//   ....[75]....
        /*1724*/ 	.word	0x00005dc0
        /*1728*/ 	.word	0x000000ff
        /*172c*/ 	.word	0x000000b0
        /*1730*/ 	.short	0x010a
        /*1732*/ 	.byte	0x05
	.zero		1


	//   ....[76]....
        /*1734*/ 	.word	0x00006190
        /*1738*/ 	.word	0x000000ff
        /*173c*/ 	.word	0x00000070
        /*1740*/ 	.short	0x010a
        /*1742*/ 	.byte	0x10
	.zero		1


	//   ....[77]....
        /*1744*/ 	.word	0x00006820
        /*1748*/ 	.word	0x000000ff
        /*174c*/ 	.word	0x00000000
        /*1750*/ 	.short	0x0101
        /*1752*/ 	.byte	0x04
	.zero		1


	//   ....[78]....
        /*1754*/ 	.word	0x000068c0
        /*1758*/ 	.word	0x000000ff
        /*175c*/ 	.word	0x000000b0
        /*1760*/ 	.short	0x010a
        /*1762*/ 	.byte	0x05
	.zero		1


	//   ....[79]....
        /*1764*/ 	.word	0x0000d0e0
        /*1768*/ 	.word	0x000000ff
        /*176c*/ 	.word	0x00000000
        /*1770*/ 	.short	0x0101
        /*1772*/ 	.byte	0x05
	.zero		1


	//   ....[80]....
        /*1774*/ 	.word	0x0000e520
        /*1778*/ 	.word	0x00000003
        /*177c*/ 	.word	0x000000e0
        /*1780*/ 	.short	0x010a
        /*1782*/ 	.byte	0xff
	.zero		1


	//   ....[81]....
        /*1784*/ 	.word	0x0000e580
        /*1788*/ 	.word	0x00000000
        /*178c*/ 	.word	0x00000038
        /*1790*/ 	.short	0x010a
        /*1792*/ 	.byte	0xff
	.zero		1


	//   ....[82]....
        /*1794*/ 	.word	0x0000e5e0
        /*1798*/ 	.word	0x00000000
        /*179c*/ 	.word	0x00000038
        /*17a0*/ 	.short	0x010a
        /*17a2*/ 	.byte	0xff
	.zero		1


	//   ....[83]....
        /*17a4*/ 	.word	0x0000e630
        /*17a8*/ 	.word	0x00000003
        /*17ac*/ 	.word	0x00000090
        /*17b0*/ 	.short	0x010a
        /*17b2*/ 	.byte	0xff
	.zero		1


	//   ....[84]....
        /*17b4*/ 	.word	0x0000e690
        /*17b8*/ 	.word	0x00000000
        /*17bc*/ 	.word	0x00000000
        /*17c0*/ 	.short	0x010a
        /*17c2*/ 	.byte	0xff
	.zero		1


	//   ....[85]....
        /*17c4*/ 	.word	0x0000e6f0
        /*17c8*/ 	.word	0x00000000
        /*17cc*/ 	.word	0x00000000
        /*17d0*/ 	.short	0x010a
        /*17d2*/ 	.byte	0xff
	.zero		1


	//   ....[86]....
        /*17d4*/ 	.word	0x0000e750
        /*17d8*/ 	.word	0x00000000
        /*17dc*/ 	.word	0x00000000
        /*17e0*/ 	.short	0x010a
        /*17e2*/ 	.byte	0xff
	.zero		1


	//   ....[87]....
        /*17e4*/ 	.word	0x0000e7b0
        /*17e8*/ 	.word	0x00000000
        /*17ec*/ 	.word	0x00000000
        /*17f0*/ 	.short	0x010a
        /*17f2*/ 	.byte	0xff
	.zero		1


	//   ....[88]....
        /*17f4*/ 	.word	0x0000e810
        /*17f8*/ 	.word	0x00000000
        /*17fc*/ 	.word	0x00000000
        /*1800*/ 	.short	0x010a
        /*1802*/ 	.byte	0xff
	.zero		1


	//   ....[89]....
        /*1804*/ 	.word	0x0000e870
        /*1808*/ 	.word	0x00000000
        /*180c*/ 	.word	0x00000000
        /*1810*/ 	.short	0x010a
        /*1812*/ 	.byte	0xff
	.zero		1


	//   ....[90]....
        /*1814*/ 	.word	0x0000e8c0
        /*1818*/ 	.word	0x00000002
        /*181c*/ 	.word	0x000000d0
        /*1820*/ 	.short	0x010a
        /*1822*/ 	.byte	0xff
	.zero		1


	//   ....[91]....
        /*1824*/ 	.word	0x0000e920
        /*1828*/ 	.word	0x00000002
        /*182c*/ 	.word	0x000000a0
        /*1830*/ 	.short	0x010a
        /*1832*/ 	.byte	0xff
	.zero		1


	//   ....[92]....
        /*1834*/ 	.word	0x0000e970
        /*1838*/ 	.word	0x00000002
        /*183c*/ 	.word	0x00000090
        /*1840*/ 	.short	0x010a
        /*1842*/ 	.byte	0xff
	.zero		1


	//   ....[93]....
        /*1844*/ 	.word	0x0000e9d0
        /*1848*/ 	.word	0x00000000
        /*184c*/ 	.word	0x000000a0
        /*1850*/ 	.short	0x010a
        /*1852*/ 	.byte	0xff
	.zero		1


	//   ....[94]....
        /*1854*/ 	.word	0x0000ea20
        /*1858*/ 	.word	0x00000000
        /*185c*/ 	.word	0x00000090
        /*1860*/ 	.short	0x010a
        /*1862*/ 	.byte	0xff
	.zero		1


	//   ....[95]....
        /*1864*/ 	.word	0x0000ea80
        /*1868*/ 	.word	0x00000003
        /*186c*/ 	.word	0x000000c0
        /*1870*/ 	.short	0x010a
        /*1872*/ 	.byte	0xff
	.zero		1


	//   ....[96]....
        /*1874*/ 	.word	0x0000eae0
        /*1878*/ 	.word	0x00000000
        /*187c*/ 	.word	0x00000000
        /*1880*/ 	.short	0x010a
        /*1882*/ 	.byte	0xff
	.zero		1


	//   ....[97]....
        /*1884*/ 	.word	0x0000eb40
        /*1888*/ 	.word	0x00000000
        /*188c*/ 	.word	0x00000000
        /*1890*/ 	.short	0x010a
        /*1892*/ 	.byte	0xff
	.zero		1


	//   ....[98]....
        /*1894*/ 	.word	0x0000eba0
        /*1898*/ 	.word	0x00000000
        /*189c*/ 	.word	0x00000000
        /*18a0*/ 	.short	0x010a
        /*18a2*/ 	.byte	0xff
	.zero		1


	//   ....[99]....
        /*18a4*/ 	.word	0x0000ebf0
        /*18a8*/ 	.word	0x00000003
        /*18ac*/ 	.word	0x00000090
        /*18b0*/ 	.short	0x010a
        /*18b2*/ 	.byte	0xff
	.zero		1


	//   ....[100]....
        /*18b4*/ 	.word	0x0000ec50
        /*18b8*/ 	.word	0x00000000
        /*18bc*/ 	.word	0x00000088
        /*18c0*/ 	.short	0x010a
        /*18c2*/ 	.byte	0xff
	.zero		1


	//   ....[101]....
        /*18c4*/ 	.word	0x0000ecb0
        /*18c8*/ 	.word	0x00000003
        /*18cc*/ 	.word	0x00000078
        /*18d0*/ 	.short	0x010a
        /*18d2*/ 	.byte	0xff
	.zero		1


	//   ....[102]....
        /*18d4*/ 	.word	0x0000ed10
        /*18d8*/ 	.word	0x00000000
        /*18dc*/ 	.word	0x00000090
        /*18e0*/ 	.short	0x010a
        /*18e2*/ 	.byte	0xff
	.zero		1


	//   ....[103]....
        /*18e4*/ 	.word	0x0000ed70
        /*18e8*/ 	.word	0x00000003
        /*18ec*/ 	.word	0x00000070
        /*18f0*/ 	.short	0x010a
        /*18f2*/ 	.byte	0xff
	.zero		1


	//   ....[104]....
        /*18f4*/ 	.word	0x0000edd0
        /*18f8*/ 	.word	0x00000003
        /*18fc*/ 	.word	0x000000b0
        /*1900*/ 	.short	0x010a
        /*1902*/ 	.byte	0xff
	.zero		1


	//----- nvinfo : EIATTR_NUM_MBARRIERS
	.align		4
.L_46:
        /*1904*/ 	.byte	0x03, 0x38
        /*1906*/ 	.short	0x001e


	//----- nvinfo : EIATTR_EXIT_INSTR_OFFSETS
	.align		4
        /*1908*/ 	.byte	0x04, 0x1c
        /*190a*/ 	.short	(.L_48 - .L_47)


	//   ....[0]....
.L_47:
        /*190c*/ 	.word	0x00002910


	//   ....[1]....
        /*1910*/ 	.word	0x00002e00


	//   ....[2]....
        /*1914*/ 	.word	0x00002e60


	//   ....[3]....
        /*1918*/ 	.word	0x00003b60


	//   ....[4]....
        /*191c*/ 	.word	0x00004c50


	//   ....[5]....
        /*1920*/ 	.word	0x00004c90


	//   ....[6]....
        /*1924*/ 	.word	0x0000e510


	//----- nvinfo : EIATTR_MAX_THREADS
	.align		4
.L_48:
        /*1928*/ 	.byte	0x04, 0x05
        /*192a*/ 	.short	(.L_50 - .L_49)
.L_49:
        /*192c*/ 	.word	0x00000100
        /*1930*/ 	.word	0x00000001
        /*1934*/ 	.word	0x00000001


	//----- nvinfo : EIATTR_CRS_STACK_SIZE
	.align		4
.L_50:
        /*1938*/ 	.byte	0x04, 0x1e
        /*193a*/ 	.short	(.L_52 - .L_51)
.L_51:
        /*193c*/ 	.word	0x00000000


	//----- nvinfo : EIATTR_CBANK_PARAM_SIZE
	.align		4
.L_52:
        /*1940*/ 	.byte	0x03, 0x19
        /*1942*/ 	.short	0x0800


	//----- nvinfo : EIATTR_PARAM_CBANK
	.align		4
        /*1944*/ 	.byte	0x04, 0x0a
        /*1946*/ 	.short	(.L_54 - .L_53)
	.align		4
.L_53:
        /*1948*/ 	.word	index@(.nv.constant0._ZN7cutlass13device_kernelINS_4gemm6kernel13GemmUniversalIN4cute5tupleIJiiiiEEENS1_10collective13CollectiveMmaINS1_35MainloopSm100TmaUmmaWarpSpecializedILi7ELi2ELi2ENS5_IJNS4_1CILi1EEESB_SB_EEEEENS5_IJNSA_ILi128EEENSA_ILi240EEENSA_ILi64EEEEEENS_12float_e4m3_tENS5_IJlSB_lEEESI_SJ_NS4_8TiledMMAINS4_8MMA_AtomIJNS4_10MMA_TraitsINS4_19SM100_MMA_F8F6F4_SSEJSI_SI_fSE_SF_NS4_17integral_constantINS4_4UMMA5MajorELSQ_0EEESR_NSO_INSP_7ScaleInELSS_0EEEST_EEEEEENS4_6LayoutISC_NS5_IJNSA_ILi0EEESX_SX_EEEEENS5_IJNS4_10UnderscoreES10_S10_EEEEENS4_13SM90_TMA_LOADENS4_14ComposedLayoutINS4_7SwizzleILi2ELi4ELi3EEENS4_18smem_ptr_flag_bitsILi8EEENSW_INS5_IJNSA_ILi8EEESG_EEENS5_IJSG_SB_EEEEEEEvNS4_8identityES13_S1D_vS1E_EENS_8epilogue10collective18CollectiveEpilogueINS1G_23Sm100TmaWarpSpecializedILi1ELi1ELi240ELb0ELb0EEEJSH_NS5_IJNSW_ISE_SB_EENSW_ISF_SB_EEEEESI_SJ_SI_SJ_NS1G_6fusion15FusionCallbacksIS1K_NS1O_17LinearCombinationISI_fSI_fLNS_15FloatRoundStyleE2EEESH_S1N_JEEENS4_5SM1004TMEM4LOAD26SM100_TMEM_LOAD_32dp32b16xES13_NS14_INS15_ILi0ELi4ELi3EEES18_NSW_INS5_IJS19_NSA_ILi16EEEEEENS5_IJS1Z_SB_EEEEEEENS4_39AutoVectorizingCopyWithAssumedAlignmentILi128EEENS4_14SM90_TMA_STOREES23_S25_S25_EEEvvEEEEvNT_6ParamsE)
        /*194c*/ 	.short	0x0380
        /*194e*/ 	.short	0x0800


	//----- nvinfo : EIATTR_SW_WAR
	.align		4
.L_54:
        /*1950*/ 	.byte	0x04, 0x36
        /*1952*/ 	.short	(.L_56 - .L_55)
.L_55:
        /*1954*/ 	.word	0x00000008
.L_56:


//--------------------- .nv.callgraph             --------------------------
	.section	.nv.callgraph,"",@"SHT_CUDA_CALLGRAPH"
	.align	4
	.sectionentsize	8
	.align		4
        /*0000*/ 	.word	0x00000000
	.align		4
        /*0004*/ 	.word	0xffffffff
	.align		4
        /*0008*/ 	.word	index@(_ZN7cutlass13device_kernelINS_4gemm6kernel13GemmUniversalIN4cute5tupleIJiiiiEEENS1_10collective13CollectiveMmaINS1_35MainloopSm100TmaUmmaWarpSpecializedILi7ELi2ELi2ENS5_IJNS4_1CILi1EEESB_SB_EEEEENS5_IJNSA_ILi128EEENSA_ILi240EEENSA_ILi64EEEEEENS_12float_e4m3_tENS5_IJlSB_lEEESI_SJ_NS4_8TiledMMAINS4_8MMA_AtomIJNS4_10MMA_TraitsINS4_19SM100_MMA_F8F6F4_SSEJSI_SI_fSE_SF_NS4_17integral_constantINS4_4UMMA5MajorELSQ_0EEESR_NSO_INSP_7ScaleInELSS_0EEEST_EEEEEENS4_6LayoutISC_NS5_IJNSA_ILi0EEESX_SX_EEEEENS5_IJNS4_10UnderscoreES10_S10_EEEEENS4_13SM90_TMA_LOADENS4_14ComposedLayoutINS4_7SwizzleILi2ELi4ELi3EEENS4_18smem_ptr_flag_bitsILi8EEENSW_INS5_IJNSA_ILi8EEESG_EEENS5_IJSG_SB_EEEEEEEvNS4_8identityES13_S1D_vS1E_EENS_8epilogue10collective18CollectiveEpilogueINS1G_23Sm100TmaWarpSpecializedILi1ELi1ELi240ELb0ELb0EEEJSH_NS5_IJNSW_ISE_SB_EENSW_ISF_SB_EEEEESI_SJ_SI_SJ_NS1G_6fusion15FusionCallbacksIS1K_NS1O_17LinearCombinationISI_fSI_fLNS_15FloatRoundStyleE2EEESH_S1N_JEEENS4_5SM1004TMEM4LOAD26SM100_TMEM_LOAD_32dp32b16xES13_NS14_INS15_ILi0ELi4ELi3EEES18_NSW_INS5_IJS19_NSA_ILi16EEEEEENS5_IJS1Z_SB_EEEEEEENS4_39AutoVectorizingCopyWithAssumedAlignmentILi128EEENS4_14SM90_TMA_STOREES23_S25_S25_EEEvvEEEEvNT_6ParamsE)
	.align		4
        /*000c*/ 	.word	index@(__assertfail)
	.align		4
        /*0010*/ 	.word	0x00000000
	.align		4
        /*0014*/ 	.word	0xfffffffe
	.align		4
        /*0018*/ 	.word	0x00000000
	.align		4
        /*001c*/ 	.word	0xfffffffd
	.align		4
        /*0020*/ 	.word	0x00000000
	.align		4
        /*0024*/ 	.word	0xfffffffc


//--------------------- .nv.constant4             --------------------------
	.section	.nv.constant4,"a",@progbits
	.align	8
	.align		8
.nv.constant4:
        /*0000*/ 	.dword	__assertfail
	.align		8
        /*0008*/ 	.dword	__unnamed_1
	.align		8
        /*0010*/ 	.dword	_ZN40_INTERNAL_269dbb1f_4_k_cu_82a5bc1f_273664cuda3std3__45__cpo5beginE
	.align		8
        /*0018*/ 	.dword	_ZN40_INTERNAL_269dbb1f_4_k_cu_82a5bc1f_273664cuda3std3__45__cpo3endE
	.align		8
        /*0020*/ 	.dword	_ZN40_INTERNAL_269dbb1f_4_k_cu_82a5bc1f_273664cuda3std3__45__cpo6cbeginE
	.align		8
        /*0028*/ 	.dword	_ZN40_INTERNAL_269dbb1f_4_k_cu_82a5bc1f_273664cuda3std3__45__cpo4cendE
	.align		8
        /*0030*/ 	.dword	_ZN40_INTERNAL_269dbb1f_4_k_cu_82a5bc1f_273664cuda3std3__442_GLOBAL__N__269dbb1f_4_k_cu_82a5bc1f_273666ignoreE
	.align		8
        /*0038*/ 	.dword	_ZN40_INTERNAL_269dbb1f_4_k_cu_82a5bc1f_273664cuda3std3__419piecewise_constructE
	.align		8
        /*0040*/ 	.dword	_ZN40_INTERNAL_269dbb1f_4_k_cu_82a5bc1f_273664cuda3std3__48in_placeE
	.align		8
        /*0048*/ 	.dword	_ZN40_INTERNAL_269dbb1f_4_k_cu_82a5bc1f_273664cuda3std6ranges3__45__cpo4swapE
	.align		8
        /*0050*/ 	.dword	_ZN40_INTERNAL_269dbb1f_4_k_cu_82a5bc1f_273664cuda3std6ranges3__45__cpo9iter_moveE
	.align		8
        /*0058*/ 	.dword	_ZN40_INTERNAL_269dbb1f_4_k_cu_82a5bc1f_273664cute7productE
	.align		8
        /*0060*/ 	.dword	_ZN40_INTERNAL_269dbb1f_4_k_cu_82a5bc1f_273664cute1_E
	.align		8
        /*0068*/ 	.dword	$str$25
	.align		8
        /*0070*/ 	.dword	$str$26


//--------------------- .text._ZN7cutlass13device_kernelINS_4gemm6kernel13GemmUniversalIN4cute5tupleIJiiiiEEENS1_10collective13CollectiveMmaINS1_35MainloopSm100TmaUmmaWarpSpecializedILi7ELi2ELi2ENS5_IJNS4_1CILi1EEESB_SB_EEEEENS5_IJNSA_ILi128EEENSA_ILi240EEENSA_ILi64EEEEEENS_12float_e4m3_tENS5_IJlSB_lEEESI_SJ_NS4_8TiledMMAINS4_8MMA_AtomIJNS4_10MMA_TraitsINS4_19SM100_MMA_F8F6F4_SSEJSI_SI_fSE_SF_NS4_17integral_constantINS4_4UMMA5MajorELSQ_0EEESR_NSO_INSP_7ScaleInELSS_0EEEST_EEEEEENS4_6LayoutISC_NS5_IJNSA_ILi0EEESX_SX_EEEEENS5_IJNS4_10UnderscoreES10_S10_EEEEENS4_13SM90_TMA_LOADENS4_14ComposedLayoutINS4_7SwizzleILi2ELi4ELi3EEENS4_18smem_ptr_flag_bitsILi8EEENSW_INS5_IJNSA_ILi8EEESG_EEENS5_IJSG_SB_EEEEEEEvNS4_8identityES13_S1D_vS1E_EENS_8epilogue10collective18CollectiveEpilogueINS1G_23Sm100TmaWarpSpecializedILi1ELi1ELi240ELb0ELb0EEEJSH_NS5_IJNSW_ISE_SB_EENSW_ISF_SB_EEEEESI_SJ_SI_SJ_NS1G_6fusion15FusionCallbacksIS1K_NS1O_17LinearCombinationISI_fSI_fLNS_15FloatRoundStyleE2EEESH_S1N_JEEENS4_5SM1004TMEM4LOAD26SM100_TMEM_LOAD_32dp32b16xES13_NS14_INS15_ILi0ELi4ELi3EEES18_NSW_INS5_IJS19_NSA_ILi16EEEEEENS5_IJS1Z_SB_EEEEEEENS4_39AutoVectorizingCopyWithAssumedAlignmentILi128EEENS4_14SM90_TMA_STOREES23_S25_S25_EEEvvEEEEvNT_6ParamsE --------------------------
	.section	.text._ZN7cutlass13device_kernelINS_4gemm6kernel13GemmUniversalIN4cute5tupleIJiiiiEEENS1_10collective13CollectiveMmaINS1_35MainloopSm100TmaUmmaWarpSpecializedILi7ELi2ELi2ENS5_IJNS4_1CILi1EEESB_SB_EEEEENS5_IJNSA_ILi128EEENSA_ILi240EEENSA_ILi64EEEEEENS_12float_e4m3_tENS5_IJlSB_lEEESI_SJ_NS4_8TiledMMAINS4_8MMA_AtomIJNS4_10MMA_TraitsINS4_19SM100_MMA_F8F6F4_SSEJSI_SI_fSE_SF_NS4_17integral_constantINS4_4UMMA5MajorELSQ_0EEESR_NSO_INSP_7ScaleInELSS_0EEEST_EEEEEENS4_6LayoutISC_NS5_IJNSA_ILi0EEESX_SX_EEEEENS5_IJNS4_10UnderscoreES10_S10_EEEEENS4_13SM90_TMA_LOADENS4_14ComposedLayoutINS4_7SwizzleILi2ELi4ELi3EEENS4_18smem_ptr_flag_bitsILi8EEENSW_INS5_IJNSA_ILi8EEESG_EEENS5_IJSG_SB_EEEEEEEvNS4_8identityES13_S1D_vS1E_EENS_8epilogue10collective18CollectiveEpilogueINS1G_23Sm100TmaWarpSpecializedILi1ELi1ELi240ELb0ELb0EEEJSH_NS5_IJNSW_ISE_SB_EENSW_ISF_SB_EEEEESI_SJ_SI_SJ_NS1G_6fusion15FusionCallbacksIS1K_NS1O_17LinearCombinationISI_fSI_fLNS_15FloatRoundStyleE2EEESH_S1N_JEEENS4_5SM1004TMEM4LOAD26SM100_TMEM_LOAD_32dp32b16xES13_NS14_INS15_ILi0ELi4ELi3EEES18_NSW_INS5_IJS19_NSA_ILi16EEEEEENS5_IJS1Z_SB_EEEEEEENS4_39AutoVectorizingCopyWithAssumedAlignmentILi128EEENS4_14SM90_TMA_STOREES23_S25_S25_EEEvvEEEEvNT_6ParamsE,"ax",@progbits
	.align	128
.text._ZN7cutlass13device_kernelINS_4gemm6kernel13GemmUniversalIN4cute5tupleIJiiiiEEENS1_10collective13CollectiveMmaINS1_35MainloopSm100TmaUmmaWarpSpecializedILi7ELi2ELi2ENS5_IJNS4_1CILi1EEESB_SB_EEEEENS5_IJNSA_ILi128EEENSA_ILi240EEENSA_ILi64EEEEEENS_12float_e4m3_tENS5_IJlSB_lEEESI_SJ_NS4_8TiledMMAINS4_8MMA_AtomIJNS4_10MMA_TraitsINS4_19SM100_MMA_F8F6F4_SSEJSI_SI_fSE_SF_NS4_17integral_constantINS4_4UMMA5MajorELSQ_0EEESR_NSO_INSP_7ScaleInELSS_0EEEST_EEEEEENS4_6LayoutISC_NS5_IJNSA_ILi0EEESX_SX_EEEEENS5_IJNS4_10UnderscoreES10_S10_EEEEENS4_13SM90_TMA_LOADENS4_14ComposedLayoutINS4_7SwizzleILi2ELi4ELi3EEENS4_18smem_ptr_flag_bitsILi8EEENSW_INS5_IJNSA_ILi8EEESG_EEENS5_IJSG_SB_EEEEEEEvNS4_8identityES13_S1D_vS1E_EENS_8epilogue10collective18CollectiveEpilogueINS1G_23Sm100TmaWarpSpecializedILi1ELi1ELi240ELb0ELb0EEEJSH_NS5_IJNSW_ISE_SB_EENSW_ISF_SB_EEEEESI_SJ_SI_SJ_NS1G_6fusion15FusionCallbacksIS1K_NS1O_17LinearCombinationISI_fSI_fLNS_15FloatRoundStyleE2EEESH_S1N_JEEENS4_5SM1004TMEM4LOAD26SM100_TMEM_LOAD_32dp32b16xES13_NS14_INS15_ILi0ELi4ELi3EEES18_NSW_INS5_IJS19_NSA_ILi16EEEEEENS5_IJS1Z_SB_EEEEEEENS4_39AutoVectorizingCopyWithAssumedAlignmentILi128EEENS4_14SM90_TMA_STOREES23_S25_S25_EEEvvEEEEvNT_6ParamsE:
        .type           _ZN7cutlass13device_kernelINS_4gemm6kernel13GemmUniversalIN4cute5tupleIJiiiiEEENS1_10collective13CollectiveMmaINS1_35MainloopSm100TmaUmmaWarpSpecializedILi7ELi2ELi2ENS5_IJNS4_1CILi1EEESB_SB_EEEEENS5_IJNSA_ILi128EEENSA_ILi240EEENSA_ILi64EEEEEENS_12float_e4m3_tENS5_IJlSB_lEEESI_SJ_NS4_8TiledMMAINS4_8MMA_AtomIJNS4_10MMA_TraitsINS4_19SM100_MMA_F8F6F4_SSEJSI_SI_fSE_SF_NS4_17integral_constantINS4_4UMMA5MajorELSQ_0EEESR_NSO_INSP_7ScaleInELSS_0EEEST_EEEEEENS4_6LayoutISC_NS5_IJNSA_ILi0EEESX_SX_EEEEENS5_IJNS4_10UnderscoreES10_S10_EEEEENS4_13SM90_TMA_LOADENS4_14ComposedLayoutINS4_7SwizzleILi2ELi4ELi3EEENS4_18smem_ptr_flag_bitsILi8EEENSW_INS5_IJNSA_ILi8EEESG_EEENS5_IJSG_SB_EEEEEEEvNS4_8identityES13_S1D_vS1E_EENS_8epilogue10collective18CollectiveEpilogueINS1G_23Sm100TmaWarpSpecializedILi1ELi1ELi240ELb0ELb0EEEJSH_NS5_IJNSW_ISE_SB_EENSW_ISF_SB_EEEEESI_SJ_SI_SJ_NS1G_6fusion15FusionCallbacksIS1K_NS1O_17LinearCombinationISI_fSI_fLNS_15FloatRoundStyleE2EEESH_S1N_JEEENS4_5SM1004TMEM4LOAD26SM100_TMEM_LOAD_32dp32b16xES13_NS14_INS15_ILi0ELi4ELi3EEES18_NSW_INS5_IJS19_NSA_ILi16EEEEEENS5_IJS1Z_SB_EEEEEEENS4_39AutoVectorizingCopyWithAssumedAlignmentILi128EEENS4_14SM90_TMA_STOREES23_S25_S25_EEEvvEEEEvNT_6ParamsE,@function
        .size           _ZN7cutlass13device_kernelINS_4gemm6kernel13GemmUniversalIN4cute5tupleIJiiiiEEENS1_10collective13CollectiveMmaINS1_35MainloopSm100TmaUmmaWarpSpecializedILi7ELi2ELi2ENS5_IJNS4_1CILi1EEESB_SB_EEEEENS5_IJNSA_ILi128EEENSA_ILi240EEENSA_ILi64EEEEEENS_12float_e4m3_tENS5_IJlSB_lEEESI_SJ_NS4_8TiledMMAINS4_8MMA_AtomIJNS4_10MMA_TraitsINS4_19SM100_MMA_F8F6F4_SSEJSI_SI_fSE_SF_NS4_17integral_constantINS4_4UMMA5MajorELSQ_0EEESR_NSO_INSP_7ScaleInELSS_0EEEST_EEEEEENS4_6LayoutISC_NS5_IJNSA_ILi0EEESX_SX_EEEEENS5_IJNS4_10UnderscoreES10_S10_EEEEENS4_13SM90_TMA_LOADENS4_14ComposedLayoutINS4_7SwizzleILi2ELi4ELi3EEENS4_18smem_ptr_flag_bitsILi8EEENSW_INS5_IJNSA_ILi8EEESG_EEENS5_IJSG_SB_EEEEEEEvNS4_8identityES13_S1D_vS1E_EENS_8epilogue10collective18CollectiveEpilogueINS1G_23Sm100TmaWarpSpecializedILi1ELi1ELi240ELb0ELb0EEEJSH_NS5_IJNSW_ISE_SB_EENSW_ISF_SB_EEEEESI_SJ_SI_SJ_NS1G_6fusion15FusionCallbacksIS1K_NS1O_17LinearCombinationISI_fSI_fLNS_15FloatRoundStyleE2EEESH_S1N_JEEENS4_5SM1004TMEM4LOAD26SM100_TMEM_LOAD_32dp32b16xES13_NS14_INS15_ILi0ELi4ELi3EEES18_NSW_INS5_IJS19_NSA_ILi16EEEEEENS5_IJS1Z_SB_EEEEEEENS4_39AutoVectorizingCopyWithAssumedAlignmentILi128EEENS4_14SM90_TMA_STOREES23_S25_S25_EEEvvEEEEvNT_6ParamsE,(.L_x_143 - _ZN7cutlass13device_kernelINS_4gemm6kernel13GemmUniversalIN4cute5tupleIJiiiiEEENS1_10collective13CollectiveMmaINS1_35MainloopSm100TmaUmmaWarpSpecializedILi7ELi2ELi2ENS5_IJNS4_1CILi1EEESB_SB_EEEEENS5_IJNSA_ILi128EEENSA_ILi240EEENSA_ILi64EEEEEENS_12float_e4m3_tENS5_IJlSB_lEEESI_SJ_NS4_8TiledMMAINS4_8MMA_AtomIJNS4_10MMA_TraitsINS4_19SM100_MMA_F8F6F4_SSEJSI_SI_fSE_SF_NS4_17integral_constantINS4_4UMMA5MajorELSQ_0EEESR_NSO_INSP_7ScaleInELSS_0EEEST_EEEEEENS4_6LayoutISC_NS5_IJNSA_ILi0EEESX_SX_EEEEENS5_IJNS4_10UnderscoreES10_S10_EEEEENS4_13SM90_TMA_LOADENS4_14ComposedLayoutINS4_7SwizzleILi2ELi4ELi3EEENS4_18smem_ptr_flag_bitsILi8EEENSW_INS5_IJNSA_ILi8EEESG_EEENS5_IJSG_SB_EEEEEEEvNS4_8identityES13_S1D_vS1E_EENS_8epilogue10collective18CollectiveEpilogueINS1G_23Sm100TmaWarpSpecializedILi1ELi1ELi240ELb0ELb0EEEJSH_NS5_IJNSW_ISE_SB_EENSW_ISF_SB_EEEEESI_SJ_SI_SJ_NS1G_6fusion15FusionCallbacksIS1K_NS1O_17LinearCombinationISI_fSI_fLNS_15FloatRoundStyleE2EEESH_S1N_JEEENS4_5SM1004TMEM4LOAD26SM100_TMEM_LOAD_32dp32b16xES13_NS14_INS15_ILi0ELi4ELi3EEES18_NSW_INS5_IJS19_NSA_ILi16EEEEEENS5_IJS1Z_SB_EEEEEEENS4_39AutoVectorizingCopyWithAssumedAlignmentILi128EEENS4_14SM90_TMA_STOREES23_S25_S25_EEEvvEEEEvNT_6ParamsE)
        .other          _ZN7cutlass13device_kernelINS_4gemm6kernel13GemmUniversalIN4cute5tupleIJiiiiEEENS1_10collective13CollectiveMmaINS1_35MainloopSm100TmaUmmaWarpSpecializedILi7ELi2ELi2ENS5_IJNS4_1CILi1EEESB_SB_EEEEENS5_IJNSA_ILi128EEENSA_ILi240EEENSA_ILi64EEEEEENS_12float_e4m3_tENS5_IJlSB_lEEESI_SJ_NS4_8TiledMMAINS4_8MMA_AtomIJNS4_10MMA_TraitsINS4_19SM100_MMA_F8F6F4_SSEJSI_SI_fSE_SF_NS4_17integral_constantINS4_4UMMA5MajorELSQ_0EEESR_NSO_INSP_7ScaleInELSS_0EEEST_EEEEEENS4_6LayoutISC_NS5_IJNSA_ILi0EEESX_SX_EEEEENS5_IJNS4_10UnderscoreES10_S10_EEEEENS4_13SM90_TMA_LOADENS4_14ComposedLayoutINS4_7SwizzleILi2ELi4ELi3EEENS4_18smem_ptr_flag_bitsILi8EEENSW_INS5_IJNSA_ILi8EEESG_EEENS5_IJSG_SB_EEEEEEEvNS4_8identityES13_S1D_vS1E_EENS_8epilogue10collective18CollectiveEpilogueINS1G_23Sm100TmaWarpSpecializedILi1ELi1ELi240ELb0ELb0EEEJSH_NS5_IJNSW_ISE_SB_EENSW_ISF_SB_EEEEESI_SJ_SI_SJ_NS1G_6fusion15FusionCallbacksIS1K_NS1O_17LinearCombinationISI_fSI_fLNS_15FloatRoundStyleE2EEESH_S1N_JEEENS4_5SM1004TMEM4LOAD26SM100_TMEM_LOAD_32dp32b16xES13_NS14_INS15_ILi0ELi4ELi3EEES18_NSW_INS5_IJS19_NSA_ILi16EEEEEENS5_IJS1Z_SB_EEEEEEENS4_39AutoVectorizingCopyWithAssumedAlignmentILi128EEENS4_14SM90_TMA_STOREES23_S25_S25_EEEvvEEEEvNT_6ParamsE,@"STO_CUDA_ENTRY STV_DEFAULT"
_ZN7cutlass13device_kernelINS_4gemm6kernel13GemmUniversalIN4cute5tupleIJiiiiEEENS1_10collective13CollectiveMmaINS1_35MainloopSm100TmaUmmaWarpSpecializedILi7ELi2ELi2ENS5_IJNS4_1CILi1EEESB_SB_EEEEENS5_IJNSA_ILi128EEENSA_ILi240EEENSA_ILi64EEEEEENS_12float_e4m3_tENS5_IJlSB_lEEESI_SJ_NS4_8TiledMMAINS4_8MMA_AtomIJNS4_10MMA_TraitsINS4_19SM100_MMA_F8F6F4_SSEJSI_SI_fSE_SF_NS4_17integral_constantINS4_4UMMA5MajorELSQ_0EEESR_NSO_INSP_7ScaleInELSS_0EEEST_EEEEEENS4_6LayoutISC_NS5_IJNSA_ILi0EEESX_SX_EEEEENS5_IJNS4_10UnderscoreES10_S10_EEEEENS4_13SM90_TMA_LOADENS4_14ComposedLayoutINS4_7SwizzleILi2ELi4ELi3EEENS4_18smem_ptr_flag_bitsILi8EEENSW_INS5_IJNSA_ILi8EEESG_EEENS5_IJSG_SB_EEEEEEEvNS4_8identityES13_S1D_vS1E_EENS_8epilogue10collective18CollectiveEpilogueINS1G_23Sm100TmaWarpSpecializedILi1ELi1ELi240ELb0ELb0EEEJSH_NS5_IJNSW_ISE_SB_EENSW_ISF_SB_EEEEESI_SJ_SI_SJ_NS1G_6fusion15FusionCallbacksIS1K_NS1O_17LinearCombinationISI_fSI_fLNS_15FloatRoundStyleE2EEESH_S1N_JEEENS4_5SM1004TMEM4LOAD26SM100_TMEM_LOAD_32dp32b16xES13_NS14_INS15_ILi0ELi4ELi3EEES18_NSW_INS5_IJS19_NSA_ILi16EEEEEENS5_IJS1Z_SB_EEEEEEENS4_39AutoVectorizingCopyWithAssumedAlignmentILi128EEENS4_14SM90_TMA_STOREES23_S25_S25_EEEvvEEEEvNT_6ParamsE:
[----:B------:R-:W1:Y:S01]  /*0000*/  LDC R1, c[0x0][0x37c] ;  /* 0x0000df00ff017b82 */ /* 0x000e620000000800 */
[----:B------:R-:W2:Y:S01]  /*0010*/  S2R R2, SR_TID.X ;  /* 0x0000000000027919 */ /* 0x000ea20000002100 */
[----:B------:R-:W3:Y:S01]  /*0020*/  LDCU.64 UR8, c[0x0][0x890] ;  /* 0x00011200ff0877ac */ /* 0x000ee20008000a00 */
[----:B-1----:R-:W-:Y:S01]  /*0030*/  VIADD R1, R1, 0xfffffc30 ;  /* 0xfffffc3001017836 */ /* 0x002fe20000000000 */
[----:B------:R-:W-:Y:S01]  /*0040*/  ELECT P3, URZ, PT ;  /* 0x0000000000ff782f */ /* 0x000fe20003860000 */
[----:B---3--:R-:W-:-:S04]  /*0050*/  UISETP.NE.U32.AND UP0, UPT, UR8, URZ, UPT ;  /* 0x000000ff0800728c */ /* 0x008fc8000bf05070 */
[----:B------:R-:W-:Y:S01]  /*0060*/  UISETP.NE.AND.EX UP0, UPT, UR9, URZ, UPT, UP0 ;  /* 0x000000ff0900728c */ /* 0x000fe2000bf05300 */
[----:B--2---:R-:W-:-:S05]  /*0070*/  SHF.R.U32.HI R4, RZ, 0x5, R2 ;  /* 0x00000005ff047819 */ /* 0x004fca0000011602 */
[----:B------:R-:W1:Y:S02]  /*0080*/  SHFL.IDX PT, R0, R4, RZ, 0x1f ;  /* 0x00001fff04007589 */ /* 0x000e6400000e0000 */
[----:B-1----:R-:W-:Y:S02]  /*0090*/  R2UR UR22, R0 ;  /* 0x00000000001672ca */ /* 0x002fe400000e0000 */
[----:B------:R-:W-:-:S05]  /*00a0*/  PRMT R0, RZ, 0x7610, R0 ;  /* 0x00007610ff007816 */ /* 0x000fca0000000000 */
[----:B------:R1:W-:Y:S01]  /*00b0*/  STL.S16 [R1+0xe0], R0 ;  /* 0x0000e00001007387 */ /* 0x0003e20000100600 */
[----:B------:R-:W-:Y:S07]  /*00c0*/  BRA.U UP0, `(.L_x_0) ;  /* 0x0000000100387547 */ /* 0x000fee000b800000 */
[----:B------:R-:W2:Y:S02]  /*00d0*/  LDCU.64 UR4, c[0x0][0x888] ;  /* 0x00011100ff0477ac */ /* 0x000ea40008000a00 */
[----:B--2---:R-:W-:-:S04]  /*00e0*/  UISETP.NE.U32.AND UP0, UPT, UR4, URZ, UPT ;  /* 0x000000ff0400728c */ /* 0x004fc8000bf05070 */
[----:B------:R-:W-:-:S09]  /*00f0*/  UISETP.NE.AND.EX UP0, UPT, UR5, URZ, UPT, UP0 ;  /* 0x000000ff0500728c */ /* 0x000fd2000bf05300 */
[----:B------:R-:W-:Y:S05]  /*0100*/  BRA.U !UP0, `(.L_x_1) ;  /* 0x00000001081c7547 */ /* 0x000fea000b800000 */
[----:B------:R-:W1:Y:S01]  /*0110*/  LDC.64 R6, c[0x0][0x888] ;  /* 0x00022200ff067b82 */ /* 0x000e620000000a00 */
[----:B------:R-:W1:Y:S02]  /*0120*/  LDCU.64 UR4, c[0x0][0x358] ;  /* 0x00006b00ff0477ac */ /* 0x000e640008000a00 */
[----:B-1----:R-:W2:Y:S02]  /*0130*/  LDG.E R0, desc[UR4][R6.64] ;  /* 0x0000000406007981 */ /* 0x002ea4000c1e1900 */
[----:B--2---:R-:W-:Y:S01]  /*0140*/  R2UR UR44, R0 ;  /* 0x00000000002c72ca */ /* 0x004fe200000e0000 */
[----:B------:R-:W-:-:S05]  /*0150*/  HFMA2 R0, -RZ, RZ, 0, 5.9604644775390625e-08 ;  /* 0x00000001ff007431 */ /* 0x000fca00000001ff */
[----:B------:R2:W-:Y:S01]  /*0160*/  STL.S16 [R1+0xe0], R0 ;  /* 0x0000e00001007387 */ /* 0x0005e20000100600 */
[----:B------:R-:W-:Y:S07]  /*0170*/  BRA `(.L_x_0) ;  /* 0x00000000000c7947 */ /* 0x000fee0003800000 */
.L_x_1:
[----:B-1----:R-:W-:Y:S01]  /*0180*/  HFMA2 R0, -RZ, RZ, 0, 5.9604644775390625e-08 ;  /* 0x00000001ff007431 */ /* 0x002fe200000001ff */
[----:B------:R-:W3:Y:S04]  /*0190*/  LDCU UR44, c[0x0][0x880] ;  /* 0x00011000ff2c77ac */ /* 0x000ee80008000800 */
[----:B------:R4:W-:Y:S02]  /*01a0*/  STL.S16 [R1+0xe0], R0 ;  /* 0x0000e00001007387 */ /* 0x0009e40000100600 */
.L_x_0:
[----:B------:R-:W5:Y:S02]  /*01b0*/  LDCU.64 UR4, c[0x0][0x8b0] ;  /* 0x00011600ff0477ac */ /* 0x000f640008000a00 */
[----:B-----5:R-:W-:-:S04]  /*01c0*/  UISETP.NE.U32.AND UP0, UPT, UR4, URZ, UPT ;  /* 0x000000ff0400728c */ /* 0x020fc8000bf05070 */
[----:B------:R-:W-:-:S09]  /*01d0*/  UISETP.NE.AND.EX UP0, UPT, UR5, URZ, UPT, UP0 ;  /* 0x000000ff0500728c */ /* 0x000fd2000bf05300 */
[----:B------:R-:W-:Y:S05]  /*01e0*/  BRA.U UP0, `(.L_x_2) ;  /* 0x0000000100287547 */ /* 0x000fea000b800000 */
[----:B------:R-:W5:Y:S02]  /*01f0*/  LDCU.64 UR4, c[0x0][0x8a8] ;  /* 0x00011500ff0477ac */ /* 0x000f640008000a00 */
[----:B-----5:R-:W-:-:S04]  /*0200*/  UISETP.NE.U32.AND UP0, UPT, UR4, URZ, UPT ;  /* 0x000000ff0400728c */ /* 0x020fc8000bf05070 */
[----:B------:R-:W-:-:S09]  /*0210*/  UISETP.NE.AND.EX UP0, UPT, UR5, URZ, UPT, UP0 ;  /* 0x000000ff0500728c */ /* 0x000fd2000bf05300 */
[----:B------:R-:W-:Y:S05]  /*0220*/  BRA.U !UP0, `(.L_x_3) ;  /* 0x0000000108147547 */ /* 0x000fea000b800000 */
[----:B------:R-:W1:Y:S01]  /*0230*/  LDC.64 R6, c[0x0][0x8a8] ;  /* 0x00022a00ff067b82 */ /* 0x000e620000000a00 */
[----:B------:R-:W1:Y:S02]  /*0240*/  LDCU.64 UR4, c[0x0][0x358] ;  /* 0x00006b00ff0477ac */ /* 0x000e640008000a00 */
[----:B-12-4-:R-:W2:Y:S02]  /*0250*/  LDG.E R0, desc[UR4][R6.64] ;  /* 0x0000000406007981 */ /* 0x016ea4000c1e1900 */
[----:B--2---:R-:W-:Y:S01]  /*0260*/  R2UR UR37, R0 ;  /* 0x00000000002572ca */ /* 0x004fe200000e0000 */
[----:B------:R-:W-:-:S14]  /*0270*/  BRA `(.L_x_2) ;  /* 0x0000000000047947 */ /* 0x000fdc0003800000 */
.L_x_3:
[----:B------:R-:W1:Y:S02]  /*0280*/  LDCU UR37, c[0x0][0x8a0] ;  /* 0x00011400ff2577ac */ /* 0x000e640008000800 */
.L_x_2:
[----:B-12-4-:R-:W-:Y:S01]  /*0290*/  IMAD.U32 R0, RZ, RZ, UR22 ;  /* 0x00000016ff007e24 */ /* 0x016fe2000f8e00ff */
[----:B------:R-:W-:Y:S04]  /*02a0*/  BSSY.RECONVERGENT B0, `(.L_x_4) ;  /* 0x000000c000007945 */ /* 0x000fe80003800200 */
[C---:B------:R-:W-:Y:S02]  /*02b0*/  ISETP.NE.OR P1, PT, R0.reuse, 0x1, !P3 ;  /* 0x000000010000780c */ /* 0x040fe40005f25670 */
[----:B------:R-:W-:-:S11]  /*02c0*/  ISETP.NE.OR P0, PT, R0, 0x3, !P3 ;  /* 0x000000030000780c */ /* 0x000fd60005f05670 */
[----:B------:R-:W-:Y:S05]  /*02d0*/  @P1 BRA `(.L_x_5) ;  /* 0x0000000000201947 */ /* 0x000fea0003800000 */
[----:B------:R-:W1:Y:S02]  /*02e0*/  LDCU.64 UR4, c[0x0][0x348] ;  /* 0x00006900ff0477ac */ /* 0x000e640008000a00 */
[----:B-1----:R-:W-:Y:S02]  /*02f0*/  UIADD3 UR6, UP1, UPT, UR4, 0x80, URZ ;  /* 0x0000008004067890 */ /* 0x002fe4000ff3e0ff */
[----:B------:R-:W-:Y:S02]  /*0300*/  UIADD3 UR4, UP0, UPT, UR4, 0x180, URZ ;  /* 0x0000018004047890 */ /* 0x000fe4000ff1e0ff */
[----:B------:R-:W-:Y:S02]  /*0310*/  UIADD3.X UR7, UPT, UPT, URZ, UR5, URZ, UP1, !UPT ;  /* 0x00000005ff077290 */ /* 0x000fe40008ffe4ff */
[----:B------:R-:W-:-:S07]  /*0320*/  UIADD3.X UR5, UPT, UPT, URZ, UR5, URZ, UP0, !UPT ;  /* 0x00000005ff057290 */ /* 0x000fce00087fe4ff */
[----:B------:R1:W-:Y:S02]  /*0330*/  UTMACCTL.PF [UR6] ;  /* 0x00000000060079b9 */ /* 0x0003e40008040000 */
[----:B------:R1:W-:Y:S02]  /*0340*/  UTMACCTL.PF [UR4] ;  /* 0x00000000040079b9 */ /* 0x0003e40008040000 */
[----:B-1----:R-:W-:Y:S01]  /*0350*/  NOP ;  /* 0x0000000000007918 */ /* 0x002fe20000000000 */
.L_x_5:
[----:B---3--:R-:W-:Y:S05]  /*0360*/  BSYNC.RECONVERGENT B0 ;  /* 0x0000000000007941 */ /* 0x008fea0003800200 */
.L_x_4:
[----:B------:R-:W-:Y:S04]  /*0370*/  BSSY.RECONVERGENT B0, `(.L_x_6) ;  /* 0x000000a000007945 */ /* 0x000fe80003800200 */
        /* <DEDUP_REMOVED lines=9> */
.L_x_7:
[----:B------:R-:W-:Y:S05]  /*0410*/  BSYNC.RECONVERGENT B0 ;  /* 0x0000000000007941 */ /* 0x000fea0003800200 */
.L_x_6:
[----:B------:R-:W1:Y:S01]  /*0420*/  LDCU.64 UR4, c[0x0][0x888] ;  /* 0x00011100ff0477ac */ /* 0x000e620008000a00 */
[----:B------:R-:W-:Y:S02]  /*0430*/  UISETP.EQ.U32.AND UP1, UPT, UR8, URZ, UPT ;  /* 0x000000ff0800728c */ /* 0x000fe4000bf22070 */
[----:B------:R-:W-:Y:S02]  /*0440*/  UPLOP3.LUT UP3, UPT, UPT, UPT, UPT, 0x80, 0x8 ;  /* 0x000000000008789c */ /* 0x000fe40003f6f070 */
[----:B-1----:R-:W-:-:S04]  /*0450*/  UISETP.NE.U32.AND UP0, UPT, UR4, URZ, UPT ;  /* 0x000000ff0400728c */ /* 0x002fc8000bf05070 */
[----:B------:R-:W-:-:S04]  /*0460*/  UISETP.NE.AND.EX UP2, UPT, UR5, URZ, UPT, UP0 ;  /* 0x000000ff0500728c */ /* 0x000fc8000bf45300 */
[----:B------:R-:W-:-:S04]  /*0470*/  UISETP.EQ.OR.EX UP4, UPT, UR9, URZ, !UP2, UP1 ;  /* 0x000000ff0900728c */ /* 0x000fc8000d782710 */
[----:B------:R-:W-:-:S06]  /*0480*/  UP2UR UR4, UPR, URZ, 0x10 ;  /* 0x00000010ff047883 */ /* 0x000fcc0008000000 */
[----:B------:R-:W-:-:S05]  /*0490*/  MOV R3, UR4 ;  /* 0x0000000400037c02 */ /* 0x000fca0008000f00 */
[----:B------:R1:W-:Y:S01]  /*04a0*/  STL [R1+0x10c], R3 ;  /* 0x00010c0301007387 */ /* 0x0003e20000100800 */
[----:B------:R-:W-:Y:S05]  /*04b0*/  BRA.U !UP4, `(.L_x_8) ;  /* 0x000000010c207547 */ /* 0x000fea000b800000 */
[----:B------:R-:W-:Y:S01]  /*04c0*/  UISETP.NE.U32.AND UP1, UPT, UR8, URZ, UPT ;  /* 0x000000ff0800728c */ /* 0x000fe2000bf25070 */
[----:B------:R-:W-:Y:S01]  /*04d0*/  FSETP.NEU.AND P0, PT, RZ, UR44, PT ;  /* 0x0000002cff007c0b */ /* 0x000fe2000bf0d000 */
[----:B------:R-:W-:Y:S02]  /*04e0*/  USEL UR4, URZ, 0xffffffff, UP2 ;  /* 0xffffffffff047887 */ /* 0x000fe40009000000 */
[----:B------:R-:W-:-:S10]  /*04f0*/  UISETP.NE.AND.EX UP1, UPT, UR9, URZ, UPT, UP1 ;  /* 0x000000ff0900728c */ /* 0x000fd4000bf25310 */
[----:B------:R-:W-:Y:S01]  /*0500*/  VOTEU.ANY UP0, P0 ;  /* 0x0000000000ff7886 */ /* 0x000fe20000000100 */
[----:B------:R-:W-:-:S04]  /*0510*/  @!UP1 USEL UR4, URZ, 0xffffffff, UP0 ;  /* 0xffffffffff049887 */ /* 0x000fc80008000000 */
[----:B------:R-:W-:-:S04]  /*0520*/  ULOP3.LUT UR4, UR4, 0x1, URZ, 0xc0, !UPT ;  /* 0x0000000104047892 */ /* 0x000fc8000f8ec0ff */
[----:B------:R-:W-:-:S11]  /*0530*/  UISETP.NE.U32.AND UP3, UPT, UR4, 0x1, UPT ;  /* 0x000000010400788c */ /* 0x000fd6000bf65070 */
.L_x_8:
[----:B-1----:R-:W1:Y:S01]  /*0540*/  SHFL.IDX PT, R3, R4, RZ, 0x1f ;  /* 0x00001fff04037589 */ /* 0x002e6200000e0000 */
[----:B------:R-:W-:-:S04]  /*0550*/  UISETP.NE.AND UP0, UPT, UR22, 0x2, UPT ;  /* 0x000000021600788c */ /* 0x000fc8000bf05270 */
[----:B------:R-:W-:Y:S01]  /*0560*/  USEL UR50, URZ, 0x1, UP0 ;  /* 0x00000001ff327887 */ /* 0x000fe20008000000 */
[----:B-1----:R-:W-:-:S13]  /*0570*/  ISETP.NE.AND P0, PT, R3, RZ, PT ;  /* 0x000000ff0300720c */ /* 0x002fda0003f05270 */
[----:B------:R-:W-:Y:S05]  /*0580*/  @P0 BRA `(.L_x_9) ;  /* 0x0000000000600947 */ /* 0x000fea0003800000 */
[----:B------:R-:W1:Y:S01]  /*0590*/  S2UR UR4, SR_CgaCtaId ;  /* 0x00000000000479c3 */ /* 0x000e620000008800 */
[----:B------:R-:W-:Y:S01]  /*05a0*/  UMOV UR5, 0x400 ;  /* 0x0000040000057882 */ /* 0x000fe20000000000 */
[----:B------:R-:W-:Y:S01]  /*05b0*/  UMOV UR6, 0x1 ;  /* 0x0000000100067882 */ /* 0x000fe20000000000 */
[----:B------:R-:W-:Y:S01]  /*05c0*/  ELECT P0, URZ, PT ;  /* 0x0000000000ff782f */ /* 0x000fe20003800000 */
[----:B------:R-:W-:-:S04]  /*05d0*/  UIADD3 UR6, UPT, UPT, -UR6, 0x100000, URZ ;  /* 0x0010000006067890 */ /* 0x000fc8000fffe1ff */
[----:B------:R-:W-:Y:S02]  /*05e0*/  USHF.L.U32 UR7, UR6, 0xb, URZ ;  /* 0x0000000b06077899 */ /* 0x000fe400080006ff */
[----:B------:R-:W-:Y:S02]  /*05f0*/  USHF.L.U32 UR6, UR6, 0x1, URZ ;  /* 0x0000000106067899 */ /* 0x000fe400080006ff */
[----:B-1----:R-:W-:Y:S01]  /*0600*/  ULEA UR4, UR4, UR5, 0x18 ;  /* 0x0000000504047291 */ /* 0x002fe2000f8ec0ff */
[----:B------:R-:W1:Y:S11]  /*0610*/  FENCE.VIEW.ASYNC.S ;  /* 0x00000000000073c6 */ /* 0x000e760000000000 */
[----:B-1----:R1:W2:Y:S01]  /*0620*/  SYNCS.EXCH.64 URZ, [UR4], UR6 ;  /* 0x0000000604ff75b2 */ /* 0x0022a20008000100 */
[----:B------:R1:W3:Y:S01]  /*0630*/  SYNCS.EXCH.64 URZ, [UR4+0x38], UR6 ;  /* 0x0000380604ff75b2 */ /* 0x0002e20008000100 */
[----:B------:R1:W4:Y:S01]  /*0640*/  SYNCS.EXCH.64 URZ, [UR4+0x8], UR6 ;  /* 0x0000080604ff75b2 */ /* 0x0003220008000100 */
[----:B------:R1:W1:Y:S01]  /*0650*/  SYNCS.EXCH.64 URZ, [UR4+0x40], UR6 ;  /* 0x0000400604ff75b2 */ /* 0x0002620008000100 */
        /* <DEDUP_REMOVED lines=10> */
[----:B------:R-:W-:Y:S01]  /*0700*/  NOP ;  /* 0x0000000000007918 */ /* 0x000fe20000000000 */
.L_x_9:
[----:B------:R-:W5:Y:S01]  /*0710*/  SHFL.IDX PT, R3, R4, RZ, 0x1f ;  /* 0x00001fff04037589 */ /* 0x000f6200000e0000 */
[----:B------:R-:W-:Y:S01]  /*0720*/  NOP ;  /* 0x0000000000007918 */ /* 0x000fe20000000000 */
[----:B-----5:R-:W-:-:S13]  /*0730*/  ISETP.NE.AND P0, PT, R3, 0x1, PT ;  /* 0x000000010300780c */ /* 0x020fda0003f05270 */
[----:B------:R-:W-:Y:S05]  /*0740*/  @P0 BRA `(.L_x_10) ;  /* 0x0000000000400947 */ /* 0x000fea0003800000 */
[----:B-1----:R-:W1:Y:S01]  /*0750*/  S2UR UR4, SR_CgaCtaId ;  /* 0x00000000000479c3 */ /* 0x002e620000008800 */
[----:B------:R-:W-:Y:S01]  /*0760*/  UMOV UR5, 0x400 ;  /* 0x0000040000057882 */ /* 0x000fe20000000000 */
[----:B------:R-:W-:Y:S01]  /*0770*/  UMOV UR8, 0x20 ;  /* 0x0000002000087882 */ /* 0x000fe20000000000 */
[----:B------:R-:W-:Y:S01]  /*0780*/  UMOV UR6, 0x80 ;  /* 0x0000008000067882 */ /* 0x000fe20000000000 */
[----:B------:R-:W-:-:S04]  /*0790*/  UIADD3 UR8, UPT, UPT, -UR8, 0x100000, URZ ;  /* 0x0010000008087890 */ /* 0x000fc8000fffe1ff */
[----:B------:R-:W-:Y:S02]  /*07a0*/  USHF.L.U32 UR9, UR8, 0xb, URZ ;  /* 0x0000000b08097899 */ /* 0x000fe400080006ff */
[----:B------:R-:W-:Y:S02]  /*07b0*/  USHF.L.U32 UR8, UR8, 0x1, URZ ;  /* 0x0000000108087899 */ /* 0x000fe400080006ff */
[----:B------:R-:W-:-:S04]  /*07c0*/  UIADD3 UR6, UPT, UPT, -UR6, 0x100000, URZ ;  /* 0x0010000006067890 */ /* 0x000fc8000fffe1ff */
[----:B------:R-:W-:Y:S02]  /*07d0*/  USHF.L.U32 UR7, UR6, 0xb, URZ ;  /* 0x0000000b06077899 */ /* 0x000fe400080006ff */
[----:B------:R-:W-:Y:S01]  /*07e0*/  USHF.L.U32 UR6, UR6, 0x1, URZ ;  /* 0x0000000106067899 */ /* 0x000fe200080006ff */
[----:B------:R-:W-:Y:S01]  /*07f0*/  ELECT P0, URZ, PT ;  /* 0x0000000000ff782f */ /* 0x000fe20003800000 */
[----:B-1----:R-:W-:Y:S01]  /*0800*/  ULEA UR4, UR4, UR5, 0x18 ;  /* 0x0000000504047291 */ /* 0x002fe2000f8ec0ff */
[----:B------:R-:W1:Y:S11]  /*0810*/  FENCE.VIEW.ASYNC.S ;  /* 0x00000000000073c6 */ /* 0x000e760000000000 */
[----:B-1----:R1:W1:Y:S01]  /*0820*/  SYNCS.EXCH.64 URZ, [UR4+0x70], UR8 ;  /* 0x0000700804ff75b2 */ /* 0x0022620008000100 */
[----:B------:R1:W1:Y:S01]  /*0830*/  SYNCS.EXCH.64 URZ, [UR4+0x78], UR6 ;  /* 0x0000780604ff75b2 */ /* 0x0002620008000100 */
[----:B------:R-:W-:Y:S01]  /*0840*/  NOP ;  /* 0x0000000000007918 */ /* 0x000fe20000000000 */
.L_x_10:
[----:B------:R-:W5:Y:S01]  /*0850*/  SHFL.IDX PT, R3, R4, RZ, 0x1f ;  /* 0x00001fff04037589 */ /* 0x000f6200000e0000 */
[----:B------:R-:W-:Y:S01]  /*0860*/  NOP ;  /* 0x0000000000007918 */ /* 0x000fe20000000000 */
[----:B-----5:R-:W-:-:S13]  /*0870*/  ISETP.NE.AND P0, PT, R3, 0x3, PT ;  /* 0x000000030300780c */ /* 0x020fda0003f05270 */
[----:B------:R-:W-:Y:S05]  /*0880*/  @P0 BRA `(.L_x_11) ;  /* 0x0000000000300947 */ /* 0x000fea0003800000 */
[----:B-1----:R-:W1:Y:S01]  /*0890*/  S2UR UR4, SR_CgaCtaId ;  /* 0x00000000000479c3 */ /* 0x002e620000008800 */
        /* <DEDUP_REMOVED lines=8> */
[----:B-1----:R1:W1:Y:S01]  /*0920*/  SYNCS.EXCH.64 URZ, [UR4+0x80], UR6 ;  /* 0x0000800604ff75b2 */ /* 0x0022620008000100 */
[----:B------:R1:W1:Y:S01]  /*0930*/  SYNCS.EXCH.64 URZ, [UR4+0x88], UR6 ;  /* 0x0000880604ff75b2 */ /* 0x0002620008000100 */
[----:B------:R-:W-:Y:S01]  /*0940*/  NOP ;  /* 0x0000000000007918 */ /* 0x000fe20000000000 */
.L_x_11:
[----:B------:R-:W5:Y:S01]  /*0950*/  SHFL.IDX PT, R3, R4, RZ, 0x1f ;  /* 0x00001fff04037589 */ /* 0x000f6200000e0000 */
[----:B------:R-:W-:Y:S01]  /*0960*/  NOP ;  /* 0x0000000000007918 */ /* 0x000fe20000000000 */
[----:B-----5:R-:W-:-:S13]  /*0970*/  ISETP.NE.AND P0, PT, R3, 0x4, PT ;  /* 0x000000040300780c */ /* 0x020fda0003f05270 */
[----:B------:R-:W-:Y:S05]  /*0980*/  @P0 BRA `(.L_x_12) ;  /* 0x00000000004c0947 */ /* 0x000fea0003800000 */
[----:B-1----:R-:W1:Y:S01]  /*0990*/  S2UR UR4, SR_CgaCtaId ;  /* 0x00000000000479c3 */ /* 0x002e620000008800 */
[----:B------:R-:W-:Y:S01]  /*09a0*/  UMOV UR6, 0x100 ;  /* 0x0000010000067882 */ /* 0x000fe20000000000 */
[----:B------:R-:W-:Y:S01]  /*09b0*/  UMOV UR5, 0x400 ;  /* 0x0000040000057882 */ /* 0x000fe20000000000 */
[----:B------:R-:W-:Y:S01]  /*09c0*/  USEL UR6, UR6, 0xe0, UP3 ;  /* 0x000000e006067887 */ /* 0x000fe20009800000 */
[----:B------:R-:W-:Y:S01]  /*09d0*/  UMOV UR8, 0x1 ;  /* 0x0000000100087882 */ /* 0x000fe20000000000 */
[----:B------:R-:W-:Y:S01]  /*09e0*/  ELECT P0, URZ, PT ;  /* 0x0000000000ff782f */ /* 0x000fe20003800000 */
[----:B------:R-:W-:-:S04]  /*09f0*/  UIADD3 UR8, UPT, UPT, -UR8, 0x100000, URZ ;  /* 0x0010000008087890 */ /* 0x000fc8000fffe1ff */
[----:B------:R-:W-:Y:S02]  /*0a00*/  USHF.L.U32 UR9, UR8, 0xb, URZ ;  /* 0x0000000b08097899 */ /* 0x000fe400080006ff */
[----:B------:R-:W-:Y:S02]  /*0a10*/  USHF.L.U32 UR8, UR8, 0x1, URZ ;  /* 0x0000000108087899 */ /* 0x000fe400080006ff */
[----:B------:R-:W-:-:S04]  /*0a20*/  UIADD3 UR6, UPT, UPT, -UR6, 0x100000, URZ ;  /* 0x0010000006067890 */ /* 0x000fc8000fffe1ff */
[----:B------:R-:W-:Y:S02]  /*0a30*/  USHF.L.U32 UR7, UR6, 0xb, URZ ;  /* 0x0000000b06077899 */ /* 0x000fe400080006ff */
[----:B------:R-:W-:Y:S02]  /*0a40*/  USHF.L.U32 UR6, UR6, 0x1, URZ ;  /* 0x0000000106067899 */ /* 0x000fe400080006ff */
[----:B-1----:R-:W-:Y:S01]  /*0a50*/  ULEA UR4, UR4, UR5, 0x18 ;  /* 0x0000000504047291 */ /* 0x002fe2000f8ec0ff */
[----:B------:R-:W1:Y:S11]  /*0a60*/  FENCE.VIEW.ASYNC.S ;  /* 0x00000000000073c6 */ /* 0x000e760000000000 */
[----:B-1----:R1:W1:Y:S01]  /*0a70*/  SYNCS.EXCH.64 URZ, [UR4+0x90], UR8 ;  /* 0x0000900804ff75b2 */ /* 0x0022620008000100 */
[----:B------:R1:W1:Y:S01]  /*0a80*/  SYNCS.EXCH.64 URZ, [UR4+0xa0], UR6 ;  /* 0x0000a00604ff75b2 */ /* 0x0002620008000100 */
[----:B------:R1:W1:Y:S01]  /*0a90*/  SYNCS.EXCH.64 URZ, [UR4+0x98], UR8 ;  /* 0x0000980804ff75b2 */ /* 0x0002620008000100 */
[----:B------:R1:W1:Y:S01]  /*0aa0*/  SYNCS.EXCH.64 URZ, [UR4+0xa8], UR6 ;  /* 0x0000a80604ff75b2 */ /* 0x0002620008000100 */
[----:B------:R-:W-:Y:S01]  /*0ab0*/  NOP ;  /* 0x0000000000007918 */ /* 0x000fe20000000000 */
.L_x_12:
        /* <DEDUP_REMOVED lines=19> */
[----:B------:R1:W1:Y:S01]  /*0bf0*/  SYNCS.EXCH.64 URZ, [UR4+0xb8], UR8 ;  /* 0x0000b80804ff75b2 */ /* 0x0002620008000100 */
[----:B------:R1:W1:Y:S01]  /*0c00*/  SYNCS.EXCH.64 URZ, [UR4+0xc8], UR6 ;  /* 0x0000c80604ff75b2 */ /* 0x0002620008000100 */
[----:B------:R-:W-:Y:S01]  /*0c10*/  NOP ;  /* 0x0000000000007918 */ /* 0x000fe20000000000 */
.L_x_13:
[----:B------:R-:W5:Y:S01]  /*0c20*/  SHFL.IDX PT, R4, R4, RZ, 0x1f ;  /* 0x00001fff04047589 */ /* 0x000f6200000e0000 */
[----:B------:R-:W1:Y:S01]  /*0c30*/  S2UR UR46, SR_CTAID.X ;  /* 0x00000000002e79c3 */ /* 0x000e620000002500 */
[----:B------:R-:W-:-:S07]  /*0c40*/  NOP ;  /* 0x0000000000007918 */ /* 0x000fce0000000000 */
[----:B------:R-:W1:Y:S01]  /*0c50*/  S2UR UR47, SR_CTAID.Y ;  /* 0x00000000002f79c3 */ /* 0x000e620000002600 */
[----:B-----5:R-:W-:-:S13]  /*0c60*/  ISETP.NE.AND P0, PT, R4, 0x3, PT ;  /* 0x000000030400780c */ /* 0x020fda0003f05270 */
[----:B-1----:R-:W-:Y:S05]  /*0c70*/  @P0 BRA `(.L_x_14) ;  /* 0x0000000000380947 */ /* 0x002fea0003800000 */
        /* <DEDUP_REMOVED lines=14> */
.L_x_14:
[----:B------:R-:W-:-:S05]  /*0d60*/  CS2R.32 R4, SR_CgaSize ;  /* 0x0000000000047805 */ /* 0x000fca0000008a00 */
[----:B------:R-:W-:-:S05]  /*0d70*/  IMAD R4, R4, -0xa0, RZ ;  /* 0xffffff6004047824 */ /* 0x000fca00078e02ff */
[----:B------:R-:W-:-:S14]  /*0d80*/  R2UR UR5, R4 ;  /* 0x00000000040572ca */ /* 0x000fdc00000e0000 */
[----:B------:R-:W5:Y:S01]  /*0d90*/  LDCU UR5, c[0x0][UR5+0x2b0] ;  /* 0x00005600050577ac */ /* 0x000f620008000800 */
[----:B------:R-:W-:Y:S01]  /*0da0*/  I2FP.F32.U32 R4, UR46 ;  /* 0x0000002e00047c45 */ /* 0x000fe20008201000 */
[----:B------:R-:W-:Y:S01]  /*0db0*/  NOP ;  /* 0x0000000000007918 */ /* 0x000fe20000000000 */
[----:B------:R-:W-:Y:S02]  /*0dc0*/  I2FP.F32.U32 R3, UR47 ;  /* 0x0000002f00037c45 */ /* 0x000fe40008201000 */
[----:B------:R-:W-:-:S06]  /*0dd0*/  RPCMOV.32 Rpc.LO, R2 ;  /* 0x0000000200007352 */ /* 0x000fcc0000000000 */
[----:B------:R-:W-:-:S05]  /*0de0*/  CS2R.32 R2, SR_CgaSize ;  /* 0x0000000000027805 */ /* 0x000fca0000008a00 */
[----:B------:R-:W-:-:S05]  /*0df0*/  IMAD R2, R2, -0xa0, RZ ;  /* 0xffffff6002027824 */ /* 0x000fca00078e02ff */
[----:B-1----:R-:W-:Y:S02]  /*0e00*/  R2UR UR4, R2 ;  /* 0x00000000020472ca */ /* 0x002fe400000e0000 */
[----:B------:R-:W-:-:S12]  /*0e10*/  RPCMOV.32 R2, Rpc.LO ;  /* 0x0000000000027353 */ /* 0x000fd80000000000 */
[----:B------:R-:W1:Y:S01]  /*0e20*/  LDCU UR4, c[0x0][UR4+0x2b4] ;  /* 0x00005680040477ac */ /* 0x000e620008000800 */
[----:B------:R-:W1:Y:S01]  /*0e30*/  S2UR UR36, SR_CTAID.Z ;  /* 0x00000000002479c3 */ /* 0x000e620000002700 */
[----:B------:R-:W-:-:S06]  /*0e40*/  RPCMOV.32 Rpc.LO, R2 ;  /* 0x0000000200007352 */ /* 0x000fcc0000000000 */
[----:B------:R-:W-:-:S05]  /*0e50*/  CS2R.32 R2, SR_CgaSize ;  /* 0x0000000000027805 */ /* 0x000fca0000008a00 */
[----:B------:R-:W-:-:S05]  /*0e60*/  IMAD R2, R2, -0xa0, RZ ;  /* 0xffffff6002027824 */ /* 0x000fca00078e02ff */
[----:B------:R-:W-:Y:S02]  /*0e70*/  R2UR UR8, R2 ;  /* 0x00000000020872ca */ /* 0x000fe400000e0000 */
[----:B------:R-:W-:-:S12]  /*0e80*/  RPCMOV.32 R2, Rpc.LO ;  /* 0x0000000000027353 */ /* 0x000fd80000000000 */
[----:B------:R-:W2:Y:S01]  /*0e90*/  LDCU UR8, c[0x0][UR8+0x2a4] ;  /* 0x00005480080877ac */ /* 0x000ea20008000800 */
[----:B------:R-:W-:-:S06]  /*0ea0*/  RPCMOV.32 Rpc.LO, R2 ;  /* 0x0000000200007352 */ /* 0x000fcc0000000000 */
[----:B------:R-:W-:-:S05]  /*0eb0*/  CS2R.32 R2, SR_CgaSize ;  /* 0x0000000000027805 */ /* 0x000fca0000008a00 */
[----:B------:R-:W-:-:S05]  /*0ec0*/  IMAD R2, R2, -0xa0, RZ ;  /* 0xffffff6002027824 */ /* 0x000fca00078e02ff */
[----:B------:R-:W-:Y:S02]  /*0ed0*/  R2UR UR7, R2 ;  /* 0x00000000020772ca */ /* 0x000fe400000e0000 */
[----:B------:R-:W-:-:S12]  /*0ee0*/  RPCMOV.32 R2, Rpc.LO ;  /* 0x0000000000027353 */ /* 0x000fd80000000000 */
[----:B------:R-:W3:Y:S01]  /*0ef0*/  LDCU UR7, c[0x0][UR7+0x2a0] ;  /* 0x00005400070777ac */ /* 0x000ee20008000800 */
[----:B------:R-:W4:Y:S01]  /*0f00*/  LDCU UR23, c[0x0][0xb24] ;  /* 0x00016480ff1777ac */ /* 0x000f220008000800 */
[----:B-----5:R-:W-:Y:S01]  /*0f10*/  FMUL R4, R4, UR5 ;  /* 0x0000000504047c20 */ /* 0x020fe20008400000 */
[----:B-1----:R-:W-:-:S05]  /*0f20*/  FMUL R3, R3, UR4 ;  /* 0x0000000403037c20 */ /* 0x002fca0008400000 */
[----:B------:R-:W1:Y:S08]  /*0f30*/  F2I.U32.TRUNC.NTZ R4, R4 ;  /* 0x0000000400047305 */ /* 0x000e70000020f000 */
[----:B------:R-:W5:Y:S01]  /*0f40*/  F2I.U32.TRUNC.NTZ R3, R3 ;  /* 0x0000000300037305 */ /* 0x000f62000020f000 */
[----:B----4-:R-:W-:Y:S01]  /*0f50*/  UISETP.GE.AND UP0, UPT, UR23, 0x1, UPT ;  /* 0x000000011700788c */ /* 0x010fe2000bf06270 */
[----:B-1----:R-:W-:-:S02]  /*0f60*/  R2UR UR4, R4 ;  /* 0x00000000040472ca */ /* 0x002fc400000e0000 */
[----:B-----5:R-:W-:-:S11]  /*0f70*/  R2UR UR6, R3 ;  /* 0x00000000030672ca */ /* 0x020fd600000e0000 */
[----:B------:R-:W-:-:S04]  /*0f80*/  UIADD3 UR5, UPT, UPT, -UR4, URZ, URZ ;  /* 0x000000ff04057290 */ /* 0x000fc8000fffe1ff */
[----:B---3--:R-:W-:Y:S02]  /*0f90*/  UIMAD UR5, UR7, UR5, UR46 ;  /* 0x00000005070572a4 */ /* 0x008fe4000f8e022e */
[----:B------:R-:W-:-:S04]  /*0fa0*/  UIADD3 UR4, UPT, UPT, -UR6, URZ, URZ ;  /* 0x000000ff06047290 */ /* 0x000fc8000fffe1ff */
[----:B------:R-:W-:Y:S01]  /*0fb0*/  IMAD.U32 R4, RZ, RZ, UR5 ;  /* 0x00000005ff047e24 */ /* 0x000fe2000f8e00ff */
[----:B--2---:R-:W-:-:S06]  /*0fc0*/  UIMAD UR4, UR8, UR4, UR47 ;  /* 0x00000004080472a4 */ /* 0x004fcc000f8e022f */
[----:B------:R-:W-:-:S05]  /*0fd0*/  IMAD.U32 R3, RZ, RZ, UR4 ;  /* 0x00000004ff037e24 */ /* 0x000fca000f8e00ff */
[----:B------:R1:W-:Y:S04]  /*0fe0*/  STL [R1+0x104], R3 ;  /* 0x0001040301007387 */ /* 0x0003e80000100800 */
[----:B------:R1:W-:Y:S01]  /*0ff0*/  STL [R1+0x108], R4 ;  /* 0x0001080401007387 */ /* 0x0003e20000100800 */
[----:B------:R-:W-:Y:S06]  /*1000*/  BAR.SYNC.DEFER_BLOCKING 0x0 ;  /* 0x0000000000007b1d */ /* 0x000fec0000010000 */
[----:B------:R-:W-:Y:S05]  /*1010*/  BRA.U !UP0, `(.L_x_15) ;  /* 0x0000000108d47547 */ /* 0x000fea000b800000 */
[----:B------:R-:W2:Y:S01]  /*1020*/  LDCU.128 UR12, c[0x0][0xb10] ;  /* 0x00016200ff0c77ac */ /* 0x000ea20008000c00 */
[----:B------:R-:W3:Y:S01]  /*1030*/  LDCU UR6, c[0x0][0x370] ;  /* 0x00006e00ff0677ac */ /* 0x000ee20008000800 */
[----:B------:R-:W4:Y:S01]  /*1040*/  LDCU UR5, c[0x0][0x374] ;  /* 0x00006e80ff0577ac */ /* 0x000f220008000800 */
[----:B------:R-:W5:Y:S01]  /*1050*/  LDCU UR24, c[0x0][0xb0c] ;  /* 0x00016180ff1877ac */ /* 0x000f620008000800 */
[----:B------:R-:W1:Y:S01]  /*1060*/  LDCU UR4, c[0x0][0xb20] ;  /* 0x00016400ff0477ac */ /* 0x000e620008000800 */
[----:B------:R-:W1:Y:S01]  /*1070*/  LDCU.64 UR8, c[0x0][0xb28] ;  /* 0x00016500ff0877ac */ /* 0x000e620008000a00 */
[----:B--2---:R-:W-:Y:S02]  /*1080*/  UISETP.NE.AND UP0, UPT, UR14, 0x1, UPT ;  /* 0x000000010e00788c */ /* 0x004fe4000bf05270 */
[----:B----4-:R-:W-:Y:S02]  /*1090*/  UIMAD.WIDE.U32 UR10, UR5, UR15, URZ ;  /* 0x0000000f050a72a5 */ /* 0x010fe4000f8e00ff */
[----:B---3--:R-:W-:-:S02]  /*10a0*/  UIMAD.WIDE.U32 UR18, UR6, UR12, URZ ;  /* 0x0000000c061272a5 */ /* 0x008fc4000f8e00ff */
[----:B-----5:R-:W-:Y:S02]  /*10b0*/  UISETP.NE.AND UP1, UPT, UR24, 0x1, UPT ;  /* 0x000000011800788c */ /* 0x020fe4000bf25270 */
[----:B------:R-:W-:Y:S01]  /*10c0*/  UISETP.NE.AND UP4, UPT, UR23, 0x1, UPT ;  /* 0x000000011700788c */ /* 0x000fe2000bf85270 */
[----:B------:R-:W-:Y:S02]  /*10d0*/  UMOV UR10, UR11 ;  /* 0x0000000b000a7c82 */ /* 0x000fe40008000000 */
[----:B------:R-:W-:Y:S01]  /*10e0*/  UMOV UR18, UR19 ;  /* 0x0000001300127c82 */ /* 0x000fe20008000000 */
[----:B-1----:R-:W-:Y:S02]  /*10f0*/  @UP0 USHF.R.U32.HI UR5, URZ, UR4, UR10 ;  /* 0x00000004ff050299 */ /* 0x002fe4000801160a */
[----:B------:R-:W-:Y:S02]  /*1100*/  UIMAD.WIDE.U32 UR20, UR47, UR15, URZ ;  /* 0x0000000f2f1472a5 */ /* 0x000fe4000f8e00ff */
[----:B------:R-:W-:-:S02]  /*1110*/  UIMAD.WIDE.U32 UR10, UR5, UR8, URZ ;  /* 0x00000008050a72a5 */ /* 0x000fc4000f8e00ff */
[----:B------:R-:W-:Y:S02]  /*1120*/  @UP1 USHF.R.U32.HI UR6, URZ, UR13, UR18 ;  /* 0x0000000dff061299 */ /* 0x000fe40008011612 */
[----:B------:R-:W-:Y:S02]  /*1130*/  UIMAD.WIDE.U32 UR16, UR46, UR12, URZ ;  /* 0x0000000c2e1072a5 */ /* 0x000fe4000f8e00ff */
[----:B------:R-:W-:Y:S01]  /*1140*/  UIMAD.WIDE.U32 UR18, UR6, UR8, URZ ;  /* 0x00000008061272a5 */ /* 0x000fe2000f8e00ff */
[----:B------:R-:W-:Y:S01]  /*1150*/  UMOV UR20, UR21 ;  /* 0x0000001500147c82 */ /* 0x000fe20008000000 */
[----:B------:R-:W-:Y:S01]  /*1160*/  UMOV UR10, UR11 ;  /* 0x0000000b000a7c82 */ /* 0x000fe20008000000 */
[----:B------:R-:W-:Y:S02]  /*1170*/  USHF.R.U32.HI UR20, URZ, UR4, UR20 ;  /* 0x00000004ff147299 */ /* 0x000fe40008011614 */
[----:B------:R-:W-:Y:S02]  /*1180*/  @UP4 USHF.R.U32.HI UR5, URZ, UR9, UR10 ;  /* 0x00000009ff054299 */ /* 0x000fe4000801160a */
[----:B------:R-:W-:Y:S01]  /*1190*/  UMOV UR7, UR19 ;  /* 0x0000001300077c82 */ /* 0x000fe20008000000 */
[----:B------:R-:W-:Y:S01]  /*11a0*/  UMOV UR16, UR17 ;  /* 0x0000001100107c82 */ /* 0x000fe20008000000 */
[----:B------:R-:W-:-:S02]  /*11b0*/  @UP4 USHF.R.U32.HI UR6, URZ, UR9, UR7 ;  /* 0x00000009ff064299 */ /* 0x000fc40008011607 */
[----:B------:R-:W-:Y:S02]  /*11c0*/  USHF.R.U32.HI UR13, URZ, UR13, UR16 ;  /* 0x0000000dff0d7299 */ /* 0x000fe40008011610 */
[----:B------:R-:W-:Y:S02]  /*11d0*/  USEL UR4, UR47, UR20, !UP0 ;  /* 0x000000142f047287 */ /* 0x000fe4000c000000 */
[----:B------:R-:W-:Y:S02]  /*11e0*/  UIMAD UR7, UR5, UR23, URZ ;  /* 0x00000017050772a4 */ /* 0x000fe4000f8e02ff */
[----:B------:R-:W-:Y:S02]  /*11f0*/  USEL UR5, UR46, UR13, !UP1 ;  /* 0x0000000d2e057287 */ /* 0x000fe4000c800000 */
[----:B------:R-:W-:Y:S02]  /*1200*/  UIMAD UR12, UR6, UR23, URZ ;  /* 0x00000017060c72a4 */ /* 0x000fe4000f8e02ff */
[----:B------:R-:W-:-:S02]  /*1210*/  UISETP.GE.AND UP0, UPT, UR4, UR7, UPT ;  /* 0x000000070400728c */ /* 0x000fc4000bf06270 */
[----:B------:R-:W-:Y:S02]  /*1220*/  UIMAD.WIDE.U32 UR10, UR4, UR8, URZ ;  /* 0x00000008040a72a5 */ /* 0x000fe4000f8e00ff */
[----:B------:R-:W-:Y:S02]  /*1230*/  UISETP.GE.OR UP0, UPT, UR5, UR12, UP0 ;  /* 0x0000000c0500728c */ /* 0x000fe40008706670 */
[----:B------:R-:W-:Y:S02]  /*1240*/  UIMAD.WIDE.U32 UR12, UR5, UR8, URZ ;  /* 0x00000008050c72a5 */ /* 0x000fe4000f8e00ff */
[----:B------:R-:W-:Y:S01]  /*1250*/  UIADD3 UR10, UPT, UPT, -UR4, URZ, URZ ;  /* 0x000000ff040a7290 */ /* 0x000fe2000fffe1ff */
[----:B------:R-:W-:Y:S01]  /*1260*/  UMOV UR8, UR11 ;  /* 0x0000000b00087c82 */ /* 0x000fe20008000000 */
[----:B------:R-:W-:Y:S02]  /*1270*/  UIADD3 UR11, UPT, UPT, -UR5, URZ, URZ ;  /* 0x000000ff050b7290 */ /* 0x000fe4000fffe1ff */
[----:B------:R-:W-:-:S03]  /*1280*/  USHF.R.U32.HI UR8, URZ, UR9, UR8 ;  /* 0x00000009ff087299 */ /* 0x000fc60008011608 */
[----:B------:R-:W-:Y:S01]  /*1290*/  @!UP0 UMOV UR7, UR13 ;  /* 0x0000000d00078c82 */ /* 0x000fe20008000000 */
[----:B------:R-:W-:Y:S02]  /*12a0*/  UIMAD UR47, UR14, UR10, UR47 ;  /* 0x0000000a0e2f72a4 */ /* 0x000fe4000f8e022f */
[----:B------:R-:W-:Y:S02]  /*12b0*/  USEL UR8, UR4, UR8, !UP4 ;  /* 0x0000000804087287 */ /* 0x000fe4000e000000 */
[----:B------:R-:W-:Y:S02]  /*12c0*/  @!UP0 USHF.R.U32.HI UR7, URZ, UR9, UR7 ;  /* 0x00000009ff078299 */ /* 0x000fe40008011607 */
[----:B------:R-:W-:Y:S02]  /*12d0*/  UIADD3 UR9, UPT, UPT, -UR8, URZ, URZ ;  /* 0x000000ff08097290 */ /* 0x000fe4000fffe1ff */
[----:B------:R-:W-:Y:S02]  /*12e0*/  @!UP0 USEL UR7, UR5, UR7, !UP4 ;  /* 0x0000000705078287 */ /* 0x000fe4000e000000 */
[----:B------:R-:W-:-:S02]  /*12f0*/  UIMAD UR9, UR23, UR9, UR4 ;  /* 0x00000009170972a4 */ /* 0x000fc4000f8e0204 */
[----:B------:R-:W-:Y:S02]  /*1300*/  @!UP0 UIADD3 UR8, UPT, UPT, UR8, -UR7, URZ ;  /* 0x8000000708088290 */ /* 0x000fe4000fffe0ff */
[----:B------:R-:W-:Y:S02]  /*1310*/  @!UP0 UIMAD UR6, UR9, UR6, UR7 ;  /* 0x00000006090682a4 */ /* 0x000fe4000f8e0207 */
[----:B------:R-:W-:Y:S02]  /*1320*/  @!UP0 UIMAD UR4, UR8, UR23, UR5 ;  /* 0x00000017080482a4 */ /* 0x000fe4000f8e0205 */
[----:B------:R-:W-:Y:S02]  /*1330*/  UIMAD UR46, UR24, UR11, UR46 ;  /* 0x0000000b182e72a4 */ /* 0x000fe4000f8e022e */
[----:B------:R-:W-:Y:S01]  /*1340*/  UIMAD UR47, UR4, UR14, UR47 ;  /* 0x0000000e042f72a4 */ /* 0x000fe2000f8e022f */
[----:B------:R-:W-:Y:S02]  /*1350*/  @!UP0 UMOV UR5, UR6 ;  /* 0x0000000600058c82 */ /* 0x000fe40008000000 */
[----:B------:R-:W-:-:S12]  /*1360*/  UIMAD UR46, UR5, UR24, UR46 ;  /* 0x00000018052e72a4 */ /* 0x000fd8000f8e022e */
.L_x_15:
[----:B------:R-:W2:Y:S01]  /*1370*/  LDCU UR4, c[0x0][0xb30] ;  /* 0x00016600ff0477ac */ /* 0x000ea20008000800 */
[----:B------:R-:W3:Y:S01]  /*1380*/  S2UR UR5, SR_CgaCtaId ;  /* 0x00000000000579c3 */ /* 0x000ee20000008800 */
[----:B--2---:R-:W-:-:S09]  /*1390*/  UISETP.NE.AND UP0, UPT, UR4, 0x1, UPT ;  /* 0x000000010400788c */ /* 0x004fd2000bf05270 */
[----:B---3--:R-:W-:Y:S05]  /*13a0*/  BRA.U UP0, `(.L_x_16) ;  /* 0x0000000100447547 */ /* 0x008fea000b800000 */
[----:B------:R-:W2:Y:S01]  /*13b0*/  LDCU.128 UR12, c[0x0][0xb10] ;  /* 0x00016200ff0c77ac */ /* 0x000ea20008000c00 */
[----:B------:R-:W3:Y:S01]  /*13c0*/  LDCU UR10, c[0x0][0xb0c] ;  /* 0x00016180ff0a77ac */ /* 0x000ee20008000800 */
[----:B------:R-:W4:Y:S01]  /*13d0*/  LDCU UR11, c[0x0][0xb20] ;  /* 0x00016400ff0b77ac */ /* 0x000f220008000800 */
[----:B--2---:R-:W-:Y:S02]  /*13e0*/  UIMAD.WIDE.U32 UR8, UR46, UR12, URZ ;  /* 0x0000000c2e0872a5 */ /* 0x004fe4000f8e00ff */
[----:B------:R-:W-:Y:S02]  /*13f0*/  UIMAD.WIDE.U32 UR6, UR47, UR15, URZ ;  /* 0x0000000f2f0672a5 */ /* 0x000fe4000f8e00ff */
[----:B---3--:R-:W-:Y:S02]  /*1400*/  UISETP.NE.AND UP1, UPT, UR10, 0x1, UPT ;  /* 0x000000010a00788c */ /* 0x008fe4000bf25270 */
[----:B------:R-:W-:Y:S01]  /*1410*/  UISETP.NE.AND UP0, UPT, UR14, 0x1, UPT ;  /* 0x000000010e00788c */ /* 0x000fe2000bf05270 */
[----:B------:R-:W-:-:S02]  /*1420*/  UMOV UR8, UR9 ;  /* 0x0000000900087c82 */ /* 0x000fc40008000000 */
[----:B------:R-:W-:Y:S01]  /*1430*/  UMOV UR4, UR7 ;  /* 0x0000000700047c82 */ /* 0x000fe20008000000 */
[----:B------:R-:W-:Y:S02]  /*1440*/  USHF.R.U32.HI UR8, URZ, UR13, UR8 ;  /* 0x0000000dff087299 */ /* 0x000fe40008011608 */
[----:B----4-:R-:W-:Y:S02]  /*1450*/  USHF.R.U32.HI UR4, URZ, UR11, UR4 ;  /* 0x0000000bff047299 */ /* 0x010fe40008011604 */
[----:B------:R-:W-:Y:S02]  /*1460*/  USEL UR6, UR46, UR8, !UP1 ;  /* 0x000000082e067287 */ /* 0x000fe4000c800000 */
[----:B------:R-:W-:-:S04]  /*1470*/  USEL UR4, UR47, UR4, !UP0 ;  /* 0x000000042f047287 */ /* 0x000fc8000c000000 */
[----:B------:R-:W-:Y:S02]  /*1480*/  UIADD3 UR7, UPT, UPT, UR6, -UR4, URZ ;  /* 0x8000000406077290 */ /* 0x000fe4000fffe0ff */
[----:B------:R-:W-:Y:S02]  /*1490*/  UIADD3 UR4, UPT, UPT, -UR6, UR4, URZ ;  /* 0x0000000406047290 */ /* 0x000fe4000fffe1ff */
[----:B------:R-:W-:Y:S02]  /*14a0*/  UIMAD UR47, UR7, UR14, UR47 ;  /* 0x0000000e072f72a4 */ /* 0x000fe4000f8e022f */
[----:B------:R-:W-:-:S12]  /*14b0*/  UIMAD UR46, UR4, UR10, UR46 ;  /* 0x0000000a042e72a4 */ /* 0x000fd8000f8e022e */
.L_x_16:
[----:B------:R-:W-:Y:S01]  /*14c0*/  BAR.SYNC.DEFER_BLOCKING 0x0 ;  /* 0x0000000000007b1d */ /* 0x000fe20000010000 */
[----:B------:R-:W-:Y:S01]  /*14d0*/  UISETP.NE.AND UP0, UPT, UR22, 0x2, UPT ;  /* 0x000000021600788c */ /* 0x000fe2000bf05270 */
[----:B------:R-:W-:Y:S02]  /*14e0*/  ISETP.NE.OR P3, PT, R0, 0x2, !P3 ;  /* 0x000000020000780c */ /* 0x000fe40005f65670 */
[----:B------:R-:W-:Y:S02]  /*14f0*/  LOP3.LUT R0, R2, 0x1f, RZ, 0xc0, !PT ;  /* 0x0000001f02007812 */ /* 0x000fe400078ec0ff */
[----:B------:R-:W2:Y:S04]  /*1500*/  LDCU UR15, c[0x0][0xb24] ;  /* 0x00016480ff0f77ac */ /* 0x000ea80008000800 */
[----:B------:R-:W-:Y:S05]  /*1510*/  BRA.U UP0, `(.L_x_17) ;  /* 0x0000001500047547 */ /* 0x000fea000b800000 */
[----:B------:R-:W3:Y:S01]  /*1520*/  LDCU UR7, c[0x0][0x38c] ;  /* 0x00007180ff0777ac */ /* 0x000ee20008000800 */
[----:B------:R-:W-:Y:S01]  /*1530*/  PLOP3.LUT P1, PT, PT, PT, UP3, 0x80, 0x8 ;  /* 0x000000000008781c */ /* 0x000fe20003f2f038 */
[----:B------:R-:W-:Y:S01]  /*1540*/  IMAD.MOV.U32 R12, RZ, RZ, 0x1 ;  /* 0x00000001ff0c7424 */ /* 0x000fe200078e00ff */
[----:B------:R-:W-:Y:S02]  /*1550*/  ISETP.EQ.OR P2, PT, R0, RZ, P3 ;  /* 0x000000ff0000720c */ /* 0x000fe40001f42670 */
[----:B------:R-:W-:Y:S02]  /*1560*/  CS2R R10, SRZ ;  /* 0x00000000000a7805 */ /* 0x000fe4000001ff00 */
[----:B------:R-:W-:Y:S01]  /*1570*/  PLOP3.LUT P1, PT, P1, PT, PT, 0x8, 0x80 ;  /* 0x000000000080781c */ /* 0x000fe20000f2e170 */
[----:B------:R-:W-:Y:S01]  /*1580*/  IMAD.MOV.U32 R9, RZ, RZ, RZ ;  /* 0x000000ffff097224 */ /* 0x000fe200078e00ff */
[----:B------:R-:W4:Y:S01]  /*1590*/  LDCU UR40, c[0x0][0x370] ;  /* 0x00006e00ff2877ac */ /* 0x000f220008000800 */
[----:B------:R-:W-:Y:S01]  /*15a0*/  IMAD.MOV.U32 R8, RZ, RZ, 0x1 ;  /* 0x00000001ff087424 */ /* 0x000fe200078e00ff */
[----:B------:R-:W1:Y:S01]  /*15b0*/  LDCU.64 UR26, c[0x0][0x348] ;  /* 0x00006900ff1a77ac */ /* 0x000e620008000a00 */
[----:B------:R-:W1:Y:S01]  /*15c0*/  LDCU UR39, c[0x0][0x374] ;  /* 0x00006e80ff2777ac */ /* 0x000e620008000800 */
[----:B---3--:R-:W-:-:S02]  /*15d0*/  UIADD3 UR6, UPT, UPT, UR7, 0x3f, URZ ;  /* 0x0000003f07067890 */ /* 0x008fc4000fffe0ff */
[----:B------:R-:W-:Y:S02]  /*15e0*/  UIADD3 UR44, UPT, UPT, UR7, 0x7e, URZ ;  /* 0x0000007e072c7890 */ /* 0x000fe4000fffe0ff */
[----:B------:R-:W-:-:S04]  /*15f0*/  USHF.R.S32.HI UR4, URZ, 0x1f, UR6 ;  /* 0x0000001fff047899 */ /* 0x000fc80008011406 */
[----:B------:R-:W-:Y:S02]  /*1600*/  ULEA.HI UR4, UR4, UR6, URZ, 0x6 ;  /* 0x0000000604047291 */ /* 0x000fe4000f8f30ff */
[----:B------:R-:W-:Y:S02]  /*1610*/  UIADD3 UR6, UPT, UPT, UR7, -0x1, URZ ;  /* 0xffffffff07067890 */ /* 0x000fe4000fffe0ff */
[----:B------:R-:W-:Y:S02]  /*1620*/  USHF.R.S32.HI UR42, URZ, 0x6, UR4 ;  /* 0x00000006ff2a7899 */ /* 0x000fe40008011404 */
[----:B------:R-:W-:Y:S02]  /*1630*/  UISETP.GE.U32.AND UP1, UPT, UR6, -0x7f, UPT ;  /* 0xffffff810600788c */ /* 0x000fe4000bf26070 */
[----:B------:R-:W-:Y:S01]  /*1640*/  UISETP.LT.U32.AND UP0, UPT, UR42, 0x7, UPT ;  /* 0x000000072a00788c */ /* 0x000fe2000bf01070 */
[----:B------:R-:W-:-:S03]  /*1650*/  UMOV UR7, URZ ;  /* 0x000000ff00077c82 */ /* 0x000fc60008000000 */
[----:B------:R-:W-:-:S04]  /*1660*/  USEL UR41, UR42, 0x7, UP0 ;  /* 0x000000072a297887 */ /* 0x000fc80008000000 */
[----:B------:R-:W-:Y:S02]  /*1670*/  UIADD3 UR21, UPT, UPT, UR41, -0x1, URZ ;  /* 0xffffffff29157890 */ /* 0x000fe4000fffe0ff */
[----:B------:R-:W-:Y:S02]  /*1680*/  @UP1 UIADD3 UR21, UPT, UPT, UR41, URZ, URZ ;  /* 0x000000ff29151290 */ /* 0x000fe4000fffe0ff */
[----:B------:R-:W-:Y:S02]  /*1690*/  UIADD3 UR43, UPT, UPT, UR42, -UR41, URZ ;  /* 0x800000292a2b7290 */ /* 0x000fe4000fffe0ff */
[----:B-1--4-:R-:W-:-:S12]  /*16a0*/  UIADD3 UR21, UPT, UPT, UR21, 0x1, URZ ;  /* 0x0000000115157890 */ /* 0x012fd8000fffe0ff */
.L_x_35:
[----:B------:R-:W-:Y:S01]  /*16b0*/  UISETP.NE.AND UP0, UPT, UR5, URZ, UPT ;  /* 0x000000ff0500728c */ /* 0x000fe2000bf05270 */
[----:B------:R-:W1:Y:S08]  /*16c0*/  S2UR UR5, SR_CgaCtaId ;  /* 0x00000000000579c3 */ /* 0x000e700000008800 */
[----:B------:R-:W-:Y:S05]  /*16d0*/  BRA.U UP0, `(.L_x_18) ;  /* 0x0000000100347547 */ /* 0x000fea000b800000 */
[----:B------:R-:W3:Y:S01]  /*16e0*/  S2R R0, SR_CgaCtaId ;  /* 0x0000000000007919 */ /* 0x000ee20000008800 */
[----:B------:R-:W-:Y:S02]  /*16f0*/  MOV R3, 0x400 ;  /* 0x0000040000037802 */ /* 0x000fe40000000f00 */
[----:B------:R-:W-:Y:S02]  /*1700*/  SHF.L.U32 R2, R8, 0x1f, RZ ;  /* 0x0000001f08027819 */ /* 0x000fe400000006ff */
[----:B---3--:R-:W-:-:S05]  /*1710*/  LEA R0, R0, R3, 0x18 ;  /* 0x0000000300007211 */ /* 0x008fca00078ec0ff */
[----:B------:R-:W-:-:S04]  /*1720*/  IMAD R3, R9, 0x8, R0 ;  /* 0x0000000809037824 */ /* 0x000fc800078e0200 */
[----:B------:R-:W3:Y:S02]  /*1730*/  SYNCS.PHASECHK.TRANS64.TRYWAIT P0, [R3+URZ+0xe0], R2 ;  /* 0x0000e002030075a7 */ /* 0x000ee400080011ff */
[----:B---3--:R-:W-:Y:S05]  /*1740*/  @!P0 BRA `(.L_x_19) ;  /* 0x000000cc00748947 */ /* 0x008fea0003800000 */
.L_x_105:
[----:B------:R-:W-:Y:S01]  /*1750*/  VIADD R9, R9, 0x1 ;  /* 0x0000000109097836 */ /* 0x000fe20000000000 */
[----:B------:R3:W-:Y:S04]  /*1760*/  SYNCS.ARRIVE.TRANS64.A1T0 RZ, [R3+URZ+0xd0], RZ ;  /* 0x0000d0ff03ff79a7 */ /* 0x0007e800081000ff */
[----:B------:R-:W-:-:S04]  /*1770*/  ISETP.NE.AND P0, PT, R9, 0x2, PT ;  /* 0x000000020900780c */ /* 0x000fc80003f05270 */
[----:B------:R-:W-:Y:S02]  /*1780*/  SEL R9, R9, RZ, P0 ;  /* 0x000000ff09097207 */ /* 0x000fe40000000000 */
[----:B---3--:R-:W-:-:S04]  /*1790*/  SEL R3, RZ, 0x1, P0 ;  /* 0x00000001ff037807 */ /* 0x008fc80000000000 */
[----:B------:R-:W-:-:S07]  /*17a0*/  LOP3.LUT R8, R8, R3, RZ, 0x3c, !PT ;  /* 0x0000000308087212 */ /* 0x000fce00078e3cff */
.L_x_18:
[----:B------:R-:W-:Y:S01]  /*17b0*/  UMOV UR4, 0x400 ;  /* 0x0000040000047882 */ /* 0x000fe20000000000 */
[----:B------:R-:W-:Y:S01]  /*17c0*/  SHF.L.U32 R0, R12, 0x1f, RZ ;  /* 0x0000001f0c007819 */ /* 0x000fe200000006ff */
[----:B-1----:R-:W-:Y:S02]  /*17d0*/  ULEA UR4, UR5, UR4, 0x18 ;  /* 0x0000000405047291 */ /* 0x002fe4000f8ec0ff */
[----:B------:R-:W-:Y:S02]  /*17e0*/  UISETP.GE.U32.AND UP0, UPT, UR44, 0x7f, UPT ;  /* 0x0000007f2c00788c */ /* 0x000fe4000bf06070 */
[----:B------:R-:W-:Y:S02]  /*17f0*/  ULEA UR6, UR7, UR4, 0x3 ;  /* 0x0000000407067291 */ /* 0x000fe4000f8e18ff */
[----:B------:R-:W-:Y:S02]  /*1800*/  USHF.L.U32 UR35, UR46, 0x7, URZ ;  /* 0x000000072e237899 */ /* 0x000fe400080006ff */
[----:B------:R-:W-:Y:S01]  /*1810*/  UIMAD UR11, UR47, 0xf0, URZ ;  /* 0x000000f02f0b78a4 */ /* 0x000fe2000f8e02ff */
[----:B------:R-:W-:-:S04]  /*1820*/  UMOV UR14, URZ ;  /* 0x000000ff000e7c82 */ /* 0x000fc80008000000 */
[----:B------:R1:W3:Y:S01]  /*1830*/  SYNCS.PHASECHK.TRANS64.TRYWAIT P0, [UR6+0x38], R0 ;  /* 0x00003800ff0075a7 */ /* 0x0002e20008001106 */
[----:B------:R-:W-:Y:S06]  /*1840*/  BRA.U !UP0, `(.L_x_20) ;  /* 0x0000000108a87547 */ /* 0x000fec000b800000 */
[----:B------:R-:W-:Y:S01]  /*1850*/  UMOV UR13, URZ ;  /* 0x000000ff000d7c82 */ /* 0x000fe20008000000 */
[----:B------:R-:W-:-:S05]  /*1860*/  UMOV UR6, UR7 ;  /* 0x0000000700067c82 */ /* 0x000fca0008000000 */
.L_x_25:
[----:B---3--:R-:W-:Y:S01]  /*1870*/  @!P3 MOV R2, 0x5c00 ;  /* 0x00005c000002b802 */ /* 0x008fe20000000f00 */
[----:B----4-:R-:W-:Y:S01]  /*1880*/  ULEA UR33, UR6, UR4, 0x3 ;  /* 0x0000000406217291 */ /* 0x010fe2000f8e18ff */
[----:B-1-3--:R-:W-:Y:S11]  /*1890*/  @P0 BRA `(.L_x_21) ;  /* 0x00000000000c0947 */ /* 0x00aff60003800000 */
[----:B------:R-:W-:Y:S04]  /*18a0*/  SHF.L.U32 R3, R12, 0x1f, RZ ;  /* 0x0000001f0c037819 */ /* 0x000fe800000006ff */
[----:B------:R-:W3:Y:S02]  /*18b0*/  SYNCS.PHASECHK.TRANS64.TRYWAIT P0, [UR33+0x38], R3 ;  /* 0x00003803ff0075a7 */ /* 0x000ee40008001121 */
[----:B---3--:R-:W-:Y:S05]  /*18c0*/  @!P0 BRA `(.L_x_22) ;  /* 0x000000cc00288947 */ /* 0x008fea0003800000 */
.L_x_21:
[----:B------:R3:W-:Y:S01]  /*18d0*/  @!P3 SYNCS.ARRIVE.TRANS64 RZ, [UR33], R2 ;  /* 0x00000002ffffb9a7 */ /* 0x0007e20008000021 */
[----:B------:R-:W-:Y:S04]  /*18e0*/  BSSY.RECONVERGENT B0, `(.L_x_23) ;  /* 0x0000003000007945 */ /* 0x000fe80003800200 */
[----:B------:R-:W-:Y:S05]  /*18f0*/  @P2 BRA `(.L_x_24) ;  /* 0x0000000000042947 */ /* 0x000fea0003800000 */
[----:B--2---:R-:W-:Y:S05]  /*1900*/  BPT.TRAP 0x1 ;  /* 0x000000040000795c */ /* 0x004fea0000300000 */
.L_x_24:
[----:B--2---:R-:W-:Y:S05]  /*1910*/  BSYNC.RECONVERGENT B0 ;  /* 0x0000000000007941 */ /* 0x004fea0003800200 */
.L_x_23:
[----:B------:R-:W-:Y:S02]  /*1920*/  UIADD3 UR7, UPT, UPT, UR6, 0x1, URZ ;  /* 0x0000000106077890 */ /* 0x000fe4000fffe0ff */
[----:B------:R-:W-:Y:S02]  /*1930*/  UIADD3 UR18, UP1, UPT, UR26, 0x80, URZ ;  /* 0x000000801a127890 */ /* 0x000fe4000ff3e0ff */
[----:B------:R-:W-:Y:S02]  /*1940*/  UISETP.NE.AND UP0, UPT, UR7, 0x7, UPT ;  /* 0x000000070700788c */ /* 0x000fe4000bf05270 */
[----:B------:R-:W-:Y:S02]  /*1950*/  ULEA UR32, UR6, UR4, 0xd ;  /* 0x0000000406207291 */ /* 0x000fe4000f8e68ff */
[----:B------:R-:W-:Y:S02]  /*1960*/  USEL UR9, URZ, 0x1, UP0 ;  /* 0x00000001ff097887 */ /* 0x000fe40008000000 */
[----:B------:R-:W-:Y:S02]  /*1970*/  USEL UR7, UR7, URZ, UP0 ;  /* 0x000000ff07077287 */ /* 0x000fe40008000000 */
[----:B------:R-:W-:Y:S02]  /*1980*/  USHF.L.U32 UR34, UR13, 0x6, URZ ;  /* 0x000000060d227899 */ /* 0x000fe400080006ff */
[----:B------:R-:W-:Y:S01]  /*1990*/  ULEA UR8, UR7, UR4, 0x3 ;  /* 0x0000000407087291 */ /* 0x000fe2000f8e18ff */
[----:B------:R-:W-:Y:S01]  /*19a0*/  LOP3.LUT R12, R12, UR9, RZ, 0x3c, !PT ;  /* 0x000000090c0c7c12 */ /* 0x000fe2000f8e3cff */
[----:B------:R-:W-:Y:S02]  /*19b0*/  UIADD3.X UR19, UPT, UPT, URZ, UR27, URZ, UP1, !UPT ;  /* 0x0000001bff137290 */ /* 0x000fe40008ffe4ff */
[----:B------:R-:W-:Y:S01]  /*19c0*/  UIADD3 UR32, UPT, UPT, UR32, 0xf200, URZ ;  /* 0x0000f20020207890 */ /* 0x000fe2000fffe0ff */
[----:B-1----:R-:W-:Y:S01]  /*19d0*/  SHF.L.U32 R0, R12, 0x1f, RZ ;  /* 0x0000001f0c007819 */ /* 0x002fe200000006ff */
[----:B------:R-:W-:Y:S02]  /*19e0*/  UIADD3 UR16, UP0, UPT, UR26, 0x180, URZ ;  /* 0x000001801a107890 */ /* 0x000fe4000ff1e0ff */
[----:B------:R-:W-:Y:S01]  /*19f0*/  UIADD3 UR13, UPT, UPT, UR13, 0x1, URZ ;  /* 0x000000010d0d7890 */ /* 0x000fe2000fffe0ff */
[----:B------:R4:W1:Y:S01]  /*1a00*/  SYNCS.PHASECHK.TRANS64.TRYWAIT P0, [UR8+0x38], R0 ;  /* 0x00003800ff0075a7 */ /* 0x0008620008001108 */
[----:B------:R-:W-:Y:S01]  /*1a10*/  UIMAD UR8, UR6, 0x3c00, UR4 ;  /* 0x00003c00060878a4 */ /* 0x000fe2000f8e0204 */
[----:B------:R-:W-:Y:S01]  /*1a20*/  UMOV UR22, 0x0 ;  /* 0x0000000000167882 */ /* 0x000fe20000000000 */
[----:B------:R-:W-:Y:S02]  /*1a30*/  UMOV UR23, 0x10000000 ;  /* 0x1000000000177882 */ /* 0x000fe40000000000 */
[----:B------:R-:W-:Y:S01]  /*1a40*/  UIADD3 UR8, UPT, UPT, UR8, 0x1d200, URZ ;  /* 0x0001d20008087890 */ /* 0x000fe2000fffe0ff */
[----:B------:R4:W-:Y:S01]  /*1a50*/  UTMALDG.3D [UR32], [UR18], desc[UR22] ;  /* 0x00001620120075b4 */ /* 0x0009e20008011000 */
[----:B------:R-:W-:Y:S01]  /*1a60*/  UIADD3.X UR17, UPT, UPT, URZ, UR27, URZ, UP0, !UPT ;  /* 0x0000001bff117290 */ /* 0x000fe200087fe4ff */
[----:B------:R-:W-:Y:S01]  /*1a70*/  UMOV UR12, UR36 ;  /* 0x00000024000c7c82 */ /* 0x000fe20008000000 */
[----:B------:R-:W-:Y:S01]  /*1a80*/  UMOV UR9, UR33 ;  /* 0x0000002100097c82 */ /* 0x000fe20008000000 */
[----:B------:R-:W-:Y:S01]  /*1a90*/  UMOV UR10, UR34 ;  /* 0x00000022000a7c82 */ /* 0x000fe20008000000 */
[----:B------:R-:W-:Y:S01]  /*1aa0*/  UISETP.NE.AND UP0, UPT, UR13, UR21, UPT ;  /* 0x000000150d00728c */ /* 0x000fe2000bf05270 */
[----:B------:R-:W-:Y:S01]  /*1ab0*/  UMOV UR14, UR21 ;  /* 0x00000015000e7c82 */ /* 0x000fe20008000000 */
[----:B------:R-:W-:Y:S03]  /*1ac0*/  UMOV UR6, UR7 ;  /* 0x0000000700067c82 */ /* 0x000fe60008000000 */
[----:B------:R4:W-:Y:S04]  /*1ad0*/  UTMALDG.3D [UR8], [UR16], desc[UR22] ;  /* 0x00001608100075b4 */ /* 0x0009e80008011000 */
[----:B------:R-:W-:Y:S05]  /*1ae0*/  BRA.U UP0, `(.L_x_25) ;  /* 0xfffffffd00607547 */ /* 0x000fea000b83ffff */
.L_x_20:
[----:B------:R-:W-:Y:S01]  /*1af0*/  ULEA UR6, UR7, UR4, 0x3 ;  /* 0x0000000407067291 */ /* 0x000fe2000f8e18ff */
[----:B-1--4-:R-:W-:Y:S01]  /*1b00*/  SHF.L.U32 R0, R12, 0x1f, RZ ;  /* 0x0000001f0c007819 */ /* 0x012fe200000006ff */
[----:B------:R-:W-:Y:S01]  /*1b10*/  @!P1 SYNCS.ARRIVE.TRANS64.A1T0 RZ, [UR4+0x88], RZ ;  /* 0x000088ffffff99a7 */ /* 0x000fe20008100004 */
[----:B------:R-:W-:-:S06]  /*1b20*/  UISETP.GT.AND UP0, UPT, UR42, UR41, UPT ;  /* 0x000000292a00728c */ /* 0x000fcc000bf04270 */
[----:B---3--:R1:W3:Y:S03]  /*1b30*/  SYNCS.PHASECHK.TRANS64.TRYWAIT P0, [UR6+0x38], R0 ;  /* 0x00003800ff0075a7 */ /* 0x0082e60008001106 */
[----:B------:R-:W-:Y:S05]  /*1b40*/  BRA.U !UP0, `(.L_x_26) ;  /* 0x0000000108ac7547 */ /* 0x000fea000b800000 */
[----:B------:R-:W-:Y:S01]  /*1b50*/  UIADD3 UR13, UPT, UPT, UR43, UR14, URZ ;  /* 0x0000000e2b0d7290 */ /* 0x000fe2000fffe0ff */
[----:B------:R-:W-:-:S11]  /*1b60*/  UMOV UR6, UR7 ;  /* 0x0000000700067c82 */ /* 0x000fd60008000000 */
.L_x_31:
[----:B---3--:R-:W-:Y:S01]  /*1b70*/  @!P3 MOV R2, 0x5c00 ;  /* 0x00005c000002b802 */ /* 0x008fe20000000f00 */
[----:B----4-:R-:W-:Y:S01]  /*1b80*/  ULEA UR17, UR6, UR4, 0x3 ;  /* 0x0000000406117291 */ /* 0x010fe2000f8e18ff */
[----:B-1-3--:R-:W-:Y:S11]  /*1b90*/  @P0 BRA `(.L_x_27) ;  /* 0x00000000000c0947 */ /* 0x00aff60003800000 */
[----:B------:R-:W-:Y:S04]  /*1ba0*/  SHF.L.U32 R3, R12, 0x1f, RZ ;  /* 0x0000001f0c037819 */ /* 0x000fe800000006ff */
[----:B------:R-:W3:Y:S02]  /*1bb0*/  SYNCS.PHASECHK.TRANS64.TRYWAIT P0, [UR17+0x38], R3 ;  /* 0x00003803ff0075a7 */ /* 0x000ee40008001111 */
[----:B---3--:R-:W-:Y:S05]  /*1bc0*/  @!P0 BRA `(.L_x_28) ;  /* 0x000000c800808947 */ /* 0x008fea0003800000 */
.L_x_27:
[----:B------:R3:W-:Y:S01]  /*1bd0*/  @!P3 SYNCS.ARRIVE.TRANS64 RZ, [UR17], R2 ;  /* 0x00000002ffffb9a7 */ /* 0x0007e20008000011 */
[----:B------:R-:W-:Y:S04]  /*1be0*/  BSSY.RECONVERGENT B0, `(.L_x_29) ;  /* 0x0000003000007945 */ /* 0x000fe80003800200 */
[----:B------:R-:W-:Y:S05]  /*1bf0*/  @P2 BRA `(.L_x_30) ;  /* 0x0000000000042947 */ /* 0x000fea0003800000 */
[----:B--2---:R-:W-:Y:S05]  /*1c00*/  BPT.TRAP 0x1 ;  /* 0x000000040000795c */ /* 0x004fea0000300000 */
.L_x_30:
[----:B--2---:R-:W-:Y:S05]  /*1c10*/  BSYNC.RECONVERGENT B0 ;  /* 0x0000000000007941 */ /* 0x004fea0003800200 */
.L_x_29:
[----:B------:R-:W-:Y:S02]  /*1c20*/  UIADD3 UR7, UPT, UPT, UR6, 0x1, URZ ;  /* 0x0000000106077890 */ /* 0x000fe4000fffe0ff */
[----:B------:R-:W-:Y:S02]  /*1c30*/  ULEA UR16, UR6, UR4, 0xd ;  /* 0x0000000406107291 */ /* 0x000fe4000f8e68ff */
[----:B------:R-:W-:Y:S02]  /*1c40*/  UISETP.NE.AND UP0, UPT, UR7, 0x7, UPT ;  /* 0x000000070700788c */ /* 0x000fe4000bf05270 */
[----:B------:R-:W-:Y:S02]  /*1c50*/  UIADD3 UR24, UP1, UPT, UR26, 0x80, URZ ;  /* 0x000000801a187890 */ /* 0x000fe4000ff3e0ff */
[----:B------:R-:W-:Y:S02]  /*1c60*/  USEL UR9, URZ, 0x1, UP0 ;  /* 0x00000001ff097887 */ /* 0x000fe40008000000 */
[----:B------:R-:W-:Y:S02]  /*1c70*/  USEL UR7, UR7, URZ, UP0 ;  /* 0x000000ff07077287 */ /* 0x000fe40008000000 */
[----:B------:R-:W-:Y:S02]  /*1c80*/  USHF.L.U32 UR18, UR14, 0x6, URZ ;  /* 0x000000060e127899 */ /* 0x000fe400080006ff */
[----:B------:R-:W-:Y:S01]  /*1c90*/  ULEA UR8, UR7, UR4, 0x3 ;  /* 0x0000000407087291 */ /* 0x000fe2000f8e18ff */
[----:B------:R-:W-:Y:S01]  /*1ca0*/  LOP3.LUT R12, R12, UR9, RZ, 0x3c, !PT ;  /* 0x000000090c0c7c12 */ /* 0x000fe2000f8e3cff */
[----:B------:R-:W-:Y:S02]  /*1cb0*/  UIADD3 UR16, UPT, UPT, UR16, 0xf200, URZ ;  /* 0x0000f20010107890 */ /* 0x000fe4000fffe0ff */
[----:B------:R-:W-:Y:S01]  /*1cc0*/  UIADD3.X UR25, UPT, UPT, URZ, UR27, URZ, UP1, !UPT ;  /* 0x0000001bff197290 */ /* 0x000fe20008ffe4ff */
[----:B-1----:R-:W-:Y:S01]  /*1cd0*/  SHF.L.U32 R0, R12, 0x1f, RZ ;  /* 0x0000001f0c007819 */ /* 0x002fe200000006ff */
[----:B------:R-:W-:Y:S02]  /*1ce0*/  UIADD3 UR22, UP0, UPT, UR26, 0x180, URZ ;  /* 0x000001801a167890 */ /* 0x000fe4000ff1e0ff */
[----:B------:R-:W-:Y:S01]  /*1cf0*/  UIADD3 UR14, UPT, UPT, UR14, 0x1, URZ ;  /* 0x000000010e0e7890 */ /* 0x000fe2000fffe0ff */
[----:B------:R4:W1:Y:S01]  /*1d00*/  SYNCS.PHASECHK.TRANS64.TRYWAIT P0, [UR8+0x38], R0 ;  /* 0x00003800ff0075a7 */ /* 0x0008620008001108 */
[----:B------:R-:W-:Y:S01]  /*1d10*/  UIMAD UR8, UR6, 0x3c00, UR4 ;  /* 0x00003c00060878a4 */ /* 0x000fe2000f8e0204 */
[----:B------:R-:W-:Y:S01]  /*1d20*/  UMOV UR28, 0x0 ;  /* 0x00000000001c7882 */ /* 0x000fe20000000000 */
[----:B------:R-:W-:Y:S01]  /*1d30*/  UMOV UR29, 0x10000000 ;  /* 0x10000000001d7882 */ /* 0x000fe20000000000 */
[----:B------:R-:W-:Y:S01]  /*1d40*/  UMOV UR19, UR35 ;  /* 0x0000002300137c82 */ /* 0x000fe20008000000 */
[----:B------:R-:W-:Y:S01]  /*1d50*/  UMOV UR20, UR36 ;  /* 0x0000002400147c82 */ /* 0x000fe20008000000 */
[----:B------:R-:W-:Y:S01]  /*1d60*/  UIADD3 UR8, UPT, UPT, UR8, 0x1d200, URZ ;  /* 0x0001d20008087890 */ /* 0x000fe2000fffe0ff */
[----:B------:R4:W-:Y:S01]  /*1d70*/  UTMALDG.3D [UR16], [UR24], desc[UR28] ;  /* 0x00001c10180075b4 */ /* 0x0009e20008011000 */
[----:B------:R-:W-:Y:S01]  /*1d80*/  UIADD3.X UR23, UPT, UPT, URZ, UR27, URZ, UP0, !UPT ;  /* 0x0000001bff177290 */ /* 0x000fe200087fe4ff */
[----:B------:R-:W-:Y:S01]  /*1d90*/  UMOV UR12, UR36 ;  /* 0x00000024000c7c82 */ /* 0x000fe20008000000 */
[----:B------:R-:W-:Y:S01]  /*1da0*/  UMOV UR9, UR17 ;  /* 0x0000001100097c82 */ /* 0x000fe20008000000 */
[----:B------:R-:W-:Y:S01]  /*1db0*/  UMOV UR10, UR18 ;  /* 0x00000012000a7c82 */ /* 0x000fe20008000000 */
[----:B------:R-:W-:Y:S01]  /*1dc0*/  UISETP.NE.AND UP0, UPT, UR14, UR13, UPT ;  /* 0x0000000d0e00728c */ /* 0x000fe2000bf05270 */
[----:B------:R-:W-:Y:S04]  /*1dd0*/  UMOV UR6, UR7 ;  /* 0x0000000700067c82 */ /* 0x000fe80008000000 */
[----:B------:R4:W-:Y:S04]  /*1de0*/  UTMALDG.3D [UR8], [UR22], desc[UR28] ;  /* 0x00001c08160075b4 */ /* 0x0009e80008011000 */
[----:B------:R-:W-:Y:S05]  /*1df0*/  BRA.U UP0, `(.L_x_31) ;  /* 0xfffffffd005c7547 */ /* 0x000fea000b83ffff */
.L_x_26:
[C---:B------:R-:W-:Y:S01]  /*1e00*/  LEA R3, R11.reuse, UR4, 0x3 ;  /* 0x000000040b037c11 */ /* 0x040fe2000f8e18ff */
[----:B------:R-:W-:Y:S01]  /*1e10*/  NOP ;  /* 0x0000000000007918 */ /* 0x000fe20000000000 */
[----:B-1--4-:R-:W-:Y:S02]  /*1e20*/  SHF.L.U32 R0, R10, 0x1f, RZ ;  /* 0x0000001f0a007819 */ /* 0x012fe400000006ff */
[----:B------:R-:W-:Y:S02]  /*1e30*/  LEA R5, R11, UR4, 0x4 ;  /* 0x000000040b057c11 */ /* 0x000fe4000f8e20ff */
[----:B---3--:R-:W1:Y:S02]  /*1e40*/  SYNCS.PHASECHK.TRANS64.TRYWAIT P0, [R3+URZ+0x90], R0 ;  /* 0x00009000030075a7 */ /* 0x008e6400080011ff */
[----:B-1----:R-:W-:Y:S05]  /*1e50*/  @!P0 BRA `(.L_x_32) ;  /* 0x000000c400f48947 */ /* 0x002fea0003800000 */
.L_x_108:
[----:B------:R-:W3:Y:S01]  /*1e60*/  LDS.128 R4, [R5+0x100] ;  /* 0x0001000005047984 */ /* 0x000ee20000000c00 */
[----:B--2---:R-:W-:Y:S01]  /*1e70*/  UISETP.GE.AND UP0, UPT, UR15, 0x1, UPT ;  /* 0x000000010f00788c */ /* 0x004fe2000bf06270 */
[----:B------:R-:W-:Y:S01]  /*1e80*/  @!PT LDS RZ, [RZ] ;  /* 0x00000000fffff984 */ /* 0x000fe20000000800 */
[----:B------:R-:W-:Y:S01]  /*1e90*/  @!PT LDS RZ, [RZ] ;  /* 0x00000000fffff984 */ /* 0x000fe20000000800 */
[----:B------:R-:W-:Y:S01]  /*1ea0*/  @!PT LDS RZ, [RZ] ;  /* 0x00000000fffff984 */ /* 0x000fe20000000800 */
[----:B------:R-:W-:Y:S01]  /*1eb0*/  @!PT LDS RZ, [RZ] ;  /* 0x00000000fffff984 */ /* 0x000fe20000000800 */
[----:B------:R2:W-:Y:S06]  /*1ec0*/  MEMBAR.ALL.CTA ;  /* 0x0000000000007992 */ /* 0x0005ec0000008000 */
[----:B--2---:R-:W2:Y:S01]  /*1ed0*/  FENCE.VIEW.ASYNC.S ;  /* 0x00000000000073c6 */ /* 0x004ea20000000000 */
[----:B---3--:R-:W-:-:S13]  /*1ee0*/  LOP3.LUT P0, RZ, R6, 0x1, RZ, 0xc0, !PT ;  /* 0x0000000106ff7812 */ /* 0x008fda000780c0ff */
[----:B--2---:R-:W-:Y:S01]  /*1ef0*/  VOTEU.ANY UP1, P0 ;  /* 0x0000000000ff7886 */ /* 0x004fe20000020100 */
[----:B------:R-:W-:-:S13]  /*1f00*/  PLOP3.LUT P0, PT, PT, PT, UP1, 0x80, 0x8 ;  /* 0x000000000008781c */ /* 0x000fda0003f0f018 */
[----:B-1----:R-:W-:Y:S02]  /*1f10*/  @P0 LOP3.LUT R0, R5, 0xffff, RZ, 0xc0, !PT ;  /* 0x0000ffff05000812 */ /* 0x002fe400078ec0ff */
[----:B------:R-:W-:Y:S02]  /*1f20*/  @P0 MOV R2, R4 ;  /* 0x0000000400020202 */ /* 0x000fe40000000f00 */
[----:B------:R-:W-:Y:S01]  /*1f30*/  @P0 R2UR UR8, R0 ;  /* 0x00000000000802ca */ /* 0x000fe200000e0000 */
[----:B------:R-:W-:Y:S01]  /*1f40*/  VIADD R0, R3, 0xa0 ;  /* 0x000000a003007836 */ /* 0x000fe20000000000 */
[----:B------:R-:W-:Y:S02]  /*1f50*/  @P0 SHF.R.U32.HI R4, RZ, 0x10, R5 ;  /* 0x00000010ff040819 */ /* 0x000fe40000011605 */
[----:B------:R-:W-:Y:S02]  /*1f60*/  @P0 R2UR UR9, R2 ;  /* 0x00000000020902ca */ /* 0x000fe400000e0000 */
[----:B------:R-:W-:-:S02]  /*1f70*/  PRMT R0, RZ, 0x654, R0 ;  /* 0x00000654ff007816 */ /* 0x000fc40000000000 */
[----:B------:R-:W-:Y:S02]  /*1f80*/  @P0 R2UR UR6, R4 ;  /* 0x00000000040602ca */ /* 0x000fe400000e0000 */
[----:B------:R1:W-:Y:S03]  /*1f90*/  SYNCS.ARRIVE.TRANS64.RED.A1T0 RZ, [R0+URZ], RZ ;  /* 0x000000ff00ff79a7 */ /* 0x0003e600081004ff */
[----:B------:R-:W-:-:S04]  /*1fa0*/  @UP1 UMOV UR37, UR8 ;  /* 0x0000000800251c82 */ /* 0x000fc80008000000 */
[----:B------:R-:W-:-:S04]  /*1fb0*/  @UP1 UMOV UR38, UR9 ;  /* 0x0000000900261c82 */ /* 0x000fc80008000000 */
[----:B------:R-:W-:Y:S01]  /*1fc0*/  @UP1 UMOV UR36, UR6 ;  /* 0x0000000600241c82 */ /* 0x000fe20008000000 */
[----:B------:R-:W-:Y:S05]  /*1fd0*/  BRA.U !UP0, `(.L_x_33) ;  /* 0x0000000108d47547 */ /* 0x000fea000b800000 */
[----:B------:R-:W2:Y:S01]  /*1fe0*/  LDCU.128 UR28, c[0x0][0xb10] ;  /* 0x00016200ff1c77ac */ /* 0x000ea20008000c00 */
[----:B------:R-:W3:Y:S01]  /*1ff0*/  LDCU UR14, c[0x0][0xb20] ;  /* 0x00016400ff0e77ac */ /* 0x000ee20008000800 */
[----:B------:R-:W4:Y:S01]  /*2000*/  LDCU UR20, c[0x0][0xb0c] ;  /* 0x00016180ff1477ac */ /* 0x000f220008000800 */
[----:B------:R-:W5:Y:S01]  /*2010*/  LDCU.64 UR10, c[0x0][0xb28] ;  /* 0x00016500ff0a77ac */ /* 0x000f620008000a00 */
[----:B------:R-:W-:Y:S02]  /*2020*/  UISETP.NE.AND UP3, UPT, UR15, 0x1, UPT ;  /* 0x000000010f00788c */ /* 0x000fe4000bf65270 */
[----:B--2---:R-:W-:Y:S02]  /*2030*/  UIMAD.WIDE.U32 UR8, UR39, UR31, URZ ;  /* 0x0000001f270872a5 */ /* 0x004fe4000f8e00ff */
[----:B------:R-:W-:Y:S02]  /*2040*/  UIMAD.WIDE.U32 UR12, UR40, UR28, URZ ;  /* 0x0000001c280c72a5 */ /* 0x000fe4000f8e00ff */
[----:B------:R-:W-:-:S02]  /*2050*/  UISETP.NE.AND UP0, UPT, UR30, 0x1, UPT ;  /* 0x000000011e00788c */ /* 0x000fc4000bf05270 */
[----:B------:R-:W-:Y:S01]  /*2060*/  UIMAD.WIDE.U32 UR18, UR37, UR31, URZ ;  /* 0x0000001f251272a5 */ /* 0x000fe2000f8e00ff */
[----:B------:R-:W-:Y:S02]  /*2070*/  UMOV UR8, UR9 ;  /* 0x0000000900087c82 */ /* 0x000fe40008000000 */
[----:B------:R-:W-:Y:S01]  /*2080*/  UMOV UR6, UR13 ;  /* 0x0000000d00067c82 */ /* 0x000fe20008000000 */
[----:B---3--:R-:W-:Y:S02]  /*2090*/  USHF.R.U32.HI UR8, URZ, UR14, UR8 ;  /* 0x0000000eff087299 */ /* 0x008fe40008011608 */
[----:B----4-:R-:W-:Y:S02]  /*20a0*/  UISETP.NE.AND UP2, UPT, UR20, 0x1, UPT ;  /* 0x000000011400788c */ /* 0x010fe4000bf45270 */
[----:B------:R-:W-:Y:S02]  /*20b0*/  USHF.R.U32.HI UR6, URZ, UR29, UR6 ;  /* 0x0000001dff067299 */ /* 0x000fe40008011606 */
[----:B------:R-:W-:-:S02]  /*20c0*/  USEL UR8, UR39, UR8, !UP0 ;  /* 0x0000000827087287 */ /* 0x000fc4000c000000 */
[----:B------:R-:W-:Y:S02]  /*20d0*/  USEL UR9, UR40, UR6, !UP2 ;  /* 0x0000000628097287 */ /* 0x000fe4000d000000 */
[----:B-----5:R-:W-:Y:S01]  /*20e0*/  UIMAD.WIDE.U32 UR12, UR8, UR10, URZ ;  /* 0x0000000a080c72a5 */ /* 0x020fe2000f8e00ff */
[----:B------:R-:W-:Y:S01]  /*20f0*/  UMOV UR6, UR19 ;  /* 0x0000001300067c82 */ /* 0x000fe20008000000 */
[----:B------:R-:W-:Y:S02]  /*2100*/  UIMAD.WIDE.U32 UR16, UR38, UR28, URZ ;  /* 0x0000001c261072a5 */ /* 0x000fe4000f8e00ff */
[----:B------:R-:W-:-:S03]  /*2110*/  UIMAD.WIDE.U32 UR18, UR9, UR10, URZ ;  /* 0x0000000a091272a5 */ /* 0x000fc6000f8e00ff */
[----:B------:R-:W-:Y:S01]  /*2120*/  UMOV UR12, UR13 ;  /* 0x0000000d000c7c82 */ /* 0x000fe20008000000 */
[----:B------:R-:W-:Y:S02]  /*2130*/  USHF.R.U32.HI UR6, URZ, UR14, UR6 ;  /* 0x0000000eff067299 */ /* 0x000fe40008011606 */
[----:B------:R-:W-:Y:S01]  /*2140*/  @UP3 USHF.R.U32.HI UR8, URZ, UR11, UR12 ;  /* 0x0000000bff083299 */ /* 0x000fe2000801160c */
[----:B------:R-:W-:Y:S01]  /*2150*/  UMOV UR16, UR17 ;  /* 0x0000001100107c82 */ /* 0x000fe20008000000 */
[----:B------:R-:W-:Y:S01]  /*2160*/  UMOV UR18, UR19 ;  /* 0x0000001300127c82 */ /* 0x000fe20008000000 */
[----:B------:R-:W-:Y:S02]  /*2170*/  USHF.R.U32.HI UR29, URZ, UR29, UR16 ;  /* 0x0000001dff1d7299 */ /* 0x000fe40008011610 */
[----:B------:R-:W-:Y:S02]  /*2180*/  USEL UR6, UR37, UR6, !UP0 ;  /* 0x0000000625067287 */ /* 0x000fe4000c000000 */
[----:B------:R-:W-:-:S02]  /*2190*/  @UP3 USHF.R.U32.HI UR9, URZ, UR11, UR18 ;  /* 0x0000000bff093299 */ /* 0x000fc40008011612 */
[----:B------:R-:W-:Y:S02]  /*21a0*/  UIMAD UR12, UR15, UR8, URZ ;  /* 0x000000080f0c72a4 */ /* 0x000fe4000f8e02ff */
[----:B------:R-:W-:Y:S02]  /*21b0*/  USEL UR8, UR38, UR29, !UP2 ;  /* 0x0000001d26087287 */ /* 0x000fe4000d000000 */
[----:B------:R-:W-:Y:S02]  /*21c0*/  UIMAD UR14, UR15, UR9, URZ ;  /* 0x000000090f0e72a4 */ /* 0x000fe4000f8e02ff */
[----:B------:R-:W-:Y:S02]  /*21d0*/  UISETP.GE.AND UP0, UPT, UR6, UR12, UPT ;  /* 0x0000000c0600728c */ /* 0x000fe4000bf06270 */
[----:B------:R-:W-:Y:S02]  /*21e0*/  UIMAD.WIDE.U32 UR12, UR6, UR10, URZ ;  /* 0x0000000a060c72a5 */ /* 0x000fe4000f8e00ff */
[----:B------:R-:W-:-:S02]  /*21f0*/  UISETP.GE.OR UP0, UPT, UR8, UR14, UP0 ;  /* 0x0000000e0800728c */ /* 0x000fc40008706670 */
        /* <DEDUP_REMOVED lines=19> */
.L_x_33:
[----:B------:R-:W2:Y:S02]  /*2330*/  LDCU UR6, c[0x0][0xb30] ;  /* 0x00016600ff0677ac */ /* 0x000ea40008000800 */
[----:B--2---:R-:W-:-:S09]  /*2340*/  UISETP.NE.AND UP0, UPT, UR6, 0x1, UPT ;  /* 0x000000010600788c */ /* 0x004fd2000bf05270 */
[----:B------:R-:W-:Y:S05]  /*2350*/  BRA.U UP0, `(.L_x_34) ;  /* 0x0000000100447547 */ /* 0x000fea000b800000 */
        /* <DEDUP_REMOVED lines=17> */
.L_x_34:
[----:B------:R-:W2:Y:S04]  /*2470*/  LDL R2, [R1+0x108] ;  /* 0x0001080001027983 */ /* 0x000ea80000100800 */
[----:B-1----:R-:W3:Y:S01]  /*2480*/  LDL R0, [R1+0x104] ;  /* 0x0001040001007983 */ /* 0x002ee20000100800 */
[----:B------:R-:W-:Y:S01]  /*2490*/  VIADD R11, R11, 0x1 ;  /* 0x000000010b0b7836 */ /* 0x000fe20000000000 */
[----:B------:R-:W-:-:S04]  /*24a0*/  PLOP3.LUT P1, PT, PT, PT, PT, 0x80, 0x8 ;  /* 0x000000000008781c */ /* 0x000fc80003f2f070 */
[----:B------:R-:W-:-:S04]  /*24b0*/  ISETP.NE.AND P0, PT, R11, 0x2, PT ;  /* 0x000000020b00780c */ /* 0x000fc80003f05270 */
[----:B------:R-:W-:Y:S02]  /*24c0*/  SEL R3, RZ, 0x1, P0 ;  /* 0x00000001ff037807 */ /* 0x000fe40000000000 */
[----:B------:R-:W-:Y:S02]  /*24d0*/  SEL R11, R11, RZ, P0 ;  /* 0x000000ff0b0b7207 */ /* 0x000fe40000000000 */
[----:B------:R-:W-:Y:S02]  /*24e0*/  LOP3.LUT R10, R10, R3, RZ, 0x3c, !PT ;  /* 0x000000030a0a7212 */ /* 0x000fe400078e3cff */
[----:B--2---:R-:W-:Y:S02]  /*24f0*/  R2UR UR8, R2 ;  /* 0x00000000020872ca */ /* 0x004fe400000e0000 */
[----:B---3--:R-:W-:-:S11]  /*2500*/  R2UR UR6, R0 ;  /* 0x00000000000672ca */ /* 0x008fd600000e0000 */
[----:B------:R-:W-:Y:S02]  /*2510*/  UIADD3 UR46, UPT, UPT, UR38, UR8, URZ ;  /* 0x00000008262e7290 */ /* 0x000fe4000fffe0ff */
[----:B------:R-:W-:Y:S01]  /*2520*/  UIADD3 UR47, UPT, UPT, UR37, UR6, URZ ;  /* 0x00000006252f7290 */ /* 0x000fe2000fffe0ff */
[----:B------:R-:W-:Y:S11]  /*2530*/  BRA.U UP1, `(.L_x_35) ;  /* 0xfffffff1015c7547 */ /* 0x000ff6000b83ffff */
[----:B------:R-:W-:Y:S01]  /*2540*/  UIADD3 UR8, UPT, UPT, UR4, 0x38, URZ ;  /* 0x0000003804087890 */ /* 0x000fe2000fffe0ff */
[----:B------:R-:W-:-:S03]  /*2550*/  SHF.L.U32 R3, R12, 0x1f, RZ ;  /* 0x0000001f0c037819 */ /* 0x000fc600000006ff */
[----:B------:R-:W-:-:S09]  /*2560*/  ULEA UR4, UR7, UR8, 0x3 ;  /* 0x0000000807047291 */ /* 0x000fd2000f8e18ff */
[----:B------:R-:W1:Y:S02]  /*2570*/  SYNCS.PHASECHK.TRANS64.TRYWAIT P0, [UR4], R3 ;  /* 0x00000003ff0075a7 */ /* 0x000e640008001104 */
[----:B-1----:R-:W-:Y:S05]  /*2580*/  @!P0 BRA `(.L_x_36) ;  /* 0x000000c0003c8947 */ /* 0x002fea0003800000 */
.L_x_110:
[----:B------:R-:W-:-:S04]  /*2590*/  UIADD3 UR4, UPT, UPT, UR7, 0x1, URZ ;  /* 0x0000000107047890 */ /* 0x000fc8000fffe0ff */
[----:B------:R-:W-:-:S04]  /*25a0*/  UISETP.NE.AND UP0, UPT, UR4, 0x7, UPT ;  /* 0x000000070400788c */ /* 0x000fc8000bf05270 */
[----:B------:R-:W-:Y:S02]  /*25b0*/  USEL UR6, URZ, 0x1, UP0 ;  /* 0x00000001ff067887 */ /* 0x000fe40008000000 */
[----:B------:R-:W-:-:S04]  /*25c0*/  USEL UR4, UR4, URZ, UP0 ;  /* 0x000000ff04047287 */ /* 0x000fc80008000000 */
[----:B------:R-:W-:Y:S01]  /*25d0*/  ULEA UR5, UR4, UR8, 0x3 ;  /* 0x0000000804057291 */ /* 0x000fe2000f8e18ff */
[----:B------:R-:W-:-:S04]  /*25e0*/  LOP3.LUT R2, R12, UR6, RZ, 0x3c, !PT ;  /* 0x000000060c027c12 */ /* 0x000fc8000f8e3cff */
[----:B-1----:R-:W-:-:S04]  /*25f0*/  SHF.L.U32 R3, R2, 0x1f, RZ ;  /* 0x0000001f02037819 */ /* 0x002fc800000006ff */
[----:B------:R-:W1:Y:S02]  /*2600*/  SYNCS.PHASECHK.TRANS64.TRYWAIT P0, [UR5], R3 ;  /* 0x00000003ff0075a7 */ /* 0x000e640008001105 */
[----:B-1----:R-:W-:Y:S05]  /*2610*/  @!P0 BRA `(.L_x_37) ;  /* 0x000000c000308947 */ /* 0x002fea0003800000 */
.L_x_112:
        /* <DEDUP_REMOVED lines=9> */
.L_x_114:
        /* <DEDUP_REMOVED lines=9> */
.L_x_116:
        /* <DEDUP_REMOVED lines=9> */
.L_x_118:
        /* <DEDUP_REMOVED lines=9> */
.L_x_120:
[----:B------:R-:W-:-:S04]  /*2860*/  UIADD3 UR4, UPT, UPT, UR4, 0x1, URZ ;  /* 0x0000000104047890 */ /* 0x000fc8000fffe0ff */
[----:B------:R-:W-:-:S04]  /*2870*/  UISETP.NE.AND UP0, UPT, UR4, 0x7, UPT ;  /* 0x000000070400788c */ /* 0x000fc8000bf05270 */
[----:B------:R-:W-:Y:S02]  /*2880*/  USEL UR5, URZ, 0x1, UP0 ;  /* 0x00000001ff057887 */ /* 0x000fe40008000000 */
[----:B------:R-:W-:-:S04]  /*2890*/  USEL UR4, UR4, URZ, UP0 ;  /* 0x000000ff04047287 */ /* 0x000fc80008000000 */
[----:B------:R-:W-:Y:S01]  /*28a0*/  ULEA UR4, UR4, UR8, 0x3 ;  /* 0x0000000804047291 */ /* 0x000fe2000f8e18ff */
[----:B-1----:R-:W-:-:S04]  /*28b0*/  LOP3.LUT R3, R2, UR5, RZ, 0x3c, !PT ;  /* 0x0000000502037c12 */ /* 0x002fc8000f8e3cff */
[----:B------:R-:W-:Y:S01]  /*28c0*/  SHF.L.U32 R3, R3, 0x1f, RZ ;  /* 0x0000001f03037819 */ /* 0x000fe200000006ff */
[----:B------:R-:W-:-:S07]  /*28d0*/  IMAD.U32 R0, RZ, RZ, UR4 ;  /* 0x00000004ff007e24 */ /* 0x000fce000f8e00ff */
.L_x_42:
[----:B-1----:R1:W2:Y:S02]  /*28e0*/  SYNCS.PHASECHK.TRANS64.TRYWAIT P0, [R0+URZ], R3 ;  /* 0x00000003000075a7 */ /* 0x0022a400080011ff */
[----:B--2---:R-:W-:Y:S05]  /*28f0*/  @!P0 NANOSLEEP.SYNCS 0x989680 ;  /* 0x009896800000895d */ /* 0x004fea0003900000 */
[----:B------:R-:W2:Y:S02]  /*2900*/  @!P0 SYNCS.PHASECHK.TRANS64 P0, [R0+URZ], R3 ;  /* 0x00000003000085a7 */ /* 0x000ea400080010ff */
[----:B--2---:R-:W-:Y:S05]  /*2910*/  @P0 EXIT ;  /* 0x000000000000094d */ /* 0x004fea0003800000 */
[----:B------:R-:W-:Y:S05]  /*2920*/  BRA `(.L_x_42) ;  /* 0xfffffffc00ec7947 */ /* 0x000fea000383ffff */
.L_x_17:
[----:B------:R-:W-:-:S04]  /*2930*/  UISETP.NE.AND UP0, UPT, UR5, URZ, UPT ;  /* 0x000000ff0500728c */ /* 0x000fc8000bf05270 */
[----:B------:R-:W-:-:S09]  /*2940*/  UISETP.NE.OR UP0, UPT, UR22, 0x1, UP0 ;  /* 0x000000011600788c */ /* 0x000fd20008705670 */
[----:B------:R-:W-:Y:S05]  /*2950*/  BRA.U UP0, `(.L_x_43) ;  /* 0x0000000500487547 */ /* 0x000fea000b800000 */
[----:B------:R-:W-:Y:S01]  /*2960*/  UMOV UR6, 0x400 ;  /* 0x0000040000067882 */ /* 0x000fe20000000000 */
[----:B------:R-:W-:Y:S01]  /*2970*/  ISETP.NE.AND P2, PT, R0, RZ, PT ;  /* 0x000000ff0000720c */ /* 0x000fe20003f45270 */
[----:B------:R-:W-:Y:S01]  /*2980*/  IMAD.MOV.U32 R12, RZ, RZ, 0x1 ;  /* 0x00000001ff0c7424 */ /* 0x000fe200078e00ff */
[----:B------:R-:W-:Y:S02]  /*2990*/  CS2R R10, SRZ ;  /* 0x00000000000a7805 */ /* 0x000fe4000001ff00 */
[----:B------:R-:W-:Y:S01]  /*29a0*/  CS2R R8, SRZ ;  /* 0x0000000000087805 */ /* 0x000fe2000001ff00 */
[----:B------:R-:W-:-:S03]  /*29b0*/  ULEA UR6, UR5, UR6, 0x18 ;  /* 0x0000000605067291 */ /* 0x000fc6000f8ec0ff */
[----:B------:R-:W-:-:S09]  /*29c0*/  UMOV UR5, URZ ;  /* 0x000000ff00057c82 */ /* 0x000fd20008000000 */
.L_x_47:
[----:B------:R-:W-:Y:S02]  /*29d0*/  LEA R2, R8, UR6, 0x3 ;  /* 0x0000000608027c11 */ /* 0x000fe4000f8e18ff */
[----:B------:R-:W-:-:S03]  /*29e0*/  SHF.L.U32 R5, R9, 0x1f, RZ ;  /* 0x0000001f09057819 */ /* 0x000fc600000006ff */
[----:B-1----:R-:W-:Y:S01]  /*29f0*/  VIADD R4, R2, 0xe0 ;  /* 0x000000e002047836 */ /* 0x002fe20000000000 */
[----:B------:R-:W1:Y:S02]  /*2a00*/  SYNCS.PHASECHK.TRANS64.TRYWAIT P0, [R2+URZ+0xd0], R5 ;  /* 0x0000d005020075a7 */ /* 0x000e6400080011ff */
[----:B-1----:R-:W-:Y:S05]  /*2a10*/  @!P0 BRA `(.L_x_44) ;  /* 0x000000bc00a88947 */ /* 0x002fea0003800000 */
.L_x_121:
[----:B------:R-:W-:Y:S01]  /*2a20*/  ULEA UR4, UR5, UR6, 0x3 ;  /* 0x0000000605047291 */ /* 0x000fe2000f8e18ff */
[----:B------:R-:W-:Y:S02]  /*2a30*/  PRMT R4, RZ, 0x654, R4 ;  /* 0x00000654ff047816 */ /* 0x000fe40000000004 */
[----:B-1----:R-:W-:Y:S01]  /*2a40*/  SHF.L.U32 R5, R12, 0x1f, RZ ;  /* 0x0000001f0c057819 */ /* 0x002fe200000006ff */
[----:B------:R-:W-:Y:S01]  /*2a50*/  UIADD3 UR7, UPT, UPT, UR4, 0x90, URZ ;  /* 0x0000009004077890 */ /* 0x000fe2000fffe0ff */
[----:B------:R1:W-:Y:S05]  /*2a60*/  SYNCS.ARRIVE.TRANS64.RED.A1T0 RZ, [R4+URZ], RZ ;  /* 0x000000ff04ff79a7 */ /* 0x0003ea00081004ff */
[----:B------:R-:W-:Y:S01]  /*2a70*/  IMAD.U32 R7, RZ, RZ, UR7 ;  /* 0x00000007ff077e24 */ /* 0x000fe2000f8e00ff */
[----:B------:R-:W3:Y:S04]  /*2a80*/  SYNCS.PHASECHK.TRANS64.TRYWAIT P0, [UR4+0xa0], R5 ;  /* 0x0000a005ff0075a7 */ /* 0x000ee80008001104 */
[----:B------:R-:W-:Y:S01]  /*2a90*/  PRMT R6, R0, 0x654, R7 ;  /* 0x0000065400067816 */ /* 0x000fe20000000007 */
[----:B-1----:R-:W-:Y:S01]  /*2aa0*/  @!P2 IMAD.MOV.U32 R4, RZ, RZ, 0x10 ;  /* 0x00000010ff04a424 */ /* 0x002fe200078e00ff */
[----:B---3--:R-:W-:Y:S06]  /*2ab0*/  @!P0 BRA `(.L_x_45) ;  /* 0x000000bc00948947 */ /* 0x008fec0003800000 */
.L_x_123:
[----:B------:R-:W-:Y:S01]  /*2ac0*/  ULEA UR8, UR5, UR6, 0x4 ;  /* 0x0000000605087291 */ /* 0x000fe2000f8e20ff */
[----:B------:R-:W-:Y:S01]  /*2ad0*/  SEL R3, R6, R3, !P2 ;  /* 0x0000000306037207 */ /* 0x000fe20005000000 */
[----:B------:R-:W-:Y:S01]  /*2ae0*/  UIADD3 UR9, UPT, UPT, UR4, 0x90, URZ ;  /* 0x0000009004097890 */ /* 0x000fe2000fffe0ff */
[----:B-1----:R-:W-:Y:S01]  /*2af0*/  LEA R2, R11, UR6, 0x3 ;  /* 0x000000060b027c11 */ /* 0x002fe2000f8e18ff */
[----:B------:R-:W-:Y:S01]  /*2b00*/  UIADD3 UR8, UPT, UPT, UR8, 0x100, URZ ;  /* 0x0000010008087890 */ /* 0x000fe2000fffe0ff */
[----:B------:R-:W-:Y:S01]  /*2b10*/  SHF.L.U32 R5, R10, 0x1f, RZ ;  /* 0x0000001f0a057819 */ /* 0x000fe200000006ff */
[----:B------:R1:W-:Y:S01]  /*2b20*/  @!P2 SYNCS.ARRIVE.TRANS64.RED RZ, [R3+URZ], R4 ;  /* 0x0000000403ffa9a7 */ /* 0x0003e200080004ff */
[----:B------:R-:W-:Y:S01]  /*2b30*/  UIADD3 UR4, UPT, UPT, UR5, 0x1, URZ ;  /* 0x0000000105047890 */ /* 0x000fe2000fffe0ff */
[----:B------:R-:W-:-:S03]  /*2b40*/  VIADD R8, R8, 0x1 ;  /* 0x0000000108087836 */ /* 0x000fc60000000000 */
[----:B------:R-:W-:Y:S02]  /*2b50*/  UISETP.NE.AND UP0, UPT, UR4, 0x2, UPT ;  /* 0x000000020400788c */ /* 0x000fe4000bf05270 */
[----:B------:R-:W-:Y:S06]  /*2b60*/  UGETNEXTWORKID.BROADCAST [UR8], [UR9] ;  /* 0x00000000080073ca */ /* 0x000fec0008000100 */
[----:B------:R-:W-:Y:S01]  /*2b70*/  USEL UR7, URZ, 0x1, UP0 ;  /* 0x00000001ff077887 */ /* 0x000fe20008000000 */
[----:B------:R-:W-:Y:S01]  /*2b80*/  ISETP.NE.AND P0, PT, R8, 0x2, PT ;  /* 0x000000020800780c */ /* 0x000fe20003f05270 */
[----:B------:R-:W-:Y:S01]  /*2b90*/  USEL UR5, UR4, URZ, UP0 ;  /* 0x000000ff04057287 */ /* 0x000fe20008000000 */
[----:B------:R-:W3:Y:S03]  /*2ba0*/  SYNCS.PHASECHK.TRANS64.TRYWAIT P1, [R2+URZ+0x90], R5 ;  /* 0x00009005020075a7 */ /* 0x000ee600080211ff */
[----:B------:R-:W-:Y:S01]  /*2bb0*/  LOP3.LUT R12, R12, UR7, RZ, 0x3c, !PT ;  /* 0x000000070c0c7c12 */ /* 0x000fe2000f8e3cff */
[----:B-1-3--:R-:W-:Y:S07]  /*2bc0*/  @!P1 BRA `(.L_x_46) ;  /* 0x000000bc00689947 */ /* 0x00afee0003800000 */
.L_x_124:
[C---:B------:R-:W-:Y:S01]  /*2bd0*/  LEA R4, R11.reuse, UR6, 0x4 ;  /* 0x000000060b047c11 */ /* 0x040fe2000f8e20ff */
[----:B-1----:R-:W-:Y:S01]  /*2be0*/  VIADD R2, R2, 0xa0 ;  /* 0x000000a002027836 */ /* 0x002fe20000000000 */
[----:B------:R-:W-:Y:S01]  /*2bf0*/  SEL R8, R8, RZ, P0 ;  /* 0x000000ff08087207 */ /* 0x000fe20000000000 */
[----:B------:R-:W-:-:S03]  /*2c00*/  VIADD R11, R11, 0x1 ;  /* 0x000000010b0b7836 */ /* 0x000fc60000000000 */
[----:B------:R-:W1:Y:S01]  /*2c10*/  LDS.128 R4, [R4+0x100] ;  /* 0x0001000004047984 */ /* 0x000e620000000c00 */
[----:B------:R-:W-:Y:S02]  /*2c20*/  PRMT R2, RZ, 0x654, R2 ;  /* 0x00000654ff027816 */ /* 0x000fe40000000002 */
[C---:B------:R-:W-:Y:S01]  /*2c30*/  ISETP.NE.AND P1, PT, R11.reuse, 0x2, PT ;  /* 0x000000020b00780c */ /* 0x040fe20003f25270 */
[----:B------:R-:W-:Y:S01]  /*2c40*/  @!PT LDS RZ, [RZ] ;  /* 0x00000000fffff984 */ /* 0x000fe20000000800 */
[----:B------:R-:W-:Y:S01]  /*2c50*/  @!PT LDS RZ, [RZ] ;  /* 0x00000000fffff984 */ /* 0x000fe20000000800 */
[----:B------:R-:W-:Y:S01]  /*2c60*/  @!PT LDS RZ, [RZ] ;  /* 0x00000000fffff984 */ /* 0x000fe20000000800 */
[----:B------:R-:W-:Y:S01]  /*2c70*/  @!PT LDS RZ, [RZ] ;  /* 0x00000000fffff984 */ /* 0x000fe20000000800 */
[----:B------:R3:W-:Y:S06]  /*2c80*/  MEMBAR.ALL.CTA ;  /* 0x0000000000007992 */ /* 0x0007ec0000008000 */
[----:B---3--:R-:W3:Y:S01]  /*2c90*/  FENCE.VIEW.ASYNC.S ;  /* 0x00000000000073c6 */ /* 0x008ee20000000000 */
[----:B------:R-:W-:Y:S01]  /*2ca0*/  SEL R11, R11, RZ, P1 ;  /* 0x000000ff0b0b7207 */ /* 0x000fe20000800000 */
[----:B---3--:R3:W-:Y:S01]  /*2cb0*/  SYNCS.ARRIVE.TRANS64.RED.A1T0 RZ, [R2+URZ], RZ ;  /* 0x000000ff02ff79a7 */ /* 0x0087e200081004ff */
[----:B-1----:R-:W-:-:S02]  /*2cc0*/  LOP3.LUT P3, RZ, R6, 0x1, RZ, 0xc0, !PT ;  /* 0x0000000106ff7812 */ /* 0x002fc4000786c0ff */
[----:B------:R-:W-:-:S04]  /*2cd0*/  SEL R5, RZ, 0x1, P1 ;  /* 0x00000001ff057807 */ /* 0x000fc80000800000 */
[----:B------:R-:W-:Y:S02]  /*2ce0*/  LOP3.LUT R10, R10, R5, RZ, 0x3c, !PT ;  /* 0x000000050a0a7212 */ /* 0x000fe400078e3cff */
[----:B---3--:R-:W-:-:S04]  /*2cf0*/  SEL R2, RZ, 0x1, P0 ;  /* 0x00000001ff027807 */ /* 0x008fc80000000000 */
[----:B------:R-:W-:Y:S01]  /*2d00*/  LOP3.LUT R9, R9, R2, RZ, 0x3c, !PT ;  /* 0x0000000209097212 */ /* 0x000fe200078e3cff */
[----:B------:R-:W-:Y:S06]  /*2d10*/  @P3 BRA `(.L_x_47) ;  /* 0xfffffffc002c3947 */ /* 0x000fec000383ffff */
[----:B------:R-:W-:Y:S01]  /*2d20*/  ULEA UR4, UR5, UR6, 0x3 ;  /* 0x0000000605047291 */ /* 0x000fe2000f8e18ff */
[----:B------:R-:W-:-:S08]  /*2d30*/  SHF.L.U32 R3, R12, 0x1f, RZ ;  /* 0x0000001f0c037819 */ /* 0x000fd000000006ff */
[----:B------:R-:W1:Y:S02]  /*2d40*/  SYNCS.PHASECHK.TRANS64 P0, [UR4+0xa0], R3 ;  /* 0x0000a003ff0075a7 */ /* 0x000e640008001004 */
[----:B-1----:R-:W-:Y:S05]  /*2d50*/  @P0 BRA `(.L_x_48) ;  /* 0x0000000000080947 */ /* 0x002fea0003800000 */
[----:B------:R-:W1:Y:S02]  /*2d60*/  SYNCS.PHASECHK.TRANS64.TRYWAIT P0, [UR4+0xa0], R3 ;  /* 0x0000a003ff0075a7 */ /* 0x000e640008001104 */
[----:B-1----:R-:W-:Y:S05]  /*2d70*/  @!P0 BRA `(.L_x_49) ;  /* 0x000000bc00108947 */ /* 0x002fea0003800000 */
.L_x_48:
[----:B------:R-:W-:-:S04]  /*2d80*/  UIADD3 UR7, UPT, UPT, UR5, 0x1, URZ ;  /* 0x0000000105077890 */ /* 0x000fc8000fffe0ff */
[----:B------:R-:W-:-:S04]  /*2d90*/  UISETP.NE.AND UP0, UPT, UR7, 0x2, UPT ;  /* 0x000000020700788c */ /* 0x000fc8000bf05270 */
[----:B------:R-:W-:Y:S02]  /*2da0*/  USEL UR8, URZ, 0x1, UP0 ;  /* 0x00000001ff087887 */ /* 0x000fe40008000000 */
[----:B------:R-:W-:-:S04]  /*2db0*/  USEL UR7, UR7, URZ, UP0 ;  /* 0x000000ff07077287 */ /* 0x000fc80008000000 */
[----:B------:R-:W-:Y:S01]  /*2dc0*/  ULEA UR7, UR7, UR6, 0x3 ;  /* 0x0000000607077291 */ /* 0x000fe2000f8e18ff */
[----:B-1----:R-:W-:-:S04]  /*2dd0*/  LOP3.LUT R3, R12, UR8, RZ, 0x3c, !PT ;  /* 0x000000080c037c12 */ /* 0x002fc8000f8e3cff */
[----:B------:R-:W-:-:S04]  /*2de0*/  SHF.L.U32 R0, R3, 0x1f, RZ ;  /* 0x0000001f03007819 */ /* 0x000fc800000006ff */
[----:B------:R-:W1:Y:S02]  /*2df0*/  SYNCS.PHASECHK.TRANS64 P0, [UR7+0xa0], R0 ;  /* 0x0000a000ff0075a7 */ /* 0x000e640008001007 */
[----:B-12---:R-:W-:Y:S05]  /*2e00*/  @P0 EXIT ;  /* 0x000000000000094d */ /* 0x006fea0003800000 */
[----:B------:R-:W-:Y:S02]  /*2e10*/  SHF.L.U32 R3, R3, 0x1f, RZ ;  /* 0x0000001f03037819 */ /* 0x000fe400000006ff */
[----:B------:R-:W-:-:S07]  /*2e20*/  MOV R0, UR7 ;  /* 0x0000000700007c02 */ /* 0x000fce0008000f00 */
.L_x_50:
[----:B-1----:R1:W2:Y:S02]  /*2e30*/  SYNCS.PHASECHK.TRANS64.TRYWAIT P0, [R0+URZ+0xa0], R3 ;  /* 0x0000a003000075a7 */ /* 0x0022a400080011ff */
[----:B--2---:R-:W-:Y:S05]  /*2e40*/  @!P0 NANOSLEEP.SYNCS 0x989680 ;  /* 0x009896800000895d */ /* 0x004fea0003900000 */
[----:B------:R-:W2:Y:S02]  /*2e50*/  @!P0 SYNCS.PHASECHK.TRANS64 P0, [R0+URZ+0xa0], R3 ;  /* 0x0000a003000085a7 */ /* 0x000ea400080010ff */
[----:B--2---:R-:W-:Y:S05]  /*2e60*/  @P0 EXIT ;  /* 0x000000000000094d */ /* 0x004fea0003800000 */
[----:B------:R-:W-:Y:S05]  /*2e70*/  BRA `(.L_x_50) ;  /* 0xfffffffc00ec7947 */ /* 0x000fea000383ffff */
.L_x_43:
[----:B------:R-:W-:-:S09]  /*2e80*/  UISETP.NE.AND UP0, UPT, UR22, URZ, UPT ;  /* 0x000000ff1600728c */ /* 0x000fd2000bf05270 */
[----:B------:R-:W-:Y:S05]  /*2e90*/  BRA.U UP0, `(.L_x_51) ;  /* 0x0000000d00347547 */ /* 0x000fea000b800000 */
[----:B------:R-:W-:Y:S01]  /*2ea0*/  UMOV UR4, 0x40 ;  /* 0x0000004000047882 */ /* 0x000fe20000000000 */
[----:B------:R-:W-:Y:S01]  /*2eb0*/  NOP ;  /* 0x0000000000007918 */ /* 0x000fe20000000000 */
[----:B------:R-:W-:-:S03]  /*2ec0*/  ULEA UR6, UR5, UR4, 0x18 ;  /* 0x0000000405067291 */ /* 0x000fc6000f8ec0ff */
[----:B------:R-:W-:Y:S02]  /*2ed0*/  UMOV UR4, 0x400 ;  /* 0x0000040000047882 */ /* 0x000fe40000000000 */
[----:B------:R-:W-:-:S04]  /*2ee0*/  ULEA UR5, UR5, UR4, 0x18 ;  /* 0x0000000405057291 */ /* 0x000fc8000f8ec0ff */
[----:B------:R-:W3:Y:S02]  /*2ef0*/  LDS.U8 R0, [UR6+0x1c] ;  /* 0x00001c06ff007984 */ /* 0x000ee40008000000 */
[----:B---3--:R-:W-:-:S13]  /*2f00*/  ISETP.NE.AND P0, PT, R0, RZ, PT ;  /* 0x000000ff0000720c */ /* 0x008fda0003f05270 */
[----:B------:R-:W-:Y:S05]  /*2f10*/  @P0 BRA `(.L_x_52) ;  /* 0x0000000000580947 */ /* 0x000fea0003800000 */
[----:B------:R-:W-:-:S13]  /*2f20*/  ELECT P0, URZ, PT ;  /* 0x0000000000ff782f */ /* 0x000fda0003800000 */
[----:B------:R-:W-:Y:S05]  /*2f30*/  @!P0 BRA `(.L_x_53) ;  /* 0x0000000000608947 */ /* 0x000fea0003800000 */
[----:B------:R-:W-:Y:S01]  /*2f40*/  UMOV UR4, 0x10 ;  /* 0x0000001000047882 */ /* 0x000fe20000000000 */
[----:B------:R-:W-:Y:S01]  /*2f50*/  HFMA2 R0, -RZ, RZ, 0, 5.9604644775390625e-08 ;  /* 0x00000001ff007431 */ /* 0x000fe200000001ff */
[----:B------:R-:W-:-:S03]  /*2f60*/  MOV R2, 0xffff ;  /* 0x0000ffff00027802 */ /* 0x000fc60000000f00 */
[----:B------:R-:W-:Y:S04]  /*2f70*/  DEPBAR.LE SB1, 0x36 ;  /* 0x00009d800000791a */ /* 0x000fe80000000000 */
[----:B------:R-:W1:Y:S02]  /*2f80*/  UTCATOMSWS.FIND_AND_SET.ALIGN UP0, UR4, UR4 ;  /* 0x00000004000475e3 */ /* 0x000e640008000800 */
[----:B-1----:R-:W-:Y:S01]  /*2f90*/  MOV R3, UR4 ;  /* 0x0000000400037c02 */ /* 0x002fe20008000f00 */
[----:B------:R-:W-:Y:S06]  /*2fa0*/  BRA.U UP0, `(.L_x_54) ;  /* 0x0000000100187547 */ /* 0x000fec000b800000 */
.L_x_55:
[----:B------:R-:W-:Y:S05]  /*2fb0*/  NANOSLEEP 0x64 ;  /* 0x000000640000795d */ /* 0x000fea0003800000 */
[----:B------:R-:W-:-:S05]  /*2fc0*/  UMOV UR4, 0x10 ;  /* 0x0000001000047882 */ /* 0x000fca0000000000 */
[----:B------:R-:W-:Y:S04]  /*2fd0*/  DEPBAR.LE SB1, 0x36 ;  /* 0x00009d800000791a */ /* 0x000fe80000000000 */
[----:B------:R-:W1:Y:S02]  /*2fe0*/  UTCATOMSWS.FIND_AND_SET.ALIGN UP0, UR4, UR4 ;  /* 0x00000004000475e3 */ /* 0x000e640008000800 */
[----:B-1----:R-:W-:Y:S01]  /*2ff0*/  MOV R3, UR4 ;  /* 0x0000000400037c02 */ /* 0x002fe20008000f00 */
[----:B------:R-:W-:Y:S05]  /*3000*/  BRA.U !UP0, `(.L_x_55) ;  /* 0xfffffffd08e87547 */ /* 0x000fea000b83ffff */
.L_x_54:
[-C--:B------:R-:W-:Y:S02]  /*3010*/  SHF.L.U32 R2, R2, R3.reuse, RZ ;  /* 0x0000000302027219 */ /* 0x080fe400000006ff */
[----:B------:R-:W-:Y:S01]  /*3020*/  SHF.L.U32 R0, R0, R3, RZ ;  /* 0x0000000300007219 */ /* 0x000fe200000006ff */
[----:B------:R-:W-:Y:S02]  /*3030*/  IMAD.SHL.U32 R3, R3, 0x20, RZ ;  /* 0x0000002003037824 */ /* 0x000fe400078e00ff */
[----:B------:R3:W-:Y:S04]  /*3040*/  ATOMS.OR RZ, [UR6+0x14], R2 ;  /* 0x00001402ffff798c */ /* 0x0007e8000b000006 */
[----:B------:R3:W-:Y:S04]  /*3050*/  ATOMS.OR RZ, [UR6+0x18], R0 ;  /* 0x00001800ffff798c */ /* 0x0007e8000b000006 */
[----:B------:R3:W-:Y:S01]  /*3060*/  STS [UR5+0x120], R3 ;  /* 0x00012003ff007988 */ /* 0x0007e20008000805 */
[----:B------:R-:W-:Y:S05]  /*3070*/  BRA `(.L_x_53) ;  /* 0x0000000000107947 */ /* 0x000fea0003800000 */
.L_x_52:
[----:B------:R-:W-:Y:S02]  /*3080*/  MOV R0, 0xffffffff ;  /* 0xffffffff00007802 */ /* 0x000fe40000000f00 */
[----:B------:R-:W-:-:S03]  /*3090*/  MOV R2, 0x30c0 ;  /* 0x000030c000027802 */ /* 0x000fc60000000f00 */
[----:B------:R3:W-:Y:S04]  /*30a0*/  STS [UR5+0x120], R0 ;  /* 0x00012000ff007988 */ /* 0x0007e80008000805 */
[----:B-123--:R-:W-:Y:S05]  /*30b0*/  CALL.REL.NOINC `($__internal_1_$__cuda_sm10x_tcgen05_guardrail_trap_phase_invalid_during_alloc) ;  /* 0x000000bc00647944 */ /* 0x00efea0003c00000 */
.L_x_53:
[----:B------:R-:W-:Y:S05]  /*30c0*/  WARPSYNC.ALL ;  /* 0x0000000000007948 */ /* 0x000fea0003800000 */
[----:B------:R-:W4:Y:S01]  /*30d0*/  S2UR UR4, SR_CgaCtaId ;  /* 0x00000000000479c3 */ /* 0x000f220000008800 */
[----:B------:R-:W-:Y:S01]  /*30e0*/  UMOV UR18, 0x400 ;  /* 0x0000040000127882 */ /* 0x000fe20000000000 */
[----:B------:R-:W-:-:S06]  /*30f0*/  NOP ;  /* 0x0000000000007918 */ /* 0x000fcc0000000000 */
[----:B------:R-:W-:Y:S06]  /*3100*/  BAR.ARV 0x6, 0xa0 ;  /* 0x0182800000007b1d */ /* 0x000fec0000002000 */
[----:B------:R-:W5:Y:S01]  /*3110*/  LDCU UR5, c[0x0][0x38c] ;  /* 0x00007180ff0577ac */ /* 0x000f620008000800 */
[----:B------:R-:W-:Y:S01]  /*3120*/  IMAD.MOV.U32 R11, RZ, RZ, 0x1 ;  /* 0x00000001ff0b7424 */ /* 0x000fe200078e00ff */
[----:B------:R-:W-:Y:S01]  /*3130*/  CS2R R8, SRZ ;  /* 0x0000000000087805 */ /* 0x000fe2000001ff00 */
[----:B------:R-:W-:Y:S01]  /*3140*/  IMAD.MOV.U32 R10, RZ, RZ, RZ ;  /* 0x000000ffff0a7224 */ /* 0x000fe200078e00ff */
[----:B------:R-:W1:Y:S01]  /*3150*/  LDCU UR7, c[0x0][0x38c] ;  /* 0x00007180ff0777ac */ /* 0x000e620008000800 */
[----:B------:R-:W-:Y:S01]  /*3160*/  UMOV UR22, URZ ;  /* 0x000000ff00167c82 */ /* 0x000fe20008000000 */
[----:B------:R-:W-:Y:S01]  /*3170*/  UMOV UR14, URZ ;  /* 0x000000ff000e7c82 */ /* 0x000fe20008000000 */
[----:B----4-:R-:W-:Y:S01]  /*3180*/  ULEA UR18, UR4, UR18, 0x18 ;  /* 0x0000001204127291 */ /* 0x010fe2000f8ec0ff */
[----:B------:R-:W-:Y:S01]  /*3190*/  UMOV UR26, 0x0 ;  /* 0x00000000001a7882 */ /* 0x000fe20000000000 */
[----:B------:R-:W-:-:S02]  /*31a0*/  UMOV UR27, 0x83c0010 ;  /* 0x083c0010001b7882 */ /* 0x000fc40000000000 */
[----:B------:R-:W-:Y:S01]  /*31b0*/  UIADD3 UR6, UPT, UPT, UR18, 0x1d200, URZ ;  /* 0x0001d20012067890 */ /* 0x000fe2000fffe0ff */
[----:B------:R-:W-:Y:S01]  /*31c0*/  UMOV UR24, 0x0 ;  /* 0x0000000000187882 */ /* 0x000fe20000000000 */
[----:B------:R-:W-:Y:S01]  /*31d0*/  UMOV UR25, 0x83c0010 ;  /* 0x083c001000197882 */ /* 0x000fe20000000000 */
[----:B-----5:R-:W-:Y:S02]  /*31e0*/  UIADD3 UR5, UPT, UPT, UR5, 0x3f, URZ ;  /* 0x0000003f05057890 */ /* 0x020fe4000fffe0ff */
[----:B---3--:R-:W3:Y:S02]  /*31f0*/  LDS R0, [UR18+0x120] ;  /* 0x00012012ff007984 */ /* 0x008ee40008000800 */
[----:B------:R-:W-:Y:S02]  /*3200*/  USHF.R.S32.HI UR4, URZ, 0x1f, UR5 ;  /* 0x0000001fff047899 */ /* 0x000fe40008011405 */
[----:B-1----:R-:W-:Y:S02]  /*3210*/  UISETP.GE.AND UP4, UPT, UR7, 0x1, UPT ;  /* 0x000000010700788c */ /* 0x002fe4000bf86270 */
[----:B------:R-:W-:-:S02]  /*3220*/  ULEA.HI UR4, UR4, UR5, URZ, 0x6 ;  /* 0x0000000504047291 */ /* 0x000fc4000f8f30ff */
[----:B------:R-:W-:Y:S02]  /*3230*/  UIADD3 UR5, UPT, UPT, UR18, 0xf200, URZ ;  /* 0x0000f20012057890 */ /* 0x000fe4000fffe0ff */
[----:B------:R-:W-:Y:S02]  /*3240*/  USHF.R.S32.HI UR23, URZ, 0x6, UR4 ;  /* 0x00000006ff177899 */ /* 0x000fe40008011404 */
[----:B------:R-:W-:Y:S02]  /*3250*/  USHF.R.U32.HI UR5, URZ, 0x4, UR5 ;  /* 0x00000004ff057899 */ /* 0x000fe40008011605 */
[----:B------:R-:W-:Y:S02]  /*3260*/  USHF.R.U32.HI UR4, URZ, 0x4, UR6 ;  /* 0x00000004ff047899 */ /* 0x000fe40008011606 */
[----:B------:R-:W-:Y:S02]  /*3270*/  UISETP.LT.AND UP0, UPT, UR23, 0x1, UPT ;  /* 0x000000011700788c */ /* 0x000fe4000bf01270 */
[----:B------:R-:W-:-:S02]  /*3280*/  ULOP3.LUT UR5, UR5, 0x3fff, URZ, 0xc0, !UPT ;  /* 0x00003fff05057892 */ /* 0x000fc4000f8ec0ff */
[----:B------:R-:W-:Y:S02]  /*3290*/  ULOP3.LUT UR4, UR4, 0x3fff, URZ, 0xc0, !UPT ;  /* 0x00003fff04047892 */ /* 0x000fe4000f8ec0ff */
[----:B------:R-:W-:Y:S02]  /*32a0*/  USEL UR28, UR23, 0x1, !UP0 ;  /* 0x00000001171c7887 */ /* 0x000fe4000c000000 */
[----:B------:R-:W-:Y:S02]  /*32b0*/  ULOP3.LUT UR20, UR5, 0x10000, URZ, 0xfc, !UPT ;  /* 0x0001000005147892 */ /* 0x000fe4000f8efcff */
[----:B------:R-:W-:Y:S02]  /*32c0*/  ULOP3.LUT UR4, UR4, 0x10000, URZ, 0xfc, !UPT ;  /* 0x0001000004047892 */ /* 0x000fe4000f8efcff */
[----:B------:R-:W-:Y:S01]  /*32d0*/  UIADD3 UR28, UPT, UPT, -UR28, URZ, URZ ;  /* 0x000000ff1c1c7290 */ /* 0x000fe2000fffe1ff */
[----:B---3--:R-:W-:-:S15]  /*32e0*/  R2UR UR29, R0 ;  /* 0x00000000001d72ca */ /* 0x008fde00000e0000 */
.L_x_62:
[----:B------:R-:W-:Y:S02]  /*32f0*/  LEA R0, R10, UR18, 0x3 ;  /* 0x000000120a007c11 */ /* 0x000fe4000f8e18ff */
[----:B------:R-:W-:Y:S02]  /*3300*/  SHF.L.U32 R5, R9, 0x1f, RZ ;  /* 0x0000001f09057819 */ /* 0x000fe400000006ff */
[----:B------:R-:W-:Y:S01]  /*3310*/  PLOP3.LUT P0, PT, PT, PT, UP4, 0x80, 0x8 ;  /* 0x000000000008781c */ /* 0x000fe20003f0f048 */
[----:B------:R-:W-:Y:S01]  /*3320*/  VIADD R3, R0, 0xa0 ;  /* 0x000000a000037836 */ /* 0x000fe20000000000 */
[----:B-1----:R-:W1:Y:S02]  /*3330*/  SYNCS.PHASECHK.TRANS64.TRYWAIT P1, [R0+URZ+0x90], R5 ;  /* 0x00009005000075a7 */ /* 0x002e6400080211ff */
[----:B-1----:R-:W-:Y:S09]  /*3340*/  @!P1 BRA `(.L_x_56) ;  /* 0x000000b400b49947 */ /* 0x002ff20003800000 */
.L_x_126:
[----:B------:R-:W-:Y:S01]  /*3350*/  LEA R4, R10, UR18, 0x4 ;  /* 0x000000120a047c11 */ /* 0x000fe2000f8e20ff */
[----:B------:R-:W-:Y:S01]  /*3360*/  @UP4 ULEA UR5, UR14, UR18, 0x3 ;  /* 0x000000120e054291 */ /* 0x000fe2000f8e18ff */
[----:B------:R-:W-:Y:S01]  /*3370*/  PLOP3.LUT P1, PT, PT, PT, PT, 0x80, 0x8 ;  /* 0x000000000008781c */ /* 0x000fe20003f2f070 */
[----:B------:R-:W-:Y:S01]  /*3380*/  ULEA UR21, UR22, UR18, 0x3 ;  /* 0x0000001216157291 */ /* 0x000fe2000f8e18ff */
[----:B------:R-:W-:Y:S01]  /*3390*/  PRMT R3, RZ, 0x654, R3 ;  /* 0x00000654ff037816 */ /* 0x000fe20000000003 */
[----:B------:R-:W-:Y:S01]  /*33a0*/  UIMAD UR19, UR22, 0xf0, UR29 ;  /* 0x000000f0161378a4 */ /* 0x000fe2000f8e021d */
[----:B-1----:R-:W1:Y:S01]  /*33b0*/  LDS.128 R4, [R4+0x100] ;  /* 0x0001000004047984 */ /* 0x002e620000000c00 */
[----:B------:R-:W-:Y:S02]  /*33c0*/  @P0 SHF.L.U32 R2, R8, 0x1f, RZ ;  /* 0x0000001f08020819 */ /* 0x000fe400000006ff */
[----:B------:R-:W-:Y:S01]  /*33d0*/  SHF.L.U32 R0, R11, 0x1f, RZ ;  /* 0x0000001f0b007819 */ /* 0x000fe200000006ff */
[----:B------:R-:W-:Y:S01]  /*33e0*/  @!PT LDS RZ, [RZ] ;  /* 0x00000000fffff984 */ /* 0x000fe20000000800 */
[----:B------:R-:W-:Y:S01]  /*33f0*/  @!PT LDS RZ, [RZ] ;  /* 0x00000000fffff984 */ /* 0x000fe20000000800 */
[----:B------:R-:W-:Y:S01]  /*3400*/  @!PT LDS RZ, [RZ] ;  /* 0x00000000fffff984 */ /* 0x000fe20000000800 */
[----:B------:R-:W-:Y:S01]  /*3410*/  @!PT LDS RZ, [RZ] ;  /* 0x00000000fffff984 */ /* 0x000fe20000000800 */
[----:B------:R3:W-:Y:S06]  /*3420*/  MEMBAR.ALL.CTA ;  /* 0x0000000000007992 */ /* 0x0007ec0000008000 */
[----:B---3--:R-:W3:Y:S02]  /*3430*/  FENCE.VIEW.ASYNC.S ;  /* 0x00000000000073c6 */ /* 0x008ee40000000000 */
[----:B---3--:R3:W-:Y:S01]  /*3440*/  SYNCS.ARRIVE.TRANS64.RED.A1T0 RZ, [R3+URZ], RZ ;  /* 0x000000ff03ff79a7 */ /* 0x0087e200081004ff */
[----:B------:R3:W4:Y:S01]  /*3450*/  @P0 SYNCS.PHASECHK.TRANS64.TRYWAIT P1, [UR5], R2 ;  /* 0x00000002ff0005a7 */ /* 0x0007220008021105 */
[----:B------:R-:W5:Y:S02]  /*3460*/  SYNCS.PHASECHK.TRANS64.TRYWAIT P0, [UR21+0xc0], R0 ;  /* 0x0000c000ff0075a7 */ /* 0x000f640008001115 */
[----:B-1-345:R-:W-:Y:S05]  /*3470*/  @!P0 BRA `(.L_x_57) ;  /* 0x000000b4007c8947 */ /* 0x03afea0003800000 */
.L_x_128:
[----:B------:R-:W-:Y:S01]  /*3480*/  IADD3 R10, PT, PT, R10, 0x1, RZ ;  /* 0x000000010a0a7810 */ /* 0x000fe20007ffe0ff */
[----:B------:R-:W-:Y:S06]  /*3490*/  BRA.U !UP4, `(.L_x_58) ;  /* 0x000000010c987547 */ /* 0x000fec000b800000 */
[----:B------:R-:W-:Y:S01]  /*34a0*/  UPLOP3.LUT UP2, UPT, UPT, UPT, UPT, 0x40, 0x4 ;  /* 0x000000000004789c */ /* 0x000fe20003f4e870 */
[----:B------:R-:W-:Y:S01]  /*34b0*/  UMOV UR16, UR28 ;  /* 0x0000001c00107c82 */ /* 0x000fe20008000000 */
[----:B--2---:R-:W-:Y:S01]  /*34c0*/  UMOV UR15, UR23 ;  /* 0x00000017000f7c82 */ /* 0x004fe20008000000 */
[----:B------:R-:W-:-:S08]  /*34d0*/  UMOV UR5, UR14 ;  /* 0x0000000e00057c82 */ /* 0x000fd00008000000 */
.L_x_61:
[----:B------:R-:W-:Y:S02]  /*34e0*/  UIADD3 UR16, UPT, UPT, UR16, 0x1, URZ ;  /* 0x0000000110107890 */ /* 0x000fe4000fffe0ff */
[----:B---3--:R-:W-:Y:S02]  /*34f0*/  ULEA UR7, UR5, UR18, 0x3 ;  /* 0x0000001205077291 */ /* 0x008fe4000f8e18ff */
[----:B------:R-:W-:Y:S01]  /*3500*/  UISETP.NE.AND UP3, UPT, UR16, URZ, UPT ;  /* 0x000000ff1000728c */ /* 0x000fe2000bf65270 */
[----:B----4-:R-:W-:Y:S10]  /*3510*/  @P1 BRA `(.L_x_59) ;  /* 0x00000000000c1947 */ /* 0x010ff40003800000 */
[----:B-1----:R-:W-:Y:S04]  /*3520*/  SHF.L.U32 R3, R8, 0x1f, RZ ;  /* 0x0000001f08037819 */ /* 0x002fe800000006ff */
[----:B------:R-:W1:Y:S02]  /*3530*/  SYNCS.PHASECHK.TRANS64.TRYWAIT P0, [UR7], R3 ;  /* 0x00000003ff0075a7 */ /* 0x000e640008001107 */
[----:B-1----:R-:W-:Y:S05]  /*3540*/  @!P0 BRA `(.L_x_60) ;  /* 0x000000b400608947 */ /* 0x002fea0003800000 */
.L_x_59:
[----:B------:R-:W-:Y:S01]  /*3550*/  UISETP.NE.AND UP0, UPT, UR15, 0x1, UPT ;  /* 0x000000010f00788c */ /* 0x000fe2000bf05270 */
[----:B------:R-:W-:Y:S01]  /*3560*/  PLOP3.LUT P1, PT, PT, PT, PT, 0x80, 0x8 ;  /* 0x000000000008781c */ /* 0x000fe20003f2f070 */
[----:B------:R-:W-:Y:S02]  /*3570*/  UIADD3 UR6, UPT, UPT, UR5, 0x1, URZ ;  /* 0x0000000105067890 */ /* 0x000fe4000fffe0ff */
[----:B------:R-:W-:Y:S02]  /*3580*/  UIADD3 UR17, UPT, UPT, UR7, 0x38, URZ ;  /* 0x0000003807117890 */ /* 0x000fe4000fffe0ff */
[----:B------:R-:W-:Y:S01]  /*3590*/  UISETP.NE.AND UP1, UPT, UR6, 0x7, UPT ;  /* 0x000000070600788c */ /* 0x000fe2000bf25270 */
[----:B------:R-:W-:Y:S01]  /*35a0*/  PLOP3.LUT P0, PT, PT, PT, UP0, 0x80, 0x8 ;  /* 0x000000000008781c */ /* 0x000fe20003f0f008 */
[----:B------:R-:W-:Y:S02]  /*35b0*/  UIADD3 UR15, UPT, UPT, UR15, -0x1, URZ ;  /* 0xffffffff0f0f7890 */ /* 0x000fe4000fffe0ff */
[----:B------:R-:W-:Y:S02]  /*35c0*/  USEL UR8, URZ, 0x1, UP1 ;  /* 0x00000001ff087887 */ /* 0x000fe40008800000 */
[----:B------:R-:W-:Y:S01]  /*35d0*/  USEL UR14, UR6, URZ, UP1 ;  /* 0x000000ff060e7287 */ /* 0x000fe20008800000 */
[----:B------:R-:W-:Y:S01]  /*35e0*/  UMOV UR7, 0x80004020 ;  /* 0x8000402000077882 */ /* 0x000fe20000000000 */
[----:B------:R-:W-:Y:S02]  /*35f0*/  UMOV UR9, 0x80004020 ;  /* 0x8000402000097882 */ /* 0x000fe40000000000 */
[----:B------:R-:W-:Y:S01]  /*3600*/  @UP0 ULEA UR6, UR14, UR18, 0x3 ;  /* 0x000000120e060291 */ /* 0x000fe2000f8e18ff */
[----:B------:R-:W-:Y:S01]  /*3610*/  LOP3.LUT R8, R8, UR8, RZ, 0x3c, !PT ;  /* 0x0000000808087c12 */ /* 0x000fe2000f8e3cff */
[----:B------:R-:W-:Y:S01]  /*3620*/  ULEA UR8, UR5, UR20, 0x9 ;  /* 0x0000001405087291 */ /* 0x000fe2000f8e48ff */
[----:B------:R-:W-:Y:S02]  /*3630*/  UMOV UR13, 0x80004020 ;  /* 0x80004020000d7882 */ /* 0x000fe40000000000 */
[----:B-1----:R-:W-:Y:S01]  /*3640*/  @P0 SHF.L.U32 R0, R8, 0x1f, RZ ;  /* 0x0000001f08000819 */ /* 0x002fe200000006ff */
[----:B------:R-:W-:Y:S01]  /*3650*/  UIADD3 UR10, UPT, UPT, UR8, 0x2, URZ ;  /* 0x00000002080a7890 */ /* 0x000fe2000fffe0ff */
[----:B------:R-:W-:Y:S02]  /*3660*/  UMOV UR11, 0x80004020 ;  /* 0x80004020000b7882 */ /* 0x000fe40000000000 */
[----:B------:R3:W4:Y:S01]  /*3670*/  @P0 SYNCS.PHASECHK.TRANS64.TRYWAIT P1, [UR6], R0 ;  /* 0x00000000ff0005a7 */ /* 0x0007220008021106 */
[----:B------:R-:W-:Y:S03]  /*3680*/  UIMAD UR6, UR5, 0x3c0, UR4 ;  /* 0x000003c0050678a4 */ /* 0x000fe6000f8e0204 */
[----:B------:R-:W-:Y:S01]  /*3690*/  UMOV UR5, UR14 ;  /* 0x0000000e00057c82 */ /* 0x000fe20008000000 */
[----:B------:R-:W-:Y:S05]  /*36a0*/  UIADD3 UR12, UPT, UPT, UR6, 0x2, URZ ;  /* 0x00000002060c7890 */ /* 0x000fea000fffe0ff */
[----:B------:R3:W-:Y:S01]  /*36b0*/  UTCQMMA gdesc[UR8], gdesc[UR6], tmem[UR19], tmem[UR26], idesc[UR27], UP2 ;  /* 0x00ff1a06080075ea */ /* 0x0007e20009000313 */
[----:B------:R-:W-:Y:S03]  /*36c0*/  UPLOP3.LUT UP2, UPT, UPT, UPT, UPT, 0x80, 0x8 ;  /* 0x000000000008789c */ /* 0x000fe60003f4f070 */
[----:B------:R3:W-:Y:S01]  /*36d0*/  UTCQMMA gdesc[UR10], gdesc[UR12], tmem[UR19], tmem[UR24], idesc[UR25], UPT ;  /* 0x00ff180c0a0075ea */ /* 0x0007e2000b800313 */
[----:B------:R3:W-:Y:S01]  /*36e0*/  UTCBAR [UR17], URZ ;  /* 0x000000ff110073e9 */ /* 0x0007e200080000ff */
[----:B------:R-:W-:Y:S06]  /*36f0*/  BRA.U UP3, `(.L_x_61) ;  /* 0xfffffffd03787547 */ /* 0x000fec000b83ffff */
.L_x_58:
[----:B------:R-:W-:Y:S01]  /*3700*/  UIADD3 UR5, UPT, UPT, UR22, 0x1, URZ ;  /* 0x0000000116057890 */ /* 0x000fe2000fffe0ff */
[----:B------:R-:W-:Y:S01]  /*3710*/  LOP3.LUT P0, RZ, R6, 0x1, RZ, 0xc0, !PT ;  /* 0x0000000106ff7812 */ /* 0x000fe2000780c0ff */
[----:B---3--:R-:W-:Y:S01]  /*3720*/  UIADD3 UR6, UPT, UPT, UR21, 0xb0, URZ ;  /* 0x000000b015067890 */ /* 0x008fe2000fffe0ff */
[----:B----4-:R-:W-:Y:S01]  /*3730*/  ISETP.NE.AND P1, PT, R10, 0x2, PT ;  /* 0x000000020a00780c */ /* 0x010fe20003f25270 */
[----:B------:R-:W-:-:S03]  /*3740*/  UISETP.NE.AND UP0, UPT, UR5, 0x2, UPT ;  /* 0x000000020500788c */ /* 0x000fc6000bf05270 */
[----:B-1----:R-:W-:Y:S01]  /*3750*/  SEL R0, RZ, 0x1, P1 ;  /* 0x00000001ff007807 */ /* 0x002fe20000800000 */
[----:B------:R-:W-:Y:S01]  /*3760*/  USEL UR7, URZ, 0x1, UP0 ;  /* 0x00000001ff077887 */ /* 0x000fe20008000000 */
[----:B------:R-:W-:Y:S01]  /*3770*/  SEL R10, R10, RZ, P1 ;  /* 0x000000ff0a0a7207 */ /* 0x000fe20000800000 */
[----:B------:R-:W-:Y:S01]  /*3780*/  USEL UR22, UR5, URZ, UP0 ;  /* 0x000000ff05167287 */ /* 0x000fe20008000000 */
[----:B------:R1:W-:Y:S01]  /*3790*/  UTCBAR [UR6], URZ ;  /* 0x000000ff060073e9 */ /* 0x0003e200080000ff */
[----:B------:R-:W-:Y:S02]  /*37a0*/  LOP3.LUT R9, R9, R0, RZ, 0x3c, !PT ;  /* 0x0000000009097212 */ /* 0x000fe400078e3cff */
[----:B------:R-:W-:Y:S01]  /*37b0*/  LOP3.LUT R11, R11, UR7, RZ, 0x3c, !PT ;  /* 0x000000070b0b7c12 */ /* 0x000fe2000f8e3cff */
[----:B------:R-:W-:Y:S07]  /*37c0*/  @P0 BRA `(.L_x_62) ;  /* 0xfffffff800c80947 */ /* 0x000fee000383ffff */
[----:B------:R-:W3:Y:S01]  /*37d0*/  S2UR UR7, SR_CgaCtaId ;  /* 0x00000000000779c3 */ /* 0x000ee20000008800 */
[----:B------:R-:W-:Y:S01]  /*37e0*/  ELECT P0, URZ, PT ;  /* 0x0000000000ff782f */ /* 0x000fe20003800000 */
[----:B------:R-:W-:Y:S01]  /*37f0*/  IMAD.MOV.U32 R0, RZ, RZ, 0x1 ;  /* 0x00000001ff007424 */ /* 0x000fe200078e00ff */
[----:B------:R-:W-:Y:S01]  /*3800*/  UIADD3 UR18, UPT, UPT, UR18, 0xc0, URZ ;  /* 0x000000c012127890 */ /* 0x000fe2000fffe0ff */
[----:B------:R-:W-:Y:S01]  /*3810*/  SHF.L.U32 R3, R11, 0x1f, RZ ;  /* 0x0000001f0b037819 */ /* 0x000fe200000006ff */
[----:B------:R-:W-:-:S03]  /*3820*/  UMOV UR4, 0x40 ;  /* 0x0000004000047882 */ /* 0x000fc60000000000 */
[----:B------:R-:W-:Y:S01]  /*3830*/  UVIRTCOUNT.DEALLOC.SMPOOL 0x80 ;  /* 0x000000800000784c */ /* 0x000fe20000000000 */
[----:B---3--:R-:W-:Y:S02]  /*3840*/  ULEA UR7, UR7, UR4, 0x18 ;  /* 0x0000000407077291 */ /* 0x008fe4000f8ec0ff */
[----:B------:R-:W-:-:S07]  /*3850*/  ULEA UR4, UR22, UR18, 0x3 ;  /* 0x0000001216047291 */ /* 0x000fce000f8e18ff */
[----:B------:R3:W-:Y:S02]  /*3860*/  @P0 STS.U8 [UR7+0x1c], R0 ;  /* 0x00001c00ff000988 */ /* 0x0007e40008000007 */
[----:B------:R-:W4:Y:S02]  /*3870*/  SYNCS.PHASECHK.TRANS64.TRYWAIT P0, [UR4], R3 ;  /* 0x00000003ff0075a7 */ /* 0x000f240008001104 */
[----:B---34-:R-:W-:Y:S05]  /*3880*/  @!P0 BRA `(.L_x_63) ;  /* 0x000000b000a88947 */ /* 0x018fea0003800000 */
.L_x_131:
[----:B------:R-:W-:-:S04]  /*3890*/  UIADD3 UR4, UPT, UPT, UR22, 0x1, URZ ;  /* 0x0000000116047890 */ /* 0x000fc8000fffe0ff */
[----:B------:R-:W-:-:S04]  /*38a0*/  UISETP.NE.AND UP0, UPT, UR4, 0x2, UPT ;  /* 0x000000020400788c */ /* 0x000fc8000bf05270 */
[----:B------:R-:W-:Y:S02]  /*38b0*/  USEL UR5, URZ, 0x1, UP0 ;  /* 0x00000001ff057887 */ /* 0x000fe40008000000 */
[----:B------:R-:W-:-:S04]  /*38c0*/  USEL UR4, UR4, URZ, UP0 ;  /* 0x000000ff04047287 */ /* 0x000fc80008000000 */
[----:B------:R-:W-:Y:S01]  /*38d0*/  ULEA UR4, UR4, UR18, 0x3 ;  /* 0x0000001204047291 */ /* 0x000fe2000f8e18ff */
[----:B---3--:R-:W-:-:S04]  /*38e0*/  LOP3.LUT R3, R11, UR5, RZ, 0x3c, !PT ;  /* 0x000000050b037c12 */ /* 0x008fc8000f8e3cff */
[----:B------:R-:W-:-:S04]  /*38f0*/  SHF.L.U32 R3, R3, 0x1f, RZ ;  /* 0x0000001f03037819 */ /* 0x000fc800000006ff */
[----:B------:R-:W3:Y:S02]  /*3900*/  SYNCS.PHASECHK.TRANS64.TRYWAIT P0, [UR4], R3 ;  /* 0x00000003ff0075a7 */ /* 0x000ee40008001104 */
[----:B---3--:R-:W-:Y:S05]  /*3910*/  @!P0 BRA `(.L_x_64) ;  /* 0x000000b0009c8947 */ /* 0x008fea0003800000 */
.L_x_133:
[----:B------:R-:W-:Y:S01]  /*3920*/  NOP ;  /* 0x0000000000007918 */ /* 0x000fe20000000000 */
[----:B---3--:R-:W3:Y:S01]  /*3930*/  LDS R0, [UR7+0x14] ;  /* 0x00001407ff007984 */ /* 0x008ee20008000800 */
[----:B------:R-:W-:Y:S01]  /*3940*/  ULOP3.LUT UR4, UR29, 0xffff, URZ, 0xc0, !UPT ;  /* 0x0000ffff1d047892 */ /* 0x000fe2000f8ec0ff */
[----:B------:R-:W-:Y:S01]  /*3950*/  UMOV UR5, 0xffff ;  /* 0x0000ffff00057882 */ /* 0x000fe20000000000 */
[----:B-1----:R-:W-:Y:S02]  /*3960*/  UMOV UR6, 0x1 ;  /* 0x0000000100067882 */ /* 0x002fe40000000000 */
[----:B------:R-:W-:-:S04]  /*3970*/  USHF.R.U32.HI UR4, URZ, 0x5, UR4 ;  /* 0x00000005ff047899 */ /* 0x000fc80008011604 */
[----:B------:R-:W-:Y:S02]  /*3980*/  USHF.L.U32 UR5, UR5, UR4, URZ ;  /* 0x0000000405057299 */ /* 0x000fe400080006ff */
[----:B------:R-:W-:-:S04]  /*3990*/  USHF.L.U32 UR4, UR6, UR4, URZ ;  /* 0x0000000406047299 */ /* 0x000fc800080006ff */
[----:B---3--:R-:W-:-:S04]  /*39a0*/  LOP3.LUT R0, R0, UR5, RZ, 0xc0, !PT ;  /* 0x0000000500007c12 */ /* 0x008fc8000f8ec0ff */
[----:B------:R-:W-:-:S13]  /*39b0*/  ISETP.NE.AND P0, PT, R0, UR5, PT ;  /* 0x0000000500007c0c */ /* 0x000fda000bf05270 */
[----:B------:R-:W-:Y:S05]  /*39c0*/  @P0 BRA `(.L_x_65) ;  /* 0x0000000000580947 */ /* 0x000fea0003800000 */
[----:B------:R-:W1:Y:S02]  /*39d0*/  LDS R0, [UR7+0x18] ;  /* 0x00001807ff007984 */ /* 0x000e640008000800 */
[----:B-1----:R-:W-:-:S04]  /*39e0*/  LOP3.LUT R0, R0, UR4, RZ, 0xc0, !PT ;  /* 0x0000000400007c12 */ /* 0x002fc8000f8ec0ff */
[----:B------:R-:W-:-:S13]  /*39f0*/  ISETP.NE.AND P0, PT, R0, UR4, PT ;  /* 0x0000000400007c0c */ /* 0x000fda000bf05270 */
[----:B------:R-:W-:Y:S05]  /*3a00*/  @P0 BRA `(.L_x_66) ;  /* 0x00000000003c0947 */ /* 0x000fea0003800000 */
[----:B------:R-:W1:Y:S01]  /*3a10*/  S2R R2, SR_LANEID ;  /* 0x0000000000027919 */ /* 0x000e620000000000 */
[----:B------:R-:W-:Y:S01]  /*3a20*/  ULOP3.LUT UR5, URZ, UR5, URZ, 0x33, !UPT ;  /* 0x00000005ff057292 */ /* 0x000fe2000f8e33ff */
[----:B------:R-:W-:Y:S01]  /*3a30*/  LOP3.LUT R4, RZ, UR4, RZ, 0x33, !PT ;  /* 0x00000004ff047c12 */ /* 0x000fe2000f8e33ff */
[----:B------:R-:W-:Y:S02]  /*3a40*/  VOTEU.ANY UR4, UPT, PT ;  /* 0x0000000000047886 */ /* 0x000fe400038e0100 */
[----:B------:R-:W-:Y:S01]  /*3a50*/  UFLO.U32 UR4, UR4 ;  /* 0x00000004000472bd */ /* 0x000fe200080e0000 */
[----:B------:R-:W3:Y:S01]  /*3a60*/  REDUX UR6, R4 ;  /* 0x00000000040673c4 */ /* 0x000ee20000000000 */
[----:B------:R-:W-:-:S06]  /*3a70*/  IMAD.U32 R0, RZ, RZ, UR5 ;  /* 0x00000005ff007e24 */ /* 0x000fcc000f8e00ff */
[----:B------:R4:W-:Y:S01]  /*3a80*/  UTCATOMSWS.AND URZ, UR5 ;  /* 0x0000000500ff79e3 */ /* 0x0009e20008000000 */
[----:B------:R-:W5:Y:S01]  /*3a90*/  REDUX UR8, R0 ;  /* 0x00000000000873c4 */ /* 0x000f620000000000 */
[----:B-1----:R-:W-:Y:S01]  /*3aa0*/  ISETP.EQ.U32.AND P0, PT, R2, UR4, PT ;  /* 0x0000000402007c0c */ /* 0x002fe2000bf02070 */
[----:B---3--:R-:W-:Y:S01]  /*3ab0*/  IMAD.U32 R2, RZ, RZ, UR6 ;  /* 0x00000006ff027e24 */ /* 0x008fe2000f8e00ff */
[----:B-----5:R-:W-:-:S11]  /*3ac0*/  MOV R3, UR8 ;  /* 0x0000000800037c02 */ /* 0x020fd60008000f00 */
[----:B------:R4:W-:Y:S04]  /*3ad0*/  @P0 ATOMS.AND RZ, [UR7+0x14], R3 ;  /* 0x00001403ffff098c */ /* 0x0009e8000a800007 */
[----:B------:R4:W-:Y:S01]  /*3ae0*/  @P0 ATOMS.AND RZ, [UR7+0x18], R2 ;  /* 0x00001802ffff098c */ /* 0x0009e2000a800007 */
[----:B------:R-:W-:Y:S05]  /*3af0*/  BRA `(.L_x_67) ;  /* 0x0000000000147947 */ /* 0x000fea0003800000 */
.L_x_66:
[----:B------:R-:W-:Y:S02]  /*3b00*/  MOV R2, 0x3b20 ;  /* 0x00003b2000027802 */ /* 0x000fe40000000f00 */
[----:B--2---:R-:W-:Y:S05]  /*3b10*/  CALL.REL.NOINC `($__internal_0_$__cuda_sm10x_tcgen05_guardrail_trap_col_being_dealloced_not_returned_by_alloc) ;  /* 0x000000b000c07944 */ /* 0x004fea0003c00000 */
[----:B------:R-:W-:Y:S05]  /*3b20*/  BRA `(.L_x_67) ;  /* 0x0000000000087947 */ /* 0x000fea0003800000 */
.L_x_65:
[----:B------:R-:W-:Y:S02]  /*3b30*/  MOV R2, 0x3b50 ;  /* 0x00003b5000027802 */ /* 0x000fe40000000f00 */
[----:B--2---:R-:W-:Y:S05]  /*3b40*/  CALL.REL.NOINC `($__internal_2_$__cuda_sm10x_tcgen05_guardrail_trap_unallocated_columns_being_dealloced) ;  /* 0x000000b000cc7944 */ /* 0x004fea0003c00000 */
.L_x_67:
[----:B------:R-:W-:Y:S01]  /*3b50*/  NOP ;  /* 0x0000000000007918 */ /* 0x000fe20000000000 */
[----:B--2-4-:R-:W-:Y:S05]  /*3b60*/  EXIT ;  /* 0x000000000000794d */ /* 0x014fea0003800000 */
.L_x_51:
[----:B------:R-:W-:-:S09]  /*3b70*/  UISETP.NE.OR UP0, UPT, UR22, 0x3, !UP3 ;  /* 0x000000031600788c */ /* 0x000fd2000df05670 */
[----:B------:R-:W-:Y:S05]  /*3b80*/  BRA.U UP0, `(.L_x_68) ;  /* 0x0000001100387547 */ /* 0x000fea000b800000 */
[----:B------:R-:W3:Y:S01]  /*3b90*/  LDCU.64 UR6, c[0x0][0x888] ;  /* 0x00011100ff0677ac */ /* 0x000ee20008000a00 */
[----:B------:R-:W-:Y:S02]  /*3ba0*/  HFMA2 R9, -RZ, RZ, 0, 0 ;  /* 0x00000000ff097431 */ /* 0x000fe400000001ff */
[----:B------:R-:W-:Y:S01]  /*3bb0*/  IMAD.MOV.U32 R11, RZ, RZ, 0x1 ;  /* 0x00000001ff0b7424 */ /* 0x000fe200078e00ff */
[----:B------:R-:W-:Y:S01]  /*3bc0*/  MOV R8, 0x7800 ;  /* 0x0000780000087802 */ /* 0x000fe20000000f00 */
[----:B------:R-:W4:Y:S01]  /*3bd0*/  LDCU UR37, c[0x0][0x370] ;  /* 0x00006e00ff2577ac */ /* 0x000f220008000800 */
[----:B------:R-:W-:Y:S01]  /*3be0*/  IMAD.MOV.U32 R10, RZ, RZ, RZ ;  /* 0x000000ffff0a7224 */ /* 0x000fe200078e00ff */
[----:B------:R-:W5:Y:S01]  /*3bf0*/  LDCU.128 UR40, c[0x0][0xb10] ;  /* 0x00016200ff2877ac */ /* 0x000f620008000c00 */
[----:B------:R-:W5:Y:S01]  /*3c00*/  LDCU UR31, c[0x0][0x374] ;  /* 0x00006e80ff1f77ac */ /* 0x000f620008000800 */
[----:B------:R-:W1:Y:S01]  /*3c10*/  LDCU.64 UR38, c[0x0][0x890] ;  /* 0x00011200ff2677ac */ /* 0x000e620008000a00 */
[----:B------:R-:W1:Y:S01]  /*3c20*/  LDCU UR21, c[0x0][0xb0c] ;  /* 0x00016180ff1577ac */ /* 0x000e620008000800 */
[----:B------:R-:W1:Y:S01]  /*3c30*/  LDCU UR51, c[0x0][0xb20] ;  /* 0x00016400ff3377ac */ /* 0x000e620008000800 */
[----:B------:R-:W1:Y:S01]  /*3c40*/  LDCU UR4, c[0x0][0xb30] ;  /* 0x00016600ff0477ac */ /* 0x000e620008000800 */
[----:B---3--:R-:W-:Y:S01]  /*3c50*/  UISETP.NE.U32.AND UP0, UPT, UR6, URZ, UPT ;  /* 0x000000ff0600728c */ /* 0x008fe2000bf05070 */
[----:B------:R-:W-:Y:S01]  /*3c60*/  UMOV UR29, 0x400 ;  /* 0x00000400001d7882 */ /* 0x000fe20000000000 */
[----:B-----5:R-:W-:-:S02]  /*3c70*/  UIMAD.WIDE.U32 UR8, UR31, UR43, URZ ;  /* 0x0000002b1f0872a5 */ /* 0x020fc4000f8e00ff */
[----:B------:R-:W-:Y:S02]  /*3c80*/  ULEA UR29, UR5, UR29, 0x18 ;  /* 0x0000001d051d7291 */ /* 0x000fe4000f8ec0ff */
[----:B------:R-:W-:Y:S02]  /*3c90*/  UISETP.NE.AND.EX UP6, UPT, UR7, URZ, UPT, UP0 ;  /* 0x000000ff0700728c */ /* 0x000fe4000bfc5300 */
[----:B----4-:R-:W-:Y:S02]  /*3ca0*/  UIMAD.WIDE.U32 UR6, UR37, UR40, URZ ;  /* 0x00000028250672a5 */ /* 0x010fe4000f8e00ff */
[----:B------:R-:W-:Y:S02]  /*3cb0*/  UIADD3 UR49, UPT, UPT, UR29, 0x70, URZ ;  /* 0x000000701d317890 */ /* 0x000fe4000fffe0ff */
[----:B--2---:R-:W-:Y:S02]  /*3cc0*/  UISETP.NE.AND UP0, UPT, UR15, 0x1, UPT ;  /* 0x000000010f00788c */ /* 0x004fe4000bf05270 */
[----:B------:R-:W-:-:S02]  /*3cd0*/  UPRMT UR49, UR5, 0x654, UR49 ;  /* 0x0000065405317896 */ /* 0x000fc40008000031 */
[----:B-1----:R-:W-:Y:S01]  /*3ce0*/  UISETP.NE.U32.AND UP0, UPT, UR38, URZ, UPT ;  /* 0x000000ff2600728c */ /* 0x002fe2000bf05070 */
[----:B------:R-:W-:Y:S01]  /*3cf0*/  UMOV UR5, UR7 ;  /* 0x0000000700057c82 */ /* 0x000fe20008000000 */
[----:B------:R-:W-:Y:S02]  /*3d00*/  UISETP.GE.AND UP3, UPT, UR15, 0x1, UPT ;  /* 0x000000010f00788c */ /* 0x000fe4000bf66270 */
[----:B------:R-:W-:Y:S02]  /*3d10*/  USHF.R.U32.HI UR48, URZ, UR41, UR5 ;  /* 0x00000029ff307299 */ /* 0x000fe40008011605 */
[----:B------:R-:W-:Y:S01]  /*3d20*/  UISETP.NE.AND.EX UP5, UPT, UR39, URZ, UPT, UP0 ;  /* 0x000000ff2700728c */ /* 0x000fe2000bfa5300 */
[----:B------:R-:W-:Y:S01]  /*3d30*/  UMOV UR5, UR9 ;  /* 0x0000000900057c82 */ /* 0x000fe20008000000 */
[----:B------:R-:W1:Y:S01]  /*3d40*/  LDCU.64 UR52, c[0x0][0x348] ;  /* 0x00006900ff3477ac */ /* 0x000e620008000a00 */
[----:B------:R-:W-:Y:S01]  /*3d50*/  UPLOP3.LUT UP1, UPT, UPT, UPT, UPT, 0x40, 0x4 ;  /* 0x000000000004789c */ /* 0x000fe20003f2e870 */
[----:B------:R-:W2:Y:S01]  /*3d60*/  LDCU.64 UR22, c[0x0][0xb28] ;  /* 0x00016500ff1677ac */ /* 0x000ea20008000a00 */
[----:B------:R-:W-:-:S02]  /*3d70*/  UISETP.NE.AND UP3, UPT, UR21, 0x1, UPT ;  /* 0x000000011500788c */ /* 0x000fc4000bf65270 */
[----:B------:R-:W-:Y:S02]  /*3d80*/  USHF.R.U32.HI UR45, URZ, UR51, UR5 ;  /* 0x00000033ff2d7299 */ /* 0x000fe40008011605 */
[----:B------:R-:W-:Y:S02]  /*3d90*/  UISETP.NE.AND UP0, UPT, UR42, 0x1, UPT ;  /* 0x000000012a00788c */ /* 0x000fe4000bf05270 */
[----:B------:R-:W-:-:S11]  /*3da0*/  UISETP.NE.AND UP4, UPT, UR4, 0x1, UPT ;  /* 0x000000010400788c */ /* 0x000fd6000bf85270 */
.L_x_76:
[C---:B------:R-:W-:Y:S02]  /*3db0*/  LEA R3, R10.reuse, UR29, 0x3 ;  /* 0x0000001d0a037c11 */ /* 0x040fe4000f8e18ff */
[----:B------:R-:W-:Y:S02]  /*3dc0*/  SHF.L.U32 R0, R9, 0x1f, RZ ;  /* 0x0000001f09007819 */ /* 0x000fe400000006ff */
[----:B------:R-:W-:Y:S02]  /*3dd0*/  LEA R5, R10, UR29, 0x4 ;  /* 0x0000001d0a057c11 */ /* 0x000fe4000f8e20ff */
[----:B------:R-:W3:Y:S02]  /*3de0*/  SYNCS.PHASECHK.TRANS64.TRYWAIT P0, [R3+URZ+0x90], R0 ;  /* 0x00009000030075a7 */ /* 0x000ee400080011ff */
[----:B---3--:R-:W-:Y:S05]  /*3df0*/  @!P0 BRA `(.L_x_69) ;  /* 0x000000ac007c8947 */ /* 0x008fea0003800000 */
.L_x_134:
[----:B------:R-:W4:Y:S01]  /*3e00*/  LDS.128 R4, [R5+0x100] ;  /* 0x0001000005047984 */ /* 0x000f220000000c00 */
[----:B------:R-:W-:Y:S01]  /*3e10*/  UISETP.GE.AND UP0, UPT, UR15, 0x1, UPT ;  /* 0x000000010f00788c */ /* 0x000fe2000bf06270 */
[----:B------:R-:W-:Y:S01]  /*3e20*/  @!PT LDS RZ, [RZ] ;  /* 0x00000000fffff984 */ /* 0x000fe20000000800 */
[----:B------:R-:W-:Y:S01]  /*3e30*/  @!PT LDS RZ, [RZ] ;  /* 0x00000000fffff984 */ /* 0x000fe20000000800 */
[----:B------:R-:W-:Y:S01]  /*3e40*/  @!PT LDS RZ, [RZ] ;  /* 0x00000000fffff984 */ /* 0x000fe20000000800 */
[----:B------:R-:W-:Y:S01]  /*3e50*/  @!PT LDS RZ, [RZ] ;  /* 0x00000000fffff984 */ /* 0x000fe20000000800 */
[----:B------:R5:W-:Y:S06]  /*3e60*/  MEMBAR.ALL.CTA ;  /* 0x0000000000007992 */ /* 0x000bec0000008000 */
[----:B-----5:R-:W5:Y:S01]  /*3e70*/  FENCE.VIEW.ASYNC.S ;  /* 0x00000000000073c6 */ /* 0x020f620000000000 */
[----:B----4-:R-:W-:Y:S11]  /*3e80*/  LOP3.LUT P0, RZ, R6, 0x1, RZ, 0xc0, !PT ;  /* 0x0000000106ff7812 */ /* 0x010ff6000780c0ff */
[----:B------:R-:W-:Y:S02]  /*3e90*/  @!UPT UIADD3 URZ, UPT, UPT, URZ, URZ, URZ ;  /* 0x000000fffffff290 */ /* 0x000fe4000fffe0ff */
[----:B-----5:R-:W-:Y:S01]  /*3ea0*/  VOTEU.ANY UP3, P0 ;  /* 0x0000000000ff7886 */ /* 0x020fe20000060100 */
[----:B------:R-:W-:Y:S11]  /*3eb0*/  PLOP3.LUT P0, PT, PT, PT, UP3, 0x80, 0x8 ;  /* 0x000000000008781c */ /* 0x000ff60003f0f038 */
[----:B------:R-:W-:Y:S02]  /*3ec0*/  @!UPT UIADD3 URZ, UPT, UPT, URZ, URZ, URZ ;  /* 0x000000fffffff290 */ /* 0x000fe4000fffe0ff */
[----:B---3--:R-:W-:Y:S02]  /*3ed0*/  @P0 SHF.R.U32.HI R0, RZ, 0x10, R5 ;  /* 0x00000010ff000819 */ /* 0x008fe40000011605 */
[----:B------:R-:W-:Y:S02]  /*3ee0*/  @P0 MOV R2, R4 ;  /* 0x0000000400020202 */ /* 0x000fe40000000f00 */
[----:B------:R-:W-:Y:S01]  /*3ef0*/  @P0 R2UR UR4, R0 ;  /* 0x00000000000402ca */ /* 0x000fe200000e0000 */
[----:B------:R-:W-:Y:S01]  /*3f00*/  VIADD R0, R3, 0xa0 ;  /* 0x000000a003007836 */ /* 0x000fe20000000000 */
[----:B------:R-:W-:Y:S02]  /*3f10*/  @P0 LOP3.LUT R4, R5, 0xffff, RZ, 0xc0, !PT ;  /* 0x0000ffff05040812 */ /* 0x000fe400078ec0ff */
[----:B------:R-:W-:Y:S02]  /*3f20*/  @P0 R2UR UR6, R2 ;  /* 0x00000000020602ca */ /* 0x000fe400000e0000 */
[----:B------:R-:W-:Y:S02]  /*3f30*/  PRMT R0, RZ, 0x654, R0 ;  /* 0x00000654ff007816 */ /* 0x000fe40000000000 */
[----:B------:R-:W-:Y:S02]  /*3f40*/  @P0 R2UR UR5, R4 ;  /* 0x00000000040502ca */ /* 0x000fe400000e0000 */
[----:B------:R3:W-:Y:S03]  /*3f50*/  SYNCS.ARRIVE.TRANS64.RED.A1T0 RZ, [R0+URZ], RZ ;  /* 0x000000ff00ff79a7 */ /* 0x0007e600081004ff */
[----:B------:R-:W-:Y:S04]  /*3f60*/  @UP3 UMOV UR30, UR4 ;  /* 0x00000004001e3c82 */ /* 0x000fe80008000000 */
[----:B------:R-:W-:Y:S04]  /*3f70*/  @UP3 UMOV UR14, UR6 ;  /* 0x00000006000e3c82 */ /* 0x000fe80008000000 */
[----:B------:R-:W-:Y:S01]  /*3f80*/  @UP3 UMOV UR13, UR5 ;  /* 0x00000005000d3c82 */ /* 0x000fe20008000000 */
[----:B------:R-:W-:Y:S05]  /*3f90*/  BRA.U !UP0, `(.L_x_70) ;  /* 0x0000000108c07547 */ /* 0x000fea000b800000 */
[----:B------:R-:W-:Y:S02]  /*3fa0*/  UIMAD.WIDE.U32 UR8, UR13, UR43, URZ ;  /* 0x0000002b0d0872a5 */ /* 0x000fe4000f8e00ff */
[----:B------:R-:W-:Y:S02]  /*3fb0*/  UP2UR UR12, UPR, URZ, 0x4 ;  /* 0x00000004ff0c7883 */ /* 0x000fe40008000000 */
[----:B------:R-:W-:Y:S02]  /*3fc0*/  UISETP.NE.AND UP2, UPT, UR42, 0x1, UPT ;  /* 0x000000012a00788c */ /* 0x000fe4000bf45270 */
[----:B------:R-:W-:Y:S02]  /*3fd0*/  UIMAD.WIDE.U32 UR10, UR14, UR40, URZ ;  /* 0x000000280e0a72a5 */ /* 0x000fe4000f8e00ff */
[----:B------:R-:W-:Y:S02]  /*3fe0*/  USEL UR4, UR31, UR45, !UP2 ;  /* 0x0000002d1f047287 */ /* 0x000fe4000d000000 */
[----:B------:R-:W-:Y:S02]  /*3ff0*/  UISETP.NE.AND UP0, UPT, UR21, 0x1, UPT ;  /* 0x000000011500788c */ /* 0x000fe4000bf05270 */
[----:B------:R-:W-:Y:S02]  /*4000*/  UP2UR UR20, UPR, URZ, 0x2 ;  /* 0x00000002ff147883 */ /* 0x000fe40008000000 */
[----:B------:R-:W-:Y:S02]  /*4010*/  UISETP.NE.AND UP1, UPT, UR15, 0x1, UPT ;  /* 0x000000010f00788c */ /* 0x000fe4000bf25270 */
[----:B--2---:R-:W-:Y:S02]  /*4020*/  UIMAD.WIDE.U32 UR16, UR4, UR22, URZ ;  /* 0x00000016041072a5 */ /* 0x004fe4000f8e00ff */
[----:B------:R-:W-:Y:S01]  /*4030*/  USEL UR7, UR37, UR48, !UP0 ;  /* 0x0000003025077287 */ /* 0x000fe2000c000000 */
[----:B------:R-:W-:Y:S02]  /*4040*/  UMOV UR5, UR9 ;  /* 0x0000000900057c82 */ /* 0x000fe40008000000 */
[----:B------:R-:W-:Y:S02]  /*4050*/  USHF.R.U32.HI UR6, URZ, UR51, UR5 ;  /* 0x00000033ff067299 */ /* 0x000fe40008011605 */
[----:B------:R-:W-:Y:S02]  /*4060*/  UIMAD.WIDE.U32 UR18, UR7, UR22, URZ ;  /* 0x00000016071272a5 */ /* 0x000fe4000f8e00ff */
[----:B------:R-:W-:Y:S02]  /*4070*/  USEL UR6, UR13, UR6, !UP2 ;  /* 0x000000060d067287 */ /* 0x000fe4000d000000 */
[----:B------:R-:W-:Y:S01]  /*4080*/  UISETP.NE.AND UP2, UPT, UR12, URZ, UPT ;  /* 0x000000ff0c00728c */ /* 0x000fe2000bf45270 */
[----:B------:R-:W-:Y:S01]  /*4090*/  UMOV UR5, UR11 ;  /* 0x0000000b00057c82 */ /* 0x000fe20008000000 */
[----:B------:R-:W-:Y:S02]  /*40a0*/  UIMAD.WIDE.U32 UR10, UR6, UR22, URZ ;  /* 0x00000016060a72a5 */ /* 0x000fe4000f8e00ff */
[----:B------:R-:W-:Y:S03]  /*40b0*/  USHF.R.U32.HI UR8, URZ, UR41, UR5 ;  /* 0x00000029ff087299 */ /* 0x000fe60008011605 */
[----:B------:R-:W-:Y:S02]  /*40c0*/  UMOV UR5, UR17 ;  /* 0x0000001100057c82 */ /* 0x000fe40008000000 */
[----:B------:R-:W-:Y:S03]  /*40d0*/  @UP1 USHF.R.U32.HI UR4, URZ, UR23, UR5 ;  /* 0x00000017ff041299 */ /* 0x000fe60008011605 */
[----:B------:R-:W-:Y:S01]  /*40e0*/  UMOV UR5, UR19 ;  /* 0x0000001300057c82 */ /* 0x000fe20008000000 */
[----:B------:R-:W-:Y:S02]  /*40f0*/  UIMAD UR4, UR15, UR4, URZ ;  /* 0x000000040f0472a4 */ /* 0x000fe4000f8e02ff */
[----:B------:R-:W-:Y:S02]  /*4100*/  @UP1 USHF.R.U32.HI UR7, URZ, UR23, UR5 ;  /* 0x00000017ff071299 */ /* 0x000fe40008011605 */
[----:B------:R-:W-:Y:S02]  /*4110*/  USEL UR5, UR14, UR8, !UP0 ;  /* 0x000000080e057287 */ /* 0x000fe4000c000000 */
[----:B------:R-:W-:Y:S02]  /*4120*/  UIMAD UR8, UR15, UR7, URZ ;  /* 0x000000070f0872a4 */ /* 0x000fe4000f8e02ff */
[----:B------:R-:W-:Y:S03]  /*4130*/  UISETP.GE.AND UP0, UPT, UR6, UR4, UPT ;  /* 0x000000040600728c */ /* 0x000fe6000bf06270 */
[----:B------:R-:W-:Y:S01]  /*4140*/  UMOV UR4, UR11 ;  /* 0x0000000b00047c82 */ /* 0x000fe20008000000 */
[----:B------:R-:W-:Y:S02]  /*4150*/  UISETP.GE.OR UP0, UPT, UR5, UR8, UP0 ;  /* 0x000000080500728c */ /* 0x000fe40008706670 */
[----:B------:R-:W-:Y:S02]  /*4160*/  USHF.R.U32.HI UR4, URZ, UR23, UR4 ;  /* 0x00000017ff047299 */ /* 0x000fe40008011604 */
[----:B------:R-:W-:Y:S02]  /*4170*/  UIMAD.WIDE.U32 UR8, UR5, UR22, URZ ;  /* 0x00000016050872a5 */ /* 0x000fe4000f8e00ff */
[----:B------:R-:W-:Y:S04]  /*4180*/  USEL UR10, UR6, UR4, !UP1 ;  /* 0x00000004060a7287 */ /* 0x000fe8000c800000 */
[----:B------:R-:W-:Y:S01]  /*4190*/  UIADD3 UR11, UPT, UPT, -UR10, URZ, URZ ;  /* 0x000000ff0a0b7290 */ /* 0x000fe2000fffe1ff */
[----:B------:R-:W-:Y:S02]  /*41a0*/  @!UP0 UMOV UR4, UR9 ;  /* 0x0000000900048c82 */ /* 0x000fe40008000000 */
[----:B------:R-:W-:Y:S02]  /*41b0*/  @!UP0 USHF.R.U32.HI UR4, URZ, UR23, UR4 ;  /* 0x00000017ff048299 */ /* 0x000fe40008011604 */
[----:B------:R-:W-:Y:S02]  /*41c0*/  UIMAD UR8, UR15, UR11, UR6 ;  /* 0x0000000b0f0872a4 */ /* 0x000fe4000f8e0206 */
[----:B------:R-:W-:Y:S02]  /*41d0*/  @!UP0 USEL UR4, UR5, UR4, !UP1 ;  /* 0x0000000405048287 */ /* 0x000fe4000c800000 */
[----:B------:R-:W-:Y:S02]  /*41e0*/  UISETP.NE.AND UP1, UPT, UR20, URZ, UPT ;  /* 0x000000ff1400728c */ /* 0x000fe4000bf25270 */
[----:B------:R-:W-:Y:S02]  /*41f0*/  @!UP0 UIMAD UR7, UR7, UR8, UR4 ;  /* 0x00000008070782a4 */ /* 0x000fe4000f8e0204 */
[----:B------:R-:W-:Y:S02]  /*4200*/  @!UP0 UIADD3 UR9, UPT, UPT, UR10, -UR4, URZ ;  /* 0x800000040a098290 */ /* 0x000fe4000fffe0ff */
[----:B------:R-:W-:Y:S02]  /*4210*/  UIADD3 UR8, UPT, UPT, -UR6, URZ, URZ ;  /* 0x000000ff06087290 */ /* 0x000fe4000fffe1ff */
[----:B------:R-:W-:Y:S02]  /*4220*/  UIADD3 UR4, UPT, UPT, -UR5, URZ, URZ ;  /* 0x000000ff05047290 */ /* 0x000fe4000fffe1ff */
[----:B------:R-:W-:Y:S03]  /*4230*/  @!UP0 UIMAD UR6, UR9, UR15, UR5 ;  /* 0x0000000f090682a4 */ /* 0x000fe6000f8e0205 */
[----:B------:R-:W-:Y:S01]  /*4240*/  @!UP0 UMOV UR5, UR7 ;  /* 0x0000000700058c82 */ /* 0x000fe20008000000 */
[----:B------:R-:W-:Y:S02]  /*4250*/  UIMAD UR7, UR21, UR4, UR14 ;  /* 0x00000004150772a4 */ /* 0x000fe4000f8e020e */
[----:B------:R-:W-:Y:S02]  /*4260*/  UIMAD UR4, UR42, UR8, UR13 ;  /* 0x000000082a0472a4 */ /* 0x000fe4000f8e020d */
[----:B------:R-:W-:Y:S02]  /*4270*/  UIMAD UR14, UR5, UR21, UR7 ;  /* 0x00000015050e72a4 */ /* 0x000fe4000f8e0207 */
[----:B------:R-:W-:Y:S11]  /*4280*/  UIMAD UR13, UR6, UR42, UR4 ;  /* 0x0000002a060d72a4 */ /* 0x000ff6000f8e0204 */
[----:B------:R-:W-:Y:S01]  /*4290*/  @!UPT UIADD3 URZ, UPT, UPT, URZ, URZ, URZ ;  /* 0x000000fffffff290 */ /* 0x000fe2000fffe0ff */
.L_x_70:
[----:B------:R-:W4:Y:S01]  /*42a0*/  @!UP4 LDCU.128 UR8, c[0x0][0xb10] ;  /* 0x00016200ff08c7ac */ /* 0x000f220008000c00 */
[----:B------:R-:W-:Y:S02]  /*42b0*/  ISETP.NE.U32.AND P0, PT, RZ, UR38, PT ;  /* 0x00000026ff007c0c */ /* 0x000fe4000bf05070 */
[----:B------:R-:W-:Y:S02]  /*42c0*/  SHF.L.U32 R2, R11, 0x1f, RZ ;  /* 0x0000001f0b027819 */ /* 0x000fe400000006ff */
[----:B------:R-:W-:Y:S01]  /*42d0*/  ISETP.NE.AND.EX P0, PT, RZ, UR39, PT, P0 ;  /* 0x00000027ff007c0c */ /* 0x000fe2000bf05300 */
[----:B------:R-:W5:Y:S01]  /*42e0*/  @!UP4 LDCU UR5, c[0x0][0xb0c] ;  /* 0x00016180ff05c7ac */ /* 0x000f620008000800 */
[----:B----4-:R-:W-:Y:S07]  /*42f0*/  UIMAD.WIDE.U32 UR6, UR14, UR8, URZ ;  /* 0x000000080e0672a5 */ /* 0x010fee000f8e00ff */
[----:B------:R-:W-:Y:S01]  /*4300*/  @!UP4 UMOV UR4, UR7 ;  /* 0x000000070004cc82 */ /* 0x000fe20008000000 */
[----:B-----5:R-:W-:Y:S02]  /*4310*/  @!UP4 UISETP.NE.AND UP0, UPT, UR5, 0x1, UPT ;  /* 0x000000010500c88c */ /* 0x020fe4000bf05270 */
[----:B------:R-:W-:Y:S02]  /*4320*/  @!UP4 USHF.R.U32.HI UR4, URZ, UR9, UR4 ;  /* 0x00000009ff04c299 */ /* 0x000fe40008011604 */
[----:B------:R-:W-:Y:S02]  /*4330*/  UIMAD.WIDE.U32 UR6, UR13, UR11, URZ ;  /* 0x0000000b0d0672a5 */ /* 0x000fe4000f8e00ff */
[----:B------:R-:W-:Y:S02]  /*4340*/  @!UP4 USEL UR8, UR14, UR4, !UP0 ;  /* 0x000000040e08c287 */ /* 0x000fe4000c000000 */
[----:B------:R-:W-:Y:S03]  /*4350*/  @!UP4 UISETP.NE.AND UP0, UPT, UR10, 0x1, UPT ;  /* 0x000000010a00c88c */ /* 0x000fe6000bf05270 */
[----:B------:R-:W-:Y:S02]  /*4360*/  @!UP4 UMOV UR6, UR7 ;  /* 0x000000070006cc82 */ /* 0x000fe40008000000 */
[----:B------:R-:W4:Y:S02]  /*4370*/  @!UP4 LDCU UR4, c[0x0][0xb20] ;  /* 0x00016400ff04c7ac */ /* 0x000f240008000800 */
[----:B----4-:R-:W-:Y:S04]  /*4380*/  @!UP4 USHF.R.U32.HI UR6, URZ, UR4, UR6 ;  /* 0x00000004ff06c299 */ /* 0x010fe80008011606 */
[----:B------:R-:W-:Y:S04]  /*4390*/  @!UP4 USEL UR6, UR13, UR6, !UP0 ;  /* 0x000000060d06c287 */ /* 0x000fe8000c000000 */
[----:B------:R-:W-:Y:S02]  /*43a0*/  @!UP4 UIADD3 UR4, UPT, UPT, -UR8, UR6, URZ ;  /* 0x000000060804c290 */ /* 0x000fe4000fffe1ff */
[----:B------:R-:W-:Y:S02]  /*43b0*/  @!UP4 UIADD3 UR6, UPT, UPT, UR8, -UR6, URZ ;  /* 0x800000060806c290 */ /* 0x000fe4000fffe0ff */
[----:B------:R-:W-:Y:S02]  /*43c0*/  @!UP4 UIMAD UR14, UR4, UR5, UR14 ;  /* 0x00000005040ec2a4 */ /* 0x000fe4000f8e020e */
[----:B------:R-:W-:Y:S01]  /*43d0*/  @!UP4 UIMAD UR13, UR6, UR10, UR13 ;  /* 0x0000000a060dc2a4 */ /* 0x000fe2000f8e020d */
[----:B------:R-:W-:Y:S11]  /*43e0*/  BRA.U UP1, `(.L_x_71) ;  /* 0x0000000101107547 */ /* 0x000ff6000b800000 */
[----:B---3--:R-:W-:Y:S04]  /*43f0*/  MOV R0, UR50 ;  /* 0x0000003200007c02 */ /* 0x008fe80008000f00 */
[----:B------:R-:W-:Y:S04]  /*4400*/  SHF.L.U32 R3, R0, 0x1f, RZ ;  /* 0x0000001f00037819 */ /* 0x000fe800000006ff */
[----:B------:R-:W3:Y:S02]  /*4410*/  SYNCS.PHASECHK.TRANS64.TRYWAIT P1, [UR29+0x88], R3 ;  /* 0x00008803ff0075a7 */ /* 0x000ee4000802111d */
[----:B---3--:R-:W-:Y:S05]  /*4420*/  @!P1 BRA `(.L_x_72) ;  /* 0x000000a800049947 */ /* 0x008fea0003800000 */
.L_x_71:
[----:B------:R-:W-:Y:S05]  /*4430*/  BRA.U !UP5, `(.L_x_73) ;  /* 0x000000010d447547 */ /* 0x000fea000b800000 */
[----:B------:R-:W-:Y:S01]  /*4440*/  UPLOP3.LUT UP2, UPT, UPT, UPT, UP6, 0x80, 0x8 ;  /* 0x000000000008789c */ /* 0x000fe20003f4f060 */
[----:B---3--:R-:W-:Y:S01]  /*4450*/  IMAD.MOV.U32 R3, RZ, RZ, 0x1 ;  /* 0x00000001ff037424 */ /* 0x008fe200078e00ff */
[----:B------:R-:W3:Y:S01]  /*4460*/  LDCU.64 UR8, c[0x0][0x358] ;  /* 0x00006b00ff0877ac */ /* 0x000ee20008000a00 */
[----:B------:R-:W-:Y:S03]  /*4470*/  IMAD.MOV.U32 R0, RZ, RZ, 0x1 ;  /* 0x00000001ff007424 */ /* 0x000fe600078e00ff */
[----:B------:R-:W-:Y:S05]  /*4480*/  PLOP3.LUT P1, PT, PT, PT, UP2, 0x80, 0x8 ;  /* 0x000000000008781c */ /* 0x000fea0003f2f028 */
[----:B------:R-:W4:Y:S01]  /*4490*/  @UP2 LDCU.64 UR4, c[0x0][0x888] ;  /* 0x00011100ff0427ac */ /* 0x000f220008000a00 */
[----:B------:R-:W-:Y:S07]  /*44a0*/  @UP2 UIMAD UR6, UR36, UR38, URZ ;  /* 0x00000026240622a4 */ /* 0x000fee000f8e02ff */
[----:B------:R-:W-:Y:S04]  /*44b0*/  @P1 PRMT R6, R3, 0x7610, R6 ;  /* 0x0000761003061816 */ /* 0x000fe80000000006 */
[----:B------:R-:W-:Y:S05]  /*44c0*/  @!P1 PRMT R6, R0, 0x7610, R6 ;  /* 0x0000761000069816 */ /* 0x000fea0000000006 */
[----:B------:R1:W-:Y:S01]  /*44d0*/  STL.S16 [R1+0xe0], R6 ;  /* 0x0000e00601007387 */ /* 0x0003e20000100600 */
[----:B----4-:R-:W-:Y:S06]  /*44e0*/  @UP2 UIMAD.WIDE UR4, UR6, 0x4, UR4 ;  /* 0x00000004060428a5 */ /* 0x010fec000f8e0204 */
[----:B------:R-:W-:Y:S02]  /*44f0*/  IMAD.U32 R4, RZ, RZ, UR4 ;  /* 0x00000004ff047e24 */ /* 0x000fe4000f8e00ff */
[----:B------:R-:W-:Y:S05]  /*4500*/  IMAD.U32 R5, RZ, RZ, UR5 ;  /* 0x00000005ff057e24 */ /* 0x000fea000f8e00ff */
[----:B---3--:R-:W3:Y:S02]  /*4510*/  @P1 LDG.E R4, desc[UR8][R4.64] ;  /* 0x0000000804041981 */ /* 0x008ee4000c1e1900 */
[----:B---3--:R-:W-:Y:S11]  /*4520*/  @P1 R2UR UR44, R4 ;  /* 0x00000000042c12ca */ /* 0x008ff600000e0000 */
[----:B------:R-:W-:Y:S03]  /*4530*/  @!UPT UIADD3 URZ, UPT, UPT, URZ, URZ, URZ ;  /* 0x000000fffffff290 */ /* 0x000fe6000fffe0ff */
[----:B-1----:R-:W4:Y:S02]  /*4540*/  @!UP2 LDCU UR44, c[0x0][0x880] ;  /* 0x00011000ff2ca7ac */ /* 0x002f240008000800 */
.L_x_73:
[----:B----4-:R-:W-:Y:S01]  /*4550*/  @!P0 FSETP.EQ.AND P2, PT, RZ, UR44, PT ;  /* 0x0000002cff008c0b */ /* 0x010fe2000bf42000 */
[----:B------:R-:W-:Y:S01]  /*4560*/  @!UPT UIADD3 URZ, UPT, UPT, URZ, URZ, URZ ;  /* 0x000000fffffff290 */ /* 0x000fe2000fffe0ff */
[----:B------:R-:W-:Y:S11]  /*4570*/  @!P0 BRA `(.L_x_74) ;  /* 0x00000000001c8947 */ /* 0x000ff60003800000 */
[----:B------:R-:W-:Y:S01]  /*4580*/  PLOP3.LUT P2, PT, PT, PT, UP2, 0x80, 0x8 ;  /* 0x000000000008781c */ /* 0x000fe20003f4f028 */
[----:B---3--:R-:W3:Y:S03]  /*4590*/  LDL R0, [R1+0xe0] ;  /* 0x0000e00001007983 */ /* 0x008ee60000100800 */
[----:B------:R-:W-:Y:S02]  /*45a0*/  PLOP3.LUT P2, PT, P2, PT, PT, 0x8, 0x80 ;  /* 0x000000000080781c */ /* 0x000fe4000174e170 */
[----:B---3--:R-:W-:Y:S11]  /*45b0*/  LOP3.LUT P0, RZ, R0, 0xff, RZ, 0xc0, !PT ;  /* 0x000000ff00ff7812 */ /* 0x008ff6000780c0ff */
[----:B------:R-:W-:Y:S02]  /*45c0*/  @!UPT UIADD3 URZ, UPT, UPT, URZ, URZ, URZ ;  /* 0x000000fffffff290 */ /* 0x000fe4000fffe0ff */
[----:B------:R-:W-:Y:S11]  /*45d0*/  @P0 FSETP.EQ.AND P2, PT, RZ, UR44, PT ;  /* 0x0000002cff000c0b */ /* 0x000ff6000bf42000 */
[----:B------:R-:W-:Y:S02]  /*45e0*/  @!UPT UIADD3 URZ, UPT, UPT, URZ, URZ, URZ ;  /* 0x000000fffffff290 */ /* 0x000fe4000fffe0ff */
.L_x_74:
[----:B------:R-:W4:Y:S01]  /*45f0*/  SYNCS.PHASECHK.TRANS64.TRYWAIT P0, [UR29+0x78], R2 ;  /* 0x00007802ff0075a7 */ /* 0x000f22000800111d */
[----:B------:R-:W-:Y:S02]  /*4600*/  ELECT P1, URZ, PT ;  /* 0x0000000000ff782f */ /* 0x000fe40003820000 */
[----:B------:R-:W-:Y:S01]  /*4610*/  IADD3 R10, PT, PT, R10, 0x1, RZ ;  /* 0x000000010a0a7810 */ /* 0x000fe20007ffe0ff */
[----:B----4-:R-:W-:Y:S10]  /*4620*/  @!P0 BRA `(.L_x_75) ;  /* 0x000000a4009c8947 */ /* 0x010ff40003800000 */
.L_x_137:
[----:B------:R-:W4:Y:S01]  /*4630*/  LDL R4, [R1+0x104] ;  /* 0x0001040001047983 */ /* 0x000f220000100800 */
[----:B------:R-:W-:Y:S01]  /*4640*/  PLOP3.LUT P1, PT, P2, P1, PT, 0xf2, 0x2f ;  /* 0x00000000002f781c */ /* 0x000fe20001723e72 */
[----:B------:R-:W-:Y:S01]  /*4650*/  UMOV UR6, 0x0 ;  /* 0x0000000000067882 */ /* 0x000fe20000000000 */
[----:B------:R-:W-:Y:S01]  /*4660*/  UMOV UR7, 0x10000000 ;  /* 0x1000000000077882 */ /* 0x000fe20000000000 */
[----:B---3--:R-:W3:Y:S01]  /*4670*/  LDL R0, [R1+0x108] ;  /* 0x0001080001007983 */ /* 0x008ee20000100800 */
[----:B------:R-:W-:Y:S01]  /*4680*/  UMOV UR20, UR36 ;  /* 0x0000002400147c82 */ /* 0x000fe20008000000 */
[----:B------:R-:W-:Y:S01]  /*4690*/  UMOV UR28, UR36 ;  /* 0x00000024001c7c82 */ /* 0x000fe20008000000 */
[----:B------:R-:W-:Y:S01]  /*46a0*/  UMOV UR12, UR36 ;  /* 0x00000024000c7c82 */ /* 0x000fe20008000000 */
[C---:B------:R-:W-:Y:S02]  /*46b0*/  ISETP.NE.AND P0, PT, R10.reuse, 0x2, PT ;  /* 0x000000020a00780c */ /* 0x040fe40003f05270 */
[----:B------:R-:W-:Y:S02]  /*46c0*/  LOP3.LUT R11, R11, 0x1, RZ, 0x3c, !PT ;  /* 0x000000010b0b7812 */ /* 0x000fe400078e3cff */
[----:B------:R-:W-:Y:S02]  /*46d0*/  SEL R10, R10, RZ, P0 ;  /* 0x000000ff0a0a7207 */ /* 0x000fe40000000000 */
[----:B------:R-:W-:Y:S05]  /*46e0*/  VOTEU.ALL UP0, P1 ;  /* 0x0000000000ff7886 */ /* 0x000fea0000800000 */
[----:B-1----:R-:W-:Y:S02]  /*46f0*/  @!UP0 UIADD3 UR4, UP1, UPT, UR52, 0x580, URZ ;  /* 0x0000058034048890 */ /* 0x002fe4000ff3e0ff */
[----:B------:R-:W-:Y:S02]  /*4700*/  @!UP0 USHF.L.U32 UR35, UR46, 0x7, URZ ;  /* 0x000000072e238899 */ /* 0x000fe400080006ff */
[----:B------:R-:W-:Y:S02]  /*4710*/  @!UP0 UIADD3.X UR5, UPT, UPT, URZ, UR53, URZ, UP1, !UPT ;  /* 0x00000035ff058290 */ /* 0x000fe40008ffe4ff */
[----:B------:R-:W-:Y:S02]  /*4720*/  @!UP0 UIMAD UR34, UR47, 0xf0, URZ ;  /* 0x000000f02f2288a4 */ /* 0x000fe4000f8e02ff */
[----:B------:R-:W-:Y:S02]  /*4730*/  @!UP0 UIADD3 UR32, UPT, UPT, UR29, 0x180, URZ ;  /* 0x000001801d208890 */ /* 0x000fe4000fffe0ff */
[----:B------:R-:W-:Y:S01]  /*4740*/  @!UP0 UIADD3 UR33, UPT, UPT, UR29, 0x70, URZ ;  /* 0x000000701d218890 */ /* 0x000fe2000fffe0ff */
[----:B------:R-:W-:Y:S01]  /*4750*/  VOTEU.ALL UP1, P1 ;  /* 0x0000000000ff7886 */ /* 0x000fe20000820000 */
[----:B------:R-:W-:Y:S02]  /*4760*/  @!UP0 UIADD3 UR16, UPT, UPT, UR29, 0x980, URZ ;  /* 0x000009801d108890 */ /* 0x000fe4000fffe0ff */
[----:B------:R-:W-:Y:S03]  /*4770*/  @!UP0 UIADD3 UR18, UPT, UPT, UR34, 0x10, URZ ;  /* 0x0000001022128890 */ /* 0x000fe6000fffe0ff */
[----:B------:R-:W-:Y:S01]  /*4780*/  UMOV UR17, UR33 ;  /* 0x0000002100117c82 */ /* 0x000fe20008000000 */
[----:B------:R-:W-:Y:S01]  /*4790*/  UMOV UR19, UR35 ;  /* 0x0000002300137c82 */ /* 0x000fe20008000000 */
[----:B------:R1:W-:Y:S01]  /*47a0*/  @!UP1 UTMALDG.3D [UR32], [UR4], desc[UR6] ;  /* 0x00000620040095b4 */ /* 0x0003e20008011000 */
[----:B------:R-:W-:Y:S01]  /*47b0*/  VOTEU.ALL UP1, P1 ;  /* 0x0000000000ff7886 */ /* 0x000fe20000820000 */
[----:B------:R-:W-:Y:S02]  /*47c0*/  @!UP0 UIADD3 UR24, UPT, UPT, UR29, 0x1180, URZ ;  /* 0x000011801d188890 */ /* 0x000fe4000fffe0ff */
[----:B------:R-:W-:Y:S01]  /*47d0*/  @!UP0 UIADD3 UR26, UPT, UPT, UR34, 0x20, URZ ;  /* 0x00000020221a8890 */ /* 0x000fe2000fffe0ff */
        /* <DEDUP_REMOVED lines=9> */
[----:B------:R-:W-:Y:S05]  /*4870*/  VOTEU.ALL UP1, P1 ;  /* 0x0000000000ff7886 */ /* 0x000fea0000820000 */
[----:B------:R2:W-:Y:S01]  /*4880*/  @!UP1 UTMALDG.3D [UR8], [UR4], desc[UR6] ;  /* 0x00000608040095b4 */ /* 0x0005e20008011000 */
[----:B------:R-:W-:Y:S01]  /*4890*/  VOTEU.ALL UP1, P1 ;  /* 0x0000000000ff7886 */ /* 0x000fe20000820000 */
[----:B-1----:R-:W-:Y:S01]  /*48a0*/  UMOV UR36, UR30 ;  /* 0x0000001e00247c82 */ /* 0x002fe20008000000 */
[----:B-----5:R-:W-:Y:S02]  /*48b0*/  @!UP0 UIADD3 UR16, UPT, UPT, UR29, 0x2180, URZ ;  /* 0x000021801d108890 */ /* 0x020fe4000fffe0ff */
[----:B------:R-:W-:Y:S02]  /*48c0*/  @!UP0 UIADD3 UR18, UPT, UPT, UR34, 0x40, URZ ;  /* 0x0000004022128890 */ /* 0x000fe4000fffe0ff */
[----:B--2---:R-:W-:Y:S02]  /*48d0*/  @!UP0 UIADD3 UR24, UPT, UPT, UR29, 0x2980, URZ ;  /* 0x000029801d188890 */ /* 0x004fe4000fffe0ff */
[----:B------:R-:W-:Y:S05]  /*48e0*/  @!UP0 UIADD3 UR26, UPT, UPT, UR34, 0x50, URZ ;  /* 0x00000050221a8890 */ /* 0x000fea000fffe0ff */
[----:B------:R1:W-:Y:S01]  /*48f0*/  @!UP1 UTMALDG.3D [UR16], [UR4], desc[UR6] ;  /* 0x00000610040095b4 */ /* 0x0003e20008011000 */
[----:B------:R-:W-:Y:S01]  /*4900*/  VOTEU.ALL UP1, P1 ;  /* 0x0000000000ff7886 */ /* 0x000fe20000820000 */
[----:B------:R-:W-:Y:S02]  /*4910*/  @!UP0 UIADD3 UR8, UPT, UPT, UR29, 0x3180, URZ ;  /* 0x000031801d088890 */ /* 0x000fe4000fffe0ff */
[----:B------:R-:W-:Y:S02]  /*4920*/  @!UP0 UIADD3 UR10, UPT, UPT, UR34, 0x60, URZ ;  /* 0x00000060220a8890 */ /* 0x000fe4000fffe0ff */
[----:B------:R2:W-:Y:S01]  /*4930*/  @!UP1 UTMALDG.3D [UR24], [UR4], desc[UR6] ;  /* 0x00000618040095b4 */ /* 0x0005e20008011000 */
[----:B------:R-:W-:Y:S06]  /*4940*/  VOTEU.ALL UP1, P1 ;  /* 0x0000000000ff7886 */ /* 0x000fec0000820000 */
[----:B------:R5:W-:Y:S01]  /*4950*/  @!UP1 UTMALDG.3D [UR8], [UR4], desc[UR6] ;  /* 0x00000608040095b4 */ /* 0x000be20008011000 */
[----:B------:R-:W-:Y:S01]  /*4960*/  VOTEU.ALL UP1, P1 ;  /* 0x0000000000ff7886 */ /* 0x000fe20000820000 */
[----:B-1----:R-:W-:Y:S02]  /*4970*/  @!UP0 UIADD3 UR16, UPT, UPT, UR29, 0x3980, URZ ;  /* 0x000039801d108890 */ /* 0x002fe4000fffe0ff */
[----:B------:R-:W-:Y:S02]  /*4980*/  @!UP0 UIADD3 UR18, UPT, UPT, UR34, 0x70, URZ ;  /* 0x0000007022128890 */ /* 0x000fe4000fffe0ff */
[----:B--2---:R-:W-:Y:S02]  /*4990*/  @!UP0 UIADD3 UR24, UPT, UPT, UR29, 0x4180, URZ ;  /* 0x000041801d188890 */ /* 0x004fe4000fffe0ff */
[----:B------:R-:W-:Y:S05]  /*49a0*/  @!UP0 UIADD3 UR26, UPT, UPT, UR34, 0x80, URZ ;  /* 0x00000080221a8890 */ /* 0x000fea000fffe0ff */
[----:B------:R1:W-:Y:S01]  /*49b0*/  @!UP1 UTMALDG.3D [UR16], [UR4], desc[UR6] ;  /* 0x00000610040095b4 */ /* 0x0003e20008011000 */
[----:B------:R-:W-:Y:S01]  /*49c0*/  VOTEU.ALL UP1, P1 ;  /* 0x0000000000ff7886 */ /* 0x000fe20000820000 */
[----:B-----5:R-:W-:Y:S02]  /*49d0*/  @!UP0 UIADD3 UR8, UPT, UPT, UR29, 0x4980, URZ ;  /* 0x000049801d088890 */ /* 0x020fe4000fffe0ff */
        /* <DEDUP_REMOVED lines=13> */
[----:B------:R-:W-:Y:S01]  /*4ab0*/  @!UP1 UTMALDG.3D [UR24], [UR4], desc[UR6] ;  /* 0x00000618040095b4 */ /* 0x000fe20008011000 */
[----:B------:R-:W-:Y:S06]  /*4ac0*/  VOTEU.ALL UP1, P1 ;  /* 0x0000000000ff7886 */ /* 0x000fec0000820000 */
[----:B------:R2:W-:Y:S01]  /*4ad0*/  @!UP1 UTMALDG.3D [UR8], [UR4], desc[UR6] ;  /* 0x00000608040095b4 */ /* 0x0005e20008011000 */
[----:B------:R-:W-:Y:S02]  /*4ae0*/  UPLOP3.LUT UP1, UPT, UPT, UPT, UPT, 0x80, 0x8 ;  /* 0x000000000008789c */ /* 0x000fe40003f2f070 */
[----:B-1----:R-:W-:Y:S02]  /*4af0*/  @!UP0 UIADD3 UR16, UPT, UPT, UR29, 0x6980, URZ ;  /* 0x000069801d108890 */ /* 0x002fe4000fffe0ff */
[----:B------:R-:W-:Y:S02]  /*4b00*/  @!UP0 UIADD3 UR18, UPT, UPT, UR34, 0xd0, URZ ;  /* 0x000000d022128890 */ /* 0x000fe4000fffe0ff */
[----:B--2---:R-:W-:Y:S02]  /*4b10*/  @!UP0 UIADD3 UR8, UPT, UPT, UR29, 0x7180, URZ ;  /* 0x000071801d088890 */ /* 0x004fe4000fffe0ff */
[----:B------:R-:W-:Y:S01]  /*4b20*/  @!UP0 UIADD3 UR10, UPT, UPT, UR34, 0xe0, URZ ;  /* 0x000000e0220a8890 */ /* 0x000fe2000fffe0ff */
[----:B------:R-:W-:Y:S05]  /*4b30*/  VOTEU.ALL UP0, P1 ;  /* 0x0000000000ff7886 */ /* 0x000fea0000800000 */
[----:B------:R1:W-:Y:S01]  /*4b40*/  @!UP0 UTMALDG.3D [UR16], [UR4], desc[UR6] ;  /* 0x00000610040085b4 */ /* 0x0003e20008011000 */
[----:B------:R-:W-:Y:S05]  /*4b50*/  VOTEU.ALL UP0, P1 ;  /* 0x0000000000ff7886 */ /* 0x000fea0000800000 */
[----:B------:R1:W-:Y:S01]  /*4b60*/  @!UP0 UTMALDG.3D [UR8], [UR4], desc[UR6] ;  /* 0x00000608040085b4 */ /* 0x0003e20008011000 */
[----:B------:R1:W-:Y:S01]  /*4b70*/  @!P1 SYNCS.ARRIVE.TRANS64.RED.A0TR RZ, [UR29+0x70], R8 ;  /* 0x00007008ffff99a7 */ /* 0x0003e2000830041d */
[----:B------:R-:W-:Y:S01]  /*4b80*/  SYNCS.ARRIVE.TRANS64.RED.A1T0 RZ, [UR49], RZ ;  /* 0x000000ffffff79a7 */ /* 0x000fe20008100431 */
[----:B----4-:R-:W-:Y:S02]  /*4b90*/  R2UR UR55, R4 ;  /* 0x00000000043772ca */ /* 0x010fe400000e0000 */
[----:B---3--:R-:W-:Y:S02]  /*4ba0*/  R2UR UR54, R0 ;  /* 0x00000000003672ca */ /* 0x008fe400000e0000 */
[----:B------:R-:W-:Y:S04]  /*4bb0*/  SEL R0, RZ, 0x1, P0 ;  /* 0x00000001ff007807 */ /* 0x000fe80000000000 */
[----:B------:R-:W-:Y:S05]  /*4bc0*/  LOP3.LUT R9, R9, R0, RZ, 0x3c, !PT ;  /* 0x0000000009097212 */ /* 0x000fea00078e3cff */
[----:B------:R-:W-:Y:S02]  /*4bd0*/  UIADD3 UR47, UPT, UPT, UR13, UR55, URZ ;  /* 0x000000370d2f7290 */ /* 0x000fe4000fffe0ff */
[----:B------:R-:W-:Y:S01]  /*4be0*/  UIADD3 UR46, UPT, UPT, UR14, UR54, URZ ;  /* 0x000000360e2e7290 */ /* 0x000fe2000fffe0ff */
[----:B-1----:R-:W-:Y:S11]  /*4bf0*/  BRA.U UP3, `(.L_x_76) ;  /* 0xfffffff1036c7547 */ /* 0x002ff6000b83ffff */
[----:B------:R-:W-:Y:S07]  /*4c00*/  MOV R0, UR29 ;  /* 0x0000001d00007c02 */ /* 0x000fee0008000f00 */
.L_x_77:
[----:B-1----:R-:W-:-:S04]  /*4c10*/  SHF.L.U32 R3, R11, 0x1f, RZ ;  /* 0x0000001f0b037819 */ /* 0x002fc800000006ff */
[----:B------:R1:W2:Y:S03]  /*4c20*/  SYNCS.PHASECHK.TRANS64.TRYWAIT P0, [R0+URZ+0x78], R3 ;  /* 0x00007803000075a7 */ /* 0x0002a600080011ff */
[----:B--2---:R-:W-:Y:S05]  /*4c30*/  @!P0 NANOSLEEP.SYNCS 0x989680 ;  /* 0x009896800000895d */ /* 0x004fea0003900000 */
[----:B------:R-:W2:Y:S02]  /*4c40*/  @!P0 SYNCS.PHASECHK.TRANS64 P0, [R0+URZ+0x78], R3 ;  /* 0x00007803000085a7 */ /* 0x000ea400080010ff */
[----:B--2---:R-:W-:Y:S05]  /*4c50*/  @P0 EXIT ;  /* 0x000000000000094d */ /* 0x004fea0003800000 */
[----:B------:R-:W-:Y:S05]  /*4c60*/  BRA `(.L_x_77) ;  /* 0xfffffffc00e87947 */ /* 0x000fea000383ffff */
.L_x_68:
[----:B------:R-:W-:-:S06]  /*4c70*/  UISETP.GE.AND UP0, UPT, UR22, 0x4, UPT ;  /* 0x000000041600788c */ /* 0x000fcc000bf06270 */
[----:B------:R-:W-:-:S13]  /*4c80*/  PLOP3.LUT P0, PT, PT, PT, UP0, 0x80, 0x8 ;  /* 0x000000000008781c */ /* 0x000fda0003f0f008 */
[----:B--2---:R-:W-:Y:S05]  /*4c90*/  @!P0 EXIT ;  /* 0x000000000000894d */ /* 0x004fea0003800000 */
[----:B------:R-:W-:Y:S01]  /*4ca0*/  BAR.SYNC.DEFER_BLOCKING 0x6, 0xa0 ;  /* 0x0182800000007b1d */ /* 0x000fe20000010000 */
[----:B------:R-:W-:-:S04]  /*4cb0*/  SHF.L.U32 R2, R2, 0x10, RZ ;  /* 0x0000001002027819 */ /* 0x000fc800000006ff */
[----:B------:R-:W-:Y:S01]  /*4cc0*/  LOP3.LUT R2, R2, 0x600000, RZ, 0xc0, !PT ;  /* 0x0060000002027812 */ /* 0x000fe200078ec0ff */
[----:B------:R-:W2:Y:S01]  /*4cd0*/  LDCU.64 UR8, c[0x0][0x888] ;  /* 0x00011100ff0877ac */ /* 0x000ea20008000a00 */
[----:B------:R-:W-:Y:S01]  /*4ce0*/  UMOV UR4, 0x400 ;  /* 0x0000040000047882 */ /* 0x000fe20000000000 */
[----:B------:R-:W3:Y:S01]  /*4cf0*/  LDCU.64 UR6, c[0x0][0x890] ;  /* 0x00011200ff0677ac */ /* 0x000ee20008000a00 */
[----:B------:R-:W-:Y:S01]  /*4d00*/  ULEA UR4, UR5, UR4, 0x18 ;  /* 0x0000000405047291 */ /* 0x000fe2000f8ec0ff */
[----:B------:R-:W4:Y:S02]  /*4d10*/  LDCU UR41, c[0x0][0xb0c] ;  /* 0x00016180ff2977ac */ /* 0x000f240008000800 */
[----:B------:R-:W-:Y:S01]  /*4d20*/  UMOV UR5, URZ ;  /* 0x000000ff00057c82 */ /* 0x000fe20008000000 */
[----:B------:R-:W3:Y:S05]  /*4d30*/  LDCU UR40, c[0x0][0xb30] ;  /* 0x00016600ff2877ac */ /* 0x000eea0008000800 */
[----:B-1----:R-:W1:Y:S01]  /*4d40*/  LDS R3, [UR4+0x120] ;  /* 0x00012004ff037984 */ /* 0x002e620008000800 */
[----:B--2---:R-:W-:Y:S01]  /*4d50*/  IMAD.U32 R5, RZ, RZ, UR8 ;  /* 0x00000008ff057e24 */ /* 0x004fe2000f8e00ff */
[----:B------:R-:W-:Y:S01]  /*4d60*/  UMOV UR4, URZ ;  /* 0x000000ff00047c82 */ /* 0x000fe20008000000 */
[----:B------:R-:W-:Y:S01]  /*4d70*/  IMAD.U32 R4, RZ, RZ, UR9 ;  /* 0x00000009ff047e24 */ /* 0x000fe2000f8e00ff */
[----:B------:R-:W2:Y:S01]  /*4d80*/  LDCU.64 UR8, c[0x0][0x8b0] ;  /* 0x00011600ff0877ac */ /* 0x000ea20008000a00 */
[----:B------:R-:W-:Y:S01]  /*4d90*/  MOV R0, UR4 ;  /* 0x0000000400007c02 */ /* 0x000fe20008000f00 */
[----:B------:R3:W-:Y:S01]  /*4da0*/  STL [R1+0xe8], R5 ;  /* 0x0000e80501007387 */ /* 0x0007e20000100800 */
[----:B------:R-:W1:Y:S03]  /*4db0*/  LDCU.64 UR42, c[0x0][0xb28] ;  /* 0x00016500ff2a77ac */ /* 0x000e660008000a00 */
[----:B------:R5:W-:Y:S01]  /*4dc0*/  STL [R1+0xe4], R4 ;  /* 0x0000e40401007387 */ /* 0x000be20000100800 */
[----:B------:R-:W-:Y:S01]  /*4dd0*/  UMOV UR45, URZ ;  /* 0x000000ff002d7c82 */ /* 0x000fe20008000000 */
[----:B------:R-:W-:Y:S01]  /*4de0*/  UMOV UR17, URZ ;  /* 0x000000ff00117c82 */ /* 0x000fe20008000000 */
[----:B---3--:R-:W-:Y:S01]  /*4df0*/  IMAD.U32 R5, RZ, RZ, UR6 ;  /* 0x00000006ff057e24 */ /* 0x008fe2000f8e00ff */
[----:B-----5:R-:W-:-:S04]  /*4e00*/  MOV R4, UR7 ;  /* 0x0000000700047c02 */ /* 0x020fc80008000f00 */
[----:B------:R2:W-:Y:S01]  /*4e10*/  STL [R1+0x100], R5 ;  /* 0x0001000501007387 */ /* 0x0005e20000100800 */
[----:B------:R-:W3:Y:S03]  /*4e20*/  LDCU.64 UR6, c[0x0][0x8a8] ;  /* 0x00011500ff0677ac */ /* 0x000ee60008000a00 */
[----:B------:R5:W-:Y:S01]  /*4e30*/  STL [R1+0xfc], R4 ;  /* 0x0000fc0401007387 */ /* 0x000be20000100800 */
[----:B-1----:R-:W-:Y:S02]  /*4e40*/  IMAD.IADD R2, R3, 0x1, R2 ;  /* 0x0000000103027824 */ /* 0x002fe400078e0202 */
[----:B--2---:R-:W-:Y:S01]  /*4e50*/  IMAD.U32 R5, RZ, RZ, UR8 ;  /* 0x00000008ff057e24 */ /* 0x004fe2000f8e00ff */
[----:B-----5:R-:W-:Y:S01]  /*4e60*/  MOV R4, UR9 ;  /* 0x0000000900047c02 */ /* 0x020fe20008000f00 */
[----:B------:R-:W1:Y:S03]  /*4e70*/  LDCU.128 UR8, c[0x0][0xb10] ;  /* 0x00016200ff0877ac */ /* 0x000e660008000c00 */
[----:B------:R3:W-:Y:S04]  /*4e80*/  STL [R1+0xf8], R5 ;  /* 0x0000f80501007387 */ /* 0x0007e80000100800 */
[----:B------:R2:W-:Y:S01]  /*4e90*/  STL [R1+0xf4], R4 ;  /* 0x0000f40401007387 */ /* 0x0005e20000100800 */
[----:B-1----:R-:W-:-:S02]  /*4ea0*/  MOV R3, UR8 ;  /* 0x0000000800037c02 */ /* 0x002fc40008000f00 */
[----:B------:R-:W-:Y:S01]  /*4eb0*/  MOV R248, UR10 ;  /* 0x0000000a00f87c02 */ /* 0x000fe20008000f00 */
[----:B---3--:R-:W-:Y:S01]  /*4ec0*/  IMAD.U32 R5, RZ, RZ, UR6 ;  /* 0x00000006ff057e24 */ /* 0x008fe2000f8e00ff */
[----:B--2---:R-:W-:-:S04]  /*4ed0*/  MOV R4, UR7 ;  /* 0x0000000700047c02 */ /* 0x004fc80008000f00 */
[----:B------:R-:W-:Y:S04]  /*4ee0*/  STL [R1+0xf0], R5 ;  /* 0x0000f00501007387 */ /* 0x000fe80000100800 */
[----:B------:R1:W-:Y:S04]  /*4ef0*/  STL [R1+0xec], R4 ;  /* 0x0000ec0401007387 */ /* 0x0003e80000100800 */
[----:B------:R2:W-:Y:S01]  /*4f00*/  STL [R1+0x118], R3 ;  /* 0x0001180301007387 */ /* 0x0005e20000100800 */
[----:B-1----:R-:W-:Y:S02]  /*4f10*/  IMAD.U32 R4, RZ, RZ, UR9 ;  /* 0x00000009ff047e24 */ /* 0x002fe4000f8e00ff */
[----:B--2---:R-:W-:-:S03]  /*4f20*/  IMAD.U32 R3, RZ, RZ, UR11 ;  /* 0x0000000bff037e24 */ /* 0x004fc6000f8e00ff */
[----:B------:R-:W-:Y:S04]  /*4f30*/  STL [R1+0x114], R4 ;  /* 0x0001140401007387 */ /* 0x000fe80000100800 */
[----:B------:R1:W-:Y:S04]  /*4f40*/  STL [R1+0x110], R3 ;  /* 0x0001100301007387 */ /* 0x0003e80000100800 */
[----:B------:R2:W-:Y:S01]  /*4f50*/  STL [R1+0x12c], R0 ;  /* 0x00012c0001007387 */ /* 0x0005e20000100800 */
[----:B-1----:R-:W-:-:S05]  /*4f60*/  MOV R3, UR5 ;  /* 0x0000000500037c02 */ /* 0x002fca0008000f00 */
[----:B------:R2:W-:Y:S04]  /*4f70*/  STL [R1+0x128], R3 ;  /* 0x0001280301007387 */ /* 0x0005e80000100800 */
[----:B----4-:R2:W-:Y:S02]  /*4f80*/  STL [R1+0x124], R0 ;  /* 0x0001240001007387 */ /* 0x0105e40000100800 */
.L_x_104:
[----:B-1----:R-:W1:Y:S01]  /*4f90*/  S2UR UR20, SR_CgaCtaId ;  /* 0x00000000001479c3 */ /* 0x002e620000008800 */
[----:B--2---:R-:W2:Y:S01]  /*4fa0*/  LDL R0, [R1+0x128] ;  /* 0x0001280001007983 */ /* 0x004ea20000100800 */
[----:B------:R-:W-:Y:S01]  /*4fb0*/  UMOV UR16, 0x400 ;  /* 0x0000040000107882 */ /* 0x000fe20000000000 */
[----:B--2---:R-:W-:Y:S01]  /*4fc0*/  R2UR UR5, R0 ;  /* 0x00000000000572ca */ /* 0x004fe200000e0000 */
[----:B-1----:R-:W-:Y:S04]  /*4fd0*/  ULEA UR16, UR20, UR16, 0x18 ;  /* 0x0000001014107291 */ /* 0x002fe8000f8ec0ff */
[----:B------:R-:W-:Y:S08]  /*4fe0*/  ULEA UR4, UR17, UR16, 0x3 ;  /* 0x0000001011047291 */ /* 0x000ff0000f8e18ff */
[----:B------:R-:W-:Y:S05]  /*4ff0*/  IMAD.U32 R0, RZ, RZ, UR5 ;  /* 0x00000005ff007e24 */ /* 0x000fea000f8e00ff */
[----:B---3--:R-:W-:Y:S04]  /*5000*/  SHF.L.U32 R3, R0, 0x1f, RZ ;  /* 0x0000001f00037819 */ /* 0x008fe800000006ff */
[----:B------:R-:W1:Y:S02]  /*5010*/  SYNCS.PHASECHK.TRANS64.TRYWAIT P0, [UR4+0x90], R3 ;  /* 0x00009003ff0075a7 */ /* 0x000e640008001104 */
[----:B-1---5:R-:W-:Y:S05]  /*5020*/  @!P0 BRA `(.L_x_78) ;  /* 0x0000009c00348947 */ /* 0x022fea0003800000 */
.L_x_139:
[----:B------:R-:W-:Y:S02]  /*5030*/  ULEA UR5, UR17, UR16, 0x4 ;  /* 0x0000001011057291 */ /* 0x000fe4000f8e20ff */
[----:B------:R-:W-:Y:S01]  /*5040*/  UIADD3 UR4, UPT, UPT, UR4, 0xa0, URZ ;  /* 0x000000a004047890 */ /* 0x000fe2000fffe0ff */
[----:B------:R-:W2:Y:S03]  /*5050*/  LDCU UR10, c[0x0][0xb24] ;  /* 0x00016480ff0a77ac */ /* 0x000ea60008000800 */
[----:B------:R-:W-:Y:S03]  /*5060*/  UPRMT UR4, URZ, 0x654, UR4 ;  /* 0x00000654ff047896 */ /* 0x000fe60008000004 */
[----:B------:R-:W3:Y:S01]  /*5070*/  LDS.128 R4, [UR5+0x100] ;  /* 0x00010005ff047984 */ /* 0x000ee20008000c00 */
[----:B------:R-:W-:Y:S01]  /*5080*/  @!PT LDS RZ, [RZ] ;  /* 0x00000000fffff984 */ /* 0x000fe20000000800 */
[----:B------:R-:W-:Y:S01]  /*5090*/  @!PT LDS RZ, [RZ] ;  /* 0x00000000fffff984 */ /* 0x000fe20000000800 */
[----:B------:R-:W-:Y:S01]  /*50a0*/  @!PT LDS RZ, [RZ] ;  /* 0x00000000fffff984 */ /* 0x000fe20000000800 */
[----:B------:R-:W-:Y:S01]  /*50b0*/  @!PT LDS RZ, [RZ] ;  /* 0x00000000fffff984 */ /* 0x000fe20000000800 */
[----:B------:R4:W-:Y:S07]  /*50c0*/  MEMBAR.ALL.CTA ;  /* 0x0000000000007992 */ /* 0x0009ee0000008000 */
[----:B----4-:R-:W4:Y:S02]  /*50d0*/  FENCE.VIEW.ASYNC.S ;  /* 0x00000000000073c6 */ /* 0x010f240000000000 */
[----:B----4-:R-:W-:Y:S01]  /*50e0*/  SYNCS.ARRIVE.TRANS64.RED.A1T0 RZ, [UR4], RZ ;  /* 0x000000ffffff79a7 */ /* 0x010fe20008100404 */
[----:B---3--:R-:W-:Y:S11]  /*50f0*/  LOP3.LUT P0, RZ, R6, 0x1, RZ, 0xc0, !PT ;  /* 0x0000000106ff7812 */ /* 0x008ff6000780c0ff */
[----:B------:R-:W-:Y:S02]  /*5100*/  @!UPT UIADD3 URZ, UPT, UPT, URZ, URZ, URZ ;  /* 0x000000fffffff290 */ /* 0x000fe4000fffe0ff */
[----:B------:R-:W-:Y:S01]  /*5110*/  VOTEU.ANY UP0, P0 ;  /* 0x0000000000ff7886 */ /* 0x000fe20000000100 */
[----:B------:R-:W-:Y:S01]  /*5120*/  PLOP3.LUT P3, PT, PT, PT, UP0, 0x80, 0x8 ;  /* 0x000000000008781c */ /* 0x000fe20003f6f008 */
[----:B------:R-:W-:Y:S01]  /*5130*/  UP2UR UR5, UPR, URZ, 0x1 ;  /* 0x00000001ff057883 */ /* 0x000fe20008000000 */
[----:B------:R-:W-:Y:S02]  /*5140*/  PLOP3.LUT P1, PT, PT, PT, UP0, 0x80, 0x8 ;  /* 0x000000000008781c */ /* 0x000fe40003f2f008 */
[----:B------:R-:W-:Y:S02]  /*5150*/  PLOP3.LUT P2, PT, PT, PT, UP0, 0x80, 0x8 ;  /* 0x000000000008781c */ /* 0x000fe40003f4f008 */
[----:B------:R-:W-:Y:S01]  /*5160*/  PLOP3.LUT P0, PT, PT, PT, UP0, 0x80, 0x8 ;  /* 0x000000000008781c */ /* 0x000fe20003f0f008 */
[----:B------:R-:W-:Y:S01]  /*5170*/  IMAD.U32 R11, RZ, RZ, UR5 ;  /* 0x00000005ff0b7e24 */ /* 0x000fe2000f8e00ff */
[----:B--2---:R-:W-:Y:S04]  /*5180*/  UISETP.GE.AND UP0, UPT, UR10, 0x1, UPT ;  /* 0x000000010a00788c */ /* 0x004fe8000bf06270 */
[----:B------:R2:W-:Y:S01]  /*5190*/  STL [R1+0x130], R11 ;  /* 0x0001300b01007387 */ /* 0x0005e20000100800 */
[----:B-1----:R-:W-:Y:S02]  /*51a0*/  @P3 MOV R3, R4 ;  /* 0x0000000400033202 */ /* 0x002fe40000000f00 */
[----:B------:R-:W-:Y:S02]  /*51b0*/  @P1 LOP3.LUT R0, R5, 0xffff, RZ, 0xc0, !PT ;  /* 0x0000ffff05001812 */ /* 0x000fe400078ec0ff */
[----:B------:R-:W-:Y:S02]  /*51c0*/  @P2 R2UR UR39, R3 ;  /* 0x00000000032722ca */ /* 0x000fe400000e0000 */
[----:B------:R-:W-:Y:S01]  /*51d0*/  @P0 R2UR UR38, R0 ;  /* 0x00000000002602ca */ /* 0x000fe200000e0000 */
[----:B------:R-:W-:Y:S03]  /*51e0*/  @!UPT UIADD3 URZ, UPT, UPT, URZ, URZ, URZ ;  /* 0x000000fffffff290 */ /* 0x000fe6000fffe0ff */
[----:B------:R-:W-:Y:S11]  /*51f0*/  BRA.U !UP0, `(.L_x_79) ;  /* 0x0000000108e87547 */ /* 0x000ff6000b800000 */
[----:B------:R-:W1:Y:S01]  /*5200*/  LDCU UR7, c[0x0][0x370] ;  /* 0x00006e00ff0777ac */ /* 0x000e620008000800 */
[----:B------:R-:W3:Y:S01]  /*5210*/  LDL R10, [R1+0x110] ;  /* 0x00011000010a7983 */ /* 0x000ee20000100800 */
[----:B------:R-:W-:Y:S01]  /*5220*/  R2UR UR21, R248 ;  /* 0x00000000f81572ca */ /* 0x000fe200000e0000 */
[----:B------:R-:W4:Y:S02]  /*5230*/  LDCU UR4, c[0x0][0x374] ;  /* 0x00006e80ff0477ac */ /* 0x000f240008000800 */
[----:B------:R-:W5:Y:S01]  /*5240*/  LDL R9, [R1+0x118] ;  /* 0x0001180001097983 */ /* 0x000f620000100800 */
[----:B------:R-:W-:Y:S03]  /*5250*/  UISETP.NE.AND UP1, UPT, UR41, 0x1, UPT ;  /* 0x000000012900788c */ /* 0x000fe6000bf25270 */
[----:B------:R-:W2:Y:S01]  /*5260*/  LDL R8, [R1+0x114] ;  /* 0x0001140001087983 */ /* 0x000ea20000100800 */
[----:B------:R-:W-:Y:S05]  /*5270*/  UISETP.NE.AND UP2, UPT, UR10, 0x1, UPT ;  /* 0x000000010a00788c */ /* 0x000fea000bf45270 */
[----:B------:R-:W-:Y:S01]  /*5280*/  UISETP.NE.AND UP0, UPT, UR21, 0x1, UPT ;  /* 0x000000011500788c */ /* 0x000fe2000bf05270 */
[----:B--2---:R-:W-:Y:S02]  /*5290*/  R2UR UR11, R8 ;  /* 0x00000000080b72ca */ /* 0x004fe400000e0000 */
[----:B---3--:R-:W-:Y:S02]  /*52a0*/  R2UR UR6, R10 ;  /* 0x000000000a0672ca */ /* 0x008fe400000e0000 */
[----:B-----5:R-:W-:Y:S11]  /*52b0*/  R2UR UR5, R9 ;  /* 0x00000000090572ca */ /* 0x020ff600000e0000 */
[----:B----4-:R-:W-:Y:S02]  /*52c0*/  UIMAD.WIDE.U32 UR8, UR4, UR6, URZ ;  /* 0x00000006040872a5 */ /* 0x010fe4000f8e00ff */
[----:B------:R-:W-:Y:S01]  /*52d0*/  UIMAD.WIDE.U32 UR12, UR38, UR6, URZ ;  /* 0x00000006260c72a5 */ /* 0x000fe2000f8e00ff */
[----:B------:R-:W2:Y:S01]  /*52e0*/  LDCU UR6, c[0x0][0xb20] ;  /* 0x00016400ff0677ac */ /* 0x000ea20008000800 */
[----:B------:R-:W-:Y:S02]  /*52f0*/  UIMAD.WIDE.U32 UR18, UR39, UR5, URZ ;  /* 0x00000005271272a5 */ /* 0x000fe4000f8e00ff */
[----:B-1----:R-:W-:Y:S03]  /*5300*/  UIMAD.WIDE.U32 UR14, UR7, UR5, URZ ;  /* 0x00000005070e72a5 */ /* 0x002fe6000f8e00ff */
[----:B------:R-:W-:Y:S02]  /*5310*/  UMOV UR5, UR9 ;  /* 0x0000000900057c82 */ /* 0x000fe40008000000 */
[----:B--2---:R-:W-:Y:S03]  /*5320*/  @UP0 USHF.R.U32.HI UR4, URZ, UR6, UR5 ;  /* 0x00000006ff040299 */ /* 0x004fe60008011605 */
[----:B------:R-:W-:Y:S01]  /*5330*/  UMOV UR5, UR13 ;  /* 0x0000000d00057c82 */ /* 0x000fe20008000000 */
[----:B------:R-:W-:Y:S02]  /*5340*/  UIMAD.WIDE.U32 UR8, UR4, UR42, URZ ;  /* 0x0000002a040872a5 */ /* 0x000fe4000f8e00ff */
[----:B------:R-:W-:Y:S03]  /*5350*/  USHF.R.U32.HI UR6, URZ, UR6, UR5 ;  /* 0x00000006ff067299 */ /* 0x000fe60008011605 */
[----:B------:R-:W-:Y:S01]  /*5360*/  UMOV UR5, UR15 ;  /* 0x0000000f00057c82 */ /* 0x000fe20008000000 */
[----:B------:R-:W-:Y:S02]  /*5370*/  USEL UR6, UR38, UR6, !UP0 ;  /* 0x0000000626067287 */ /* 0x000fe4000c000000 */
[----:B------:R-:W-:Y:S01]  /*5380*/  @UP1 USHF.R.U32.HI UR7, URZ, UR11, UR5 ;  /* 0x0000000bff071299 */ /* 0x000fe20008011605 */
[----:B------:R-:W-:Y:S02]  /*5390*/  UMOV UR8, UR9 ;  /* 0x0000000900087c82 */ /* 0x000fe40008000000 */
[----:B------:R-:W-:Y:S01]  /*53a0*/  UMOV UR5, UR19 ;  /* 0x0000001300057c82 */ /* 0x000fe20008000000 */
[----:B------:R-:W-:Y:S02]  /*53b0*/  UIMAD.WIDE.U32 UR12, UR7, UR42, URZ ;  /* 0x0000002a070c72a5 */ /* 0x000fe4000f8e00ff */
[----:B------:R-:W-:Y:S02]  /*53c0*/  @UP2 USHF.R.U32.HI UR4, URZ, UR43, UR8 ;  /* 0x0000002bff042299 */ /* 0x000fe40008011608 */
[----:B------:R-:W-:Y:S02]  /*53d0*/  USHF.R.U32.HI UR5, URZ, UR11, UR5 ;  /* 0x0000000bff057299 */ /* 0x000fe40008011605 */
[----:B------:R-:W-:Y:S02]  /*53e0*/  UIMAD UR4, UR10, UR4, URZ ;  /* 0x000000040a0472a4 */ /* 0x000fe4000f8e02ff */
[----:B------:R-:W-:Y:S02]  /*53f0*/  USEL UR5, UR39, UR5, !UP1 ;  /* 0x0000000527057287 */ /* 0x000fe4000c800000 */
[----:B------:R-:W-:Y:S01]  /*5400*/  UISETP.GE.AND UP0, UPT, UR6, UR4, UPT ;  /* 0x000000040600728c */ /* 0x000fe2000bf06270 */
[----:B------:R-:W-:Y:S01]  /*5410*/  UMOV UR8, UR13 ;  /* 0x0000000d00087c82 */ /* 0x000fe20008000000 */
[----:B------:R-:W-:Y:S02]  /*5420*/  UIMAD.WIDE.U32 UR12, UR6, UR42, URZ ;  /* 0x0000002a060c72a5 */ /* 0x000fe4000f8e00ff */
[----:B------:R-:W-:Y:S04]  /*5430*/  @UP2 USHF.R.U32.HI UR7, URZ, UR43, UR8 ;  /* 0x0000002bff072299 */ /* 0x000fe80008011608 */
[----:B------:R-:W-:Y:S01]  /*5440*/  UIMAD UR8, UR10, UR7, URZ ;  /* 0x000000070a0872a4 */ /* 0x000fe2000f8e02ff */
[----:B------:R-:W-:Y:S03]  /*5450*/  UMOV UR4, UR13 ;  /* 0x0000000d00047c82 */ /* 0x000fe60008000000 */
[----:B------:R-:W-:Y:S02]  /*5460*/  UISETP.GE.OR UP0, UPT, UR5, UR8, UP0 ;  /* 0x000000080500728c */ /* 0x000fe40008706670 */
[----:B------:R-:W-:Y:S02]  /*5470*/  USHF.R.U32.HI UR4, URZ, UR43, UR4 ;  /* 0x0000002bff047299 */ /* 0x000fe40008011604 */
[----:B------:R-:W-:Y:S02]  /*5480*/  UIMAD.WIDE.U32 UR8, UR5, UR42, URZ ;  /* 0x0000002a050872a5 */ /* 0x000fe4000f8e00ff */
[----:B------:R-:W-:Y:S02]  /*5490*/  USEL UR12, UR6, UR4, !UP2 ;  /* 0x00000004060c7287 */ /* 0x000fe4000d000000 */
[----:B------:R-:W-:Y:S02]  /*54a0*/  UIADD3 UR8, UPT, UPT, -UR5, URZ, URZ ;  /* 0x000000ff05087290 */ /* 0x000fe4000fffe1ff */
[----:B------:R-:W-:Y:S01]  /*54b0*/  UIADD3 UR11, UPT, UPT, -UR12, URZ, URZ ;  /* 0x000000ff0c0b7290 */ /* 0x000fe2000fffe1ff */
[----:B------:R-:W-:Y:S01]  /*54c0*/  @!UP0 UMOV UR4, UR9 ;  /* 0x0000000900048c82 */ /* 0x000fe20008000000 */
[----:B------:R-:W-:Y:S02]  /*54d0*/  UIADD3 UR9, UPT, UPT, -UR6, URZ, URZ ;  /* 0x000000ff06097290 */ /* 0x000fe4000fffe1ff */
[----:B------:R-:W-:Y:S02]  /*54e0*/  @!UP0 USHF.R.U32.HI UR4, URZ, UR43, UR4 ;  /* 0x0000002bff048299 */ /* 0x000fe40008011604 */
[----:B------:R-:W-:Y:S02]  /*54f0*/  UIMAD UR11, UR10, UR11, UR6 ;  /* 0x0000000b0a0b72a4 */ /* 0x000fe4000f8e0206 */
[----:B------:R-:W-:Y:S04]  /*5500*/  @!UP0 USEL UR4, UR5, UR4, !UP2 ;  /* 0x0000000405048287 */ /* 0x000fe8000d000000 */
[----:B------:R-:W-:Y:S02]  /*5510*/  @!UP0 UIMAD UR11, UR7, UR11, UR4 ;  /* 0x0000000b070b82a4 */ /* 0x000fe4000f8e0204 */
[----:B------:R-:W-:Y:S02]  /*5520*/  @!UP0 UIADD3 UR12, UPT, UPT, UR12, -UR4, URZ ;  /* 0x800000040c0c8290 */ /* 0x000fe4000fffe0ff */
[----:B------:R-:W-:Y:S02]  /*5530*/  UIMAD UR7, UR41, UR8, UR39 ;  /* 0x00000008290772a4 */ /* 0x000fe4000f8e0227 */
[----:B------:R-:W-:Y:S02]  /*5540*/  @!UP0 UIMAD UR6, UR12, UR10, UR5 ;  /* 0x0000000a0c0682a4 */ /* 0x000fe4000f8e0205 */
[----:B------:R-:W-:Y:S01]  /*5550*/  UIMAD UR4, UR21, UR9, UR38 ;  /* 0x00000009150472a4 */ /* 0x000fe2000f8e0226 */
[----:B------:R-:W-:Y:S02]  /*5560*/  @!UP0 UMOV UR5, UR11 ;  /* 0x0000000b00058c82 */ /* 0x000fe40008000000 */
[----:B------:R-:W-:Y:S02]  /*5570*/  UIMAD UR39, UR5, UR41, UR7 ;  /* 0x00000029052772a4 */ /* 0x000fe4000f8e0207 */
[----:B------:R-:W-:Y:S11]  /*5580*/  UIMAD UR38, UR6, UR21, UR4 ;  /* 0x00000015062672a4 */ /* 0x000ff6000f8e0204 */
[----:B------:R-:W-:Y:S01]  /*5590*/  @!UPT UIADD3 URZ, UPT, UPT, URZ, URZ, URZ ;  /* 0x000000fffffff290 */ /* 0x000fe2000fffe0ff */
.L_x_79:
[----:B------:R-:W-:Y:S01]  /*55a0*/  UISETP.NE.AND UP0, UPT, UR40, 0x1, UPT ;  /* 0x000000012800788c */ /* 0x000fe2000bf05270 */
[----:B------:R-:W3:Y:S04]  /*55b0*/  LDL R0, [R1+0x100] ;  /* 0x0001000001007983 */ /* 0x000ee80000100800 */
[----:B------:R-:W4:Y:S04]  /*55c0*/  LDL R3, [R1+0xfc] ;  /* 0x0000fc0001037983 */ /* 0x000f280000100800 */
[----:B------:R1:W5:Y:S02]  /*55d0*/  LDL R10, [R1+0xe0] ;  /* 0x0000e000010a7983 */ /* 0x0003640000100800 */
[----:B------:R-:W2:Y:S01]  /*55e0*/  @!UP0 LDCU.128 UR12, c[0x0][0xb10] ;  /* 0x00016200ff0c87ac */ /* 0x000ea20008000c00 */
[----:B------:R-:W1:Y:S01]  /*55f0*/  @!UP0 LDCU UR5, c[0x0][0xb0c] ;  /* 0x00016180ff0587ac */ /* 0x000e620008000800 */
[----:B------:R-:W1:Y:S01]  /*5600*/  @!UP0 LDCU UR10, c[0x0][0xb20] ;  /* 0x00016400ff0a87ac */ /* 0x000e620008000800 */
[----:B--2---:R-:W-:Y:S02]  /*5610*/  UIMAD.WIDE.U32 UR8, UR39, UR12, URZ ;  /* 0x0000000c270872a5 */ /* 0x004fe4000f8e00ff */
[----:B------:R-:W-:Y:S02]  /*5620*/  UIMAD.WIDE.U32 UR6, UR38, UR15, URZ ;  /* 0x0000000f260672a5 */ /* 0x000fe4000f8e00ff */
[----:B------:R-:W-:Y:S03]  /*5630*/  @!UP0 UISETP.NE.AND UP1, UPT, UR14, 0x1, UPT ;  /* 0x000000010e00888c */ /* 0x000fe6000bf25270 */
[----:B------:R-:W-:Y:S01]  /*5640*/  @!UP0 UMOV UR4, UR9 ;  /* 0x0000000900048c82 */ /* 0x000fe20008000000 */
[----:B-1----:R-:W-:Y:S02]  /*5650*/  @!UP0 UISETP.NE.AND UP2, UPT, UR5, 0x1, UPT ;  /* 0x000000010500888c */ /* 0x002fe4000bf45270 */
[----:B------:R-:W-:Y:S01]  /*5660*/  @!UP0 USHF.R.U32.HI UR4, URZ, UR13, UR4 ;  /* 0x0000000dff048299 */ /* 0x000fe20008011604 */
[----:B------:R-:W-:Y:S02]  /*5670*/  @!UP0 UMOV UR6, UR7 ;  /* 0x0000000700068c82 */ /* 0x000fe40008000000 */
[----:B------:R-:W-:Y:S02]  /*5680*/  @!UP0 USHF.R.U32.HI UR6, URZ, UR10, UR6 ;  /* 0x0000000aff068299 */ /* 0x000fe40008011606 */
[----:B------:R-:W-:Y:S02]  /*5690*/  @!UP0 USEL UR7, UR39, UR4, !UP2 ;  /* 0x0000000427078287 */ /* 0x000fe4000d000000 */
[----:B------:R-:W-:Y:S04]  /*56a0*/  @!UP0 USEL UR6, UR38, UR6, !UP1 ;  /* 0x0000000626068287 */ /* 0x000fe8000c800000 */
[----:B------:R-:W-:Y:S02]  /*56b0*/  @!UP0 UIADD3 UR4, UPT, UPT, -UR7, UR6, URZ ;  /* 0x0000000607048290 */ /* 0x000fe4000fffe1ff */
[----:B------:R-:W-:Y:S02]  /*56c0*/  @!UP0 UIADD3 UR6, UPT, UPT, UR7, -UR6, URZ ;  /* 0x8000000607068290 */ /* 0x000fe4000fffe0ff */
[----:B------:R-:W-:Y:S02]  /*56d0*/  UIADD3 UR7, UPT, UPT, UR17, 0x1, URZ ;  /* 0x0000000111077890 */ /* 0x000fe4000fffe0ff */
[----:B------:R-:W-:Y:S02]  /*56e0*/  @!UP0 UIMAD UR39, UR4, UR5, UR39 ;  /* 0x00000005042782a4 */ /* 0x000fe4000f8e0227 */
[----:B------:R-:W-:Y:S01]  /*56f0*/  @!UP0 UIMAD UR38, UR6, UR14, UR38 ;  /* 0x0000000e062682a4 */ /* 0x000fe2000f8e0226 */
[----:B---3--:R-:W-:Y:S02]  /*5700*/  R2UR UR18, R0 ;  /* 0x00000000001272ca */ /* 0x008fe400000e0000 */
[----:B----4-:R-:W-:Y:S01]  /*5710*/  R2UR UR11, R3 ;  /* 0x00000000030b72ca */ /* 0x010fe200000e0000 */
[----:B------:R-:W-:Y:S05]  /*5720*/  IMAD.U32 R3, RZ, RZ, UR7 ;  /* 0x00000007ff037e24 */ /* 0x000fea000f8e00ff */
[----:B------:R1:W-:Y:S05]  /*5730*/  STL [R1+0x11c], R3 ;  /* 0x00011c0301007387 */ /* 0x0003ea0000100800 */
[----:B------:R-:W-:Y:S04]  /*5740*/  UISETP.NE.U32.AND UP3, UPT, UR18, URZ, UPT ;  /* 0x000000ff1200728c */ /* 0x000fe8000bf65070 */
[----:B------:R-:W-:Y:S09]  /*5750*/  UISETP.NE.AND.EX UP3, UPT, UR11, URZ, UPT, UP3 ;  /* 0x000000ff0b00728c */ /* 0x000ff2000bf65330 */
[----:B------:R-:W-:Y:S05]  /*5760*/  BRA.U !UP3, `(.L_x_80) ;  /* 0x000000010b5c7547 */ /* 0x000fea000b800000 */
[----:B------:R-:W2:Y:S01]  /*5770*/  LDCU.64 UR8, c[0x0][0x358] ;  /* 0x00006b00ff0877ac */ /* 0x000ea20008000a00 */
[----:B------:R-:W3:Y:S01]  /*5780*/  LDL R8, [R1+0xe8] ;  /* 0x0000e80001087983 */ /* 0x000ee20000100800 */
[----:B------:R-:W-:Y:S03]  /*5790*/  R2UR UR6, R0 ;  /* 0x00000000000672ca */ /* 0x000fe600000e0000 */
[----:B-1----:R-:W4:Y:S02]  /*57a0*/  LDL R3, [R1+0xe4] ;  /* 0x0000e40001037983 */ /* 0x002f240000100800 */
[----:B----4-:R-:W-:Y:S01]  /*57b0*/  R2UR UR4, R3 ;  /* 0x00000000030472ca */ /* 0x010fe200000e0000 */
[----:B------:R-:W-:Y:S01]  /*57c0*/  IMAD.MOV.U32 R3, RZ, RZ, 0x1 ;  /* 0x00000001ff037424 */ /* 0x000fe200078e00ff */
[----:B---3--:R-:W-:Y:S11]  /*57d0*/  R2UR UR5, R8 ;  /* 0x00000000080572ca */ /* 0x008ff600000e0000 */
[----:B------:R-:W-:Y:S02]  /*57e0*/  @!UPT UIADD3 URZ, UPT, UPT, URZ, URZ, URZ ;  /* 0x000000fffffff290 */ /* 0x000fe4000fffe0ff */
[----:B------:R-:W-:Y:S04]  /*57f0*/  UISETP.NE.U32.AND UP0, UPT, UR5, URZ, UPT ;  /* 0x000000ff0500728c */ /* 0x000fe8000bf05070 */
[----:B------:R-:W-:Y:S06]  /*5800*/  UISETP.NE.AND.EX UP0, UPT, UR4, URZ, UPT, UP0 ;  /* 0x000000ff0400728c */ /* 0x000fec000bf05300 */
[----:B------:R-:W-:Y:S05]  /*5810*/  PLOP3.LUT P0, PT, PT, PT, UP0, 0x80, 0x8 ;  /* 0x000000000008781c */ /* 0x000fea0003f0f008 */
[----:B------:R-:W1:Y:S01]  /*5820*/  @UP0 LDCU.64 UR4, c[0x0][0x888] ;  /* 0x00011100ff0407ac */ /* 0x000e620008000a00 */
[----:B------:R-:W-:Y:S07]  /*5830*/  @UP0 UIMAD UR6, UR36, UR6, URZ ;  /* 0x00000006240602a4 */ /* 0x000fee000f8e02ff */
[----:B-----5:R-:W-:Y:S01]  /*5840*/  @P0 PRMT R10, R3, 0x7610, R10 ;  /* 0x00007610030a0816 */ /* 0x020fe2000000000a */
[----:B-1----:R-:W-:Y:S06]  /*5850*/  @UP0 UIMAD.WIDE UR4, UR6, 0x4, UR4 ;  /* 0x00000004060408a5 */ /* 0x002fec000f8e0204 */
[----:B------:R-:W-:Y:S02]  /*5860*/  IMAD.U32 R8, RZ, RZ, UR4 ;  /* 0x00000004ff087e24 */ /* 0x000fe4000f8e00ff */
[----:B------:R-:W-:Y:S05]  /*5870*/  IMAD.U32 R9, RZ, RZ, UR5 ;  /* 0x00000005ff097e24 */ /* 0x000fea000f8e00ff */
[----:B--2---:R-:W2:Y:S02]  /*5880*/  @P0 LDG.E R0, desc[UR8][R8.64] ;  /* 0x0000000808000981 */ /* 0x004ea4000c1e1900 */
[----:B--2---:R-:W-:Y:S01]  /*5890*/  @P0 R2UR UR44, R0 ;  /* 0x00000000002c02ca */ /* 0x004fe200000e0000 */
[----:B------:R-:W-:Y:S05]  /*58a0*/  IMAD.MOV.U32 R0, RZ, RZ, 0x1 ;  /* 0x00000001ff007424 */ /* 0x000fea00078e00ff */
[----:B------:R-:W-:Y:S05]  /*58b0*/  @!P0 PRMT R10, R0, 0x7610, R10 ;  /* 0x00007610000a8816 */ /* 0x000fea000000000a */
[----:B------:R2:W-:Y:S03]  /*58c0*/  STL.S16 [R1+0xe0], R10 ;  /* 0x0000e00a01007387 */ /* 0x0005e60000100600 */
[----:B------:R-:W3:Y:S02]  /*58d0*/  @!UP0 LDCU UR44, c[0x0][0x880] ;  /* 0x00011000ff2c87ac */ /* 0x000ee40008000800 */
.L_x_80:
[----:B------:R-:W4:Y:S04]  /*58e0*/  LDL R0, [R1+0xf8] ;  /* 0x0000f80001007983 */ /* 0x000f280000100800 */
[----:B-1----:R-:W3:Y:S04]  /*58f0*/  LDL R3, [R1+0xf4] ;  /* 0x0000f40001037983 */ /* 0x002ee80000100800 */
[----:B------:R-:W2:Y:S01]  /*5900*/  LDL R12, [R1+0x10c] ;  /* 0x00010c00010c7983 */ /* 0x000ea20000100800 */
[----:B----4-:R-:W-:Y:S02]  /*5910*/  R2UR UR5, R0 ;  /* 0x00000000000572ca */ /* 0x010fe400000e0000 */
[----:B---3--:R-:W-:Y:S02]  /*5920*/  R2UR UR4, R3 ;  /* 0x00000000030472ca */ /* 0x008fe400000e0000 */
[----:B--2---:R-:W-:Y:S09]  /*5930*/  R2UR UR6, R12 ;  /* 0x000000000c0672ca */ /* 0x004ff200000e0000 */
[----:B------:R-:W-:Y:S04]  /*5940*/  UISETP.NE.U32.AND UP0, UPT, UR5, URZ, UPT ;  /* 0x000000ff0500728c */ /* 0x000fe8000bf05070 */
[----:B------:R-:W-:Y:S02]  /*5950*/  UISETP.NE.AND.EX UP0, UPT, UR4, URZ, UPT, UP0 ;  /* 0x000000ff0400728c */ /* 0x000fe4000bf05300 */
[----:B------:R-:W-:Y:S06]  /*5960*/  UISETP.NE.AND UP1, UPT, UR6, URZ, UPT ;  /* 0x000000ff0600728c */ /* 0x000fec000bf25270 */
[----:B------:R-:W-:Y:S01]  /*5970*/  PLOP3.LUT P2, PT, PT, PT, UP1, 0x80, 0x8 ;  /* 0x000000000008781c */ /* 0x000fe20003f4f018 */
[----:B------:R-:W-:Y:S01]  /*5980*/  @!UPT UIADD3 URZ, UPT, UPT, URZ, URZ, URZ ;  /* 0x000000fffffff290 */ /* 0x000fe2000fffe0ff */
[----:B------:R-:W-:Y:S11]  /*5990*/  BRA.U !UP0, `(.L_x_81) ;  /* 0x00000001084c7547 */ /* 0x000ff6000b800000 */
[----:B------:R-:W1:Y:S01]  /*59a0*/  LDCU.64 UR8, c[0x0][0x358] ;  /* 0x00006b00ff0877ac */ /* 0x000e620008000a00 */
[----:B------:R-:W2:Y:S01]  /*59b0*/  LDL R8, [R1+0xf0] ;  /* 0x0000f00001087983 */ /* 0x000ea20000100800 */
[----:B------:R-:W-:Y:S03]  /*59c0*/  R2UR UR6, R0 ;  /* 0x00000000000672ca */ /* 0x000fe600000e0000 */
[----:B------:R-:W3:Y:S02]  /*59d0*/  LDL R3, [R1+0xec] ;  /* 0x0000ec0001037983 */ /* 0x000ee40000100800 */
[----:B---3--:R-:W-:Y:S02]  /*59e0*/  R2UR UR4, R3 ;  /* 0x00000000030472ca */ /* 0x008fe400000e0000 */
[----:B--2---:R-:W-:Y:S11]  /*59f0*/  R2UR UR5, R8 ;  /* 0x00000000080572ca */ /* 0x004ff600000e0000 */
[----:B------:R-:W-:Y:S02]  /*5a00*/  @!UPT UIADD3 URZ, UPT, UPT, URZ, URZ, URZ ;  /* 0x000000fffffff290 */ /* 0x000fe4000fffe0ff */
[----:B------:R-:W-:Y:S04]  /*5a10*/  UISETP.NE.U32.AND UP0, UPT, UR5, URZ, UPT ;  /* 0x000000ff0500728c */ /* 0x000fe8000bf05070 */
[----:B------:R-:W-:Y:S06]  /*5a20*/  UISETP.NE.AND.EX UP0, UPT, UR4, URZ, UPT, UP0 ;  /* 0x000000ff0400728c */ /* 0x000fec000bf05300 */
[----:B------:R-:W-:Y:S05]  /*5a30*/  PLOP3.LUT P0, PT, PT, PT, UP0, 0x80, 0x8 ;  /* 0x000000000008781c */ /* 0x000fea0003f0f008 */
[----:B------:R-:W2:Y:S01]  /*5a40*/  @UP0 LDCU.64 UR4, c[0x0][0x8a8] ;  /* 0x00011500ff0407ac */ /* 0x000ea20008000a00 */
[----:B------:R-:W-:Y:S04]  /*5a50*/  @UP0 UIMAD UR6, UR36, UR6, URZ ;  /* 0x00000006240602a4 */ /* 0x000fe8000f8e02ff */
[----:B--2---:R-:W-:Y:S06]  /*5a60*/  @UP0 UIMAD.WIDE UR4, UR6, 0x4, UR4 ;  /* 0x00000004060408a5 */ /* 0x004fec000f8e0204 */
[----:B------:R-:W-:Y:S02]  /*5a70*/  IMAD.U32 R8, RZ, RZ, UR4 ;  /* 0x00000004ff087e24 */ /* 0x000fe4000f8e00ff */
[----:B------:R-:W-:Y:S05]  /*5a80*/  IMAD.U32 R9, RZ, RZ, UR5 ;  /* 0x00000005ff097e24 */ /* 0x000fea000f8e00ff */
[----:B-1----:R-:W2:Y:S02]  /*5a90*/  @P0 LDG.E R0, desc[UR8][R8.64] ;  /* 0x0000000808000981 */ /* 0x002ea4000c1e1900 */
[----:B--2---:R-:W-:Y:S11]  /*5aa0*/  @P0 R2UR UR37, R0 ;  /* 0x00000000002502ca */ /* 0x004ff600000e0000 */
[----:B------:R-:W-:Y:S03]  /*5ab0*/  @!UPT UIADD3 URZ, UPT, UPT, URZ, URZ, URZ ;  /* 0x000000fffffff290 */ /* 0x000fe6000fffe0ff */
[----:B------:R-:W1:Y:S02]  /*5ac0*/  @!UP0 LDCU UR37, c[0x0][0x8a0] ;  /* 0x00011400ff2587ac */ /* 0x000e640008000800 */
.L_x_81:
[----:B------:R-:W2:Y:S01]  /*5ad0*/  LDL R3, [R1+0x12c] ;  /* 0x00012c0001037983 */ /* 0x000ea20000100800 */
[----:B------:R-:W-:Y:S01]  /*5ae0*/  R2UR UR5, R12 ;  /* 0x000000000c0572ca */ /* 0x000fe200000e0000 */
[----:B------:R-:W-:Y:S01]  /*5af0*/  UPLOP3.LUT UP2, UPT, UPT, UPT, UPT, 0x40, 0x4 ;  /* 0x000000000004789c */ /* 0x000fe20003f4e870 */
[----:B------:R-:W-:Y:S01]  /*5b00*/  R2UR UR4, R11 ;  /* 0x000000000b0472ca */ /* 0x000fe200000e0000 */
[----:B------:R-:W3:Y:S01]  /*5b10*/  LDL.LU R0, [R1+0x120] ;  /* 0x0001200001007983 */ /* 0x000ee20000300800 */
[----:B------:R-:W-:Y:S02]  /*5b20*/  @P2 FSETP.NEU.AND P1, PT, RZ, UR44, PT ;  /* 0x0000002cff002c0b */ /* 0x000fe4000bf2d000 */
[----:B------:R-:W-:Y:S02]  /*5b30*/  CS2R R18, SRZ ;  /* 0x0000000000127805 */ /* 0x000fe4000001ff00 */
[----:B-----5:R-:W-:Y:S01]  /*5b40*/  @P2 LOP3.LUT P0, RZ, R10, 0xff, RZ, 0xc0, !PT ;  /* 0x000000ff0aff2812 */ /* 0x020fe2000780c0ff */
[----:B------:R-:W4:Y:S01]  /*5b50*/  LDL R9, [R1+0x124] ;  /* 0x0001240001097983 */ /* 0x000f220000100800 */
[----:B------:R-:W-:Y:S03]  /*5b60*/  CS2R R16, SRZ ;  /* 0x0000000000107805 */ /* 0x000fe6000001ff00 */
[----:B------:R1:W-:Y:S01]  /*5b70*/  STL [R1+0x18], RZ ;  /* 0x000018ff01007387 */ /* 0x0003e20000100800 */
[----:B------:R-:W-:Y:S03]  /*5b80*/  UISETP.NE.AND UP5, UPT, UR5, URZ, UPT ;  /* 0x000000ff0500728c */ /* 0x000fe6000bfa5270 */
[----:B------:R1:W-:Y:S01]  /*5b90*/  STL [R1+0x1c], RZ ;  /* 0x00001cff01007387 */ /* 0x0003e20000100800 */
[----:B------:R-:W-:Y:S03]  /*5ba0*/  UISETP.NE.AND UP4, UPT, UR4, URZ, UPT ;  /* 0x000000ff0400728c */ /* 0x000fe6000bf85270 */
[----:B------:R1:W-:Y:S04]  /*5bb0*/  STL [R1+0x10], RZ ;  /* 0x000010ff01007387 */ /* 0x0003e80000100800 */
[----:B------:R1:W-:Y:S01]  /*5bc0*/  STL [R1+0x14], RZ ;  /* 0x000014ff01007387 */ /* 0x0003e20000100800 */
[----:B------:R-:W4:Y:S01]  /*5bd0*/  @UP5 LDCU.64 UR4, c[0x0][0x888] ;  /* 0x00011100ff0457ac */ /* 0x000f220008000a00 */
[----:B------:R-:W-:Y:S01]  /*5be0*/  @UP5 UPLOP3.LUT UP2, UPT, UPT, UPT, UP3, 0x80, 0x8 ;  /* 0x000000000008589c */ /* 0x000fe20003f4f030 */
[----:B----4-:R-:W-:Y:S01]  /*5bf0*/  R2UR UR8, R9 ;  /* 0x00000000090872ca */ /* 0x010fe200000e0000 */
[----:B------:R-:W-:Y:S01]  /*5c00*/  @UP5 UISETP.NE.U32.AND UP0, UPT, UR4, URZ, UPT ;  /* 0x000000ff0400528c */ /* 0x000fe2000bf05070 */
[----:B--2---:R-:W-:Y:S02]  /*5c10*/  R2UR UR7, R3 ;  /* 0x00000000030772ca */ /* 0x004fe400000e0000 */
[----:B---3--:R-:W-:Y:S01]  /*5c20*/  R2UR UR6, R0 ;  /* 0x00000000000672ca */ /* 0x008fe200000e0000 */
[----:B------:R-:W-:Y:S03]  /*5c30*/  @UP5 UISETP.NE.AND.EX UP1, UPT, UR5, URZ, UPT, UP0 ;  /* 0x000000ff0500528c */ /* 0x000fe6000bf25300 */
[----:B------:R-:W-:Y:S01]  /*5c40*/  @P2 VOTEU.ANY UP0, P1 ;  /* 0x0000000000ff2886 */ /* 0x000fe20000800100 */
[----:B------:R-:W-:Y:S01]  /*5c50*/  @UP5 USEL UR5, URZ, 0xffffffff, UP1 ;  /* 0xffffffffff055887 */ /* 0x000fe20008800000 */
[----:B------:R-:W-:Y:S01]  /*5c60*/  PLOP3.LUT P1, PT, PT, PT, UP4, 0x80, 0x8 ;  /* 0x000000000008781c */ /* 0x000fe20003f2f048 */
[----:B------:R-:W-:Y:S02]  /*5c70*/  @UP5 USEL UR4, URZ, 0xffffffff, UP0 ;  /* 0xffffffffff045887 */ /* 0x000fe40008000000 */
[----:B------:R-:W-:Y:S01]  /*5c80*/  @P2 VOTEU.ANY UP0, P0 ;  /* 0x0000000000ff2886 */ /* 0x000fe20000000100 */
[----:B------:R-:W-:Y:S01]  /*5c90*/  PLOP3.LUT P0, PT, PT, PT, UP4, 0x80, 0x8 ;  /* 0x000000000008781c */ /* 0x000fe20003f0f048 */
[----:B------:R-:W-:Y:S01]  /*5ca0*/  @UP2 USEL UR4, UR5, UR4, !UP0 ;  /* 0x0000000405042287 */ /* 0x000fe2000c000000 */
[----:B------:R-:W-:Y:S01]  /*5cb0*/  IMAD.U32 R3, RZ, RZ, UR8 ;  /* 0x00000008ff037e24 */ /* 0x000fe2000f8e00ff */
[----:B------:R-:W-:Y:S02]  /*5cc0*/  ULEA UR5, UR45, UR16, 0x3 ;  /* 0x000000102d057291 */ /* 0x000fe4000f8e18ff */
[----:B------:R-:W-:Y:S04]  /*5cd0*/  @UP5 ULOP3.LUT UR4, UR4, 0x1, URZ, 0xc0, !UPT ;  /* 0x0000000104045892 */ /* 0x000fe8000f8ec0ff */
[----:B------:R-:W-:Y:S01]  /*5ce0*/  UISETP.NE.U32.OR UP0, UPT, UR4, 0x1, !UP5 ;  /* 0x000000010400788c */ /* 0x000fe2000ef05470 */
[----:B------:R-:W-:Y:S02]  /*5cf0*/  @P1 SHF.R.U32.HI R4, RZ, 0x10, R5 ;  /* 0x00000010ff041819 */ /* 0x000fe40000011605 */
[----:B------:R-:W-:Y:S02]  /*5d00*/  PLOP3.LUT P1, PT, PT, PT, PT, 0x8, 0x80 ;  /* 0x000000000080781c */ /* 0x000fe40003f2e170 */
[----:B------:R-:W-:Y:S02]  /*5d10*/  @P0 R2UR UR6, R4 ;  /* 0x00000000040602ca */ /* 0x000fe400000e0000 */
[----:B------:R-:W-:Y:S11]  /*5d20*/  PLOP3.LUT P2, PT, PT, PT, UP0, 0x80, 0x8 ;  /* 0x000000000008781c */ /* 0x000ff60003f4f008 */
[----:B------:R-:W-:Y:S02]  /*5d30*/  @!UPT UIADD3 URZ, UPT, UPT, URZ, URZ, URZ ;  /* 0x000000fffffff290 */ /* 0x000fe4000fffe0ff */
[----:B------:R-:W-:Y:S01]  /*5d40*/  @P2 SHF.L.U32 R8, R3, 0x1f, RZ ;  /* 0x0000001f03082819 */ /* 0x000fe200000006ff */
[----:B------:R-:W-:Y:S03]  /*5d50*/  IMAD.U32 R3, RZ, RZ, UR7 ;  /* 0x00000007ff037e24 */ /* 0x000fe6000f8e00ff */
[----:B------:R-:W2:Y:S02]  /*5d60*/  @P2 SYNCS.PHASECHK.TRANS64.TRYWAIT P4, [UR16+0x70], R8 ;  /* 0x00007008ff0025a7 */ /* 0x000ea40008081110 */
[----:B------:R-:W-:Y:S01]  /*5d70*/  SHF.L.U32 R0, R3, 0x1f, RZ ;  /* 0x0000001f03007819 */ /* 0x000fe200000006ff */
[----:B------:R-:W-:Y:S05]  /*5d80*/  IMAD.U32 R3, RZ, RZ, UR6 ;  /* 0x00000006ff037e24 */ /* 0x000fea000f8e00ff */
[----:B------:R3:W-:Y:S04]  /*5d90*/  STL [R1+0x120], R3 ;  /* 0x0001200301007387 */ /* 0x0007e80000100800 */
[----:B------:R3:W-:Y:S04]  /*5da0*/  STL [R1+0x8], RZ ;  /* 0x000008ff01007387 */ /* 0x0007e80000100800 */
[----:B------:R3:W-:Y:S01]  /*5db0*/  STL [R1+0xc], RZ ;  /* 0x00000cff01007387 */ /* 0x0007e20000100800 */
[----:B------:R3:W4:Y:S03]  /*5dc0*/  SYNCS.PHASECHK.TRANS64.TRYWAIT P3, [UR5+0xb0], R0 ;  /* 0x0000b000ff0075a7 */ /* 0x0007260008061105 */
[----:B------:R3:W-:Y:S04]  /*5dd0*/  STL [R1], RZ ;  /* 0x000000ff01007387 */ /* 0x0007e80000100800 */
[----:B------:R3:W-:Y:S04]  /*5de0*/  STL [R1+0x4], RZ ;  /* 0x000004ff01007387 */ /* 0x0007e80000100800 */
        /* <DEDUP_REMOVED lines=15> */
[----:B------:R3:W-:Y:S01]  /*5ee0*/  STL [R1+0x54], RZ ;  /* 0x000054ff01007387 */ /* 0x0007e20000100800 */
[----:B--2---:R-:W-:Y:S03]  /*5ef0*/  @P2 PLOP3.LUT P1, PT, P4, PT, PT, 0x8, 0x80 ;  /* 0x000000000080281c */ /* 0x004fe6000272e170 */
        /* <DEDUP_REMOVED lines=32> */
[----:B-1--4-:R-:W-:Y:S05]  /*6100*/  BRA.U !UP0, `(.L_x_82) ;  /* 0x0000000508cc7547 */ /* 0x012fea000b800000 */
[----:B------:R-:W-:Y:S02]  /*6110*/  FSETP.NEU.AND P2, PT, RZ, UR44, PT ;  /* 0x0000002cff007c0b */ /* 0x000fe4000bf4d000 */
[----:B------:R-:W-:Y:S01]  /*6120*/  LOP3.LUT P0, RZ, R10, 0xff, RZ, 0xc0, !PT ;  /* 0x000000ff0aff7812 */ /* 0x000fe2000780c0ff */
[----:B------:R-:W-:Y:S01]  /*6130*/  @!UPT UIADD3 URZ, UPT, UPT, URZ, URZ, URZ ;  /* 0x000000fffffff290 */ /* 0x000fe2000fffe0ff */
[----:B------:R-:W-:Y:S11]  /*6140*/  @!P1 BRA `(.L_x_83) ;  /* 0x0000000000189947 */ /* 0x000ff60003800000 */
[----:B------:R-:W-:Y:S11]  /*6150*/  R2UR UR4, R9 ;  /* 0x00000000090472ca */ /* 0x000ff600000e0000 */
[----:B------:R-:W-:Y:S02]  /*6160*/  @!UPT UIADD3 URZ, UPT, UPT, URZ, URZ, URZ ;  /* 0x000000fffffff290 */ /* 0x000fe4000fffe0ff */
[----:B---3--:R-:W-:Y:S05]  /*6170*/  IMAD.U32 R3, RZ, RZ, UR4 ;  /* 0x00000004ff037e24 */ /* 0x008fea000f8e00ff */
[----:B------:R-:W-:Y:S04]  /*6180*/  SHF.L.U32 R4, R3, 0x1f, RZ ;  /* 0x0000001f03047819 */ /* 0x000fe800000006ff */
[----:B------:R-:W1:Y:S02]  /*6190*/  SYNCS.PHASECHK.TRANS64.TRYWAIT P1, [UR16+0x70], R4 ;  /* 0x00007004ff0075a7 */ /* 0x000e640008021110 */
[----:B-1----:R-:W-:Y:S05]  /*61a0*/  @!P1 BRA `(.L_x_84) ;  /* 0x0000008800ec9947 */ /* 0x002fea0003800000 */
.L_x_83:
[----:B------:R-:W2:Y:S01]  /*61b0*/  LDL R7, [R1+0xe8] ;  /* 0x0000e80001077983 */ /* 0x000ea20000100800 */
[----:B------:R-:W-:Y:S02]  /*61c0*/  CS2R R66, SRZ ;  /* 0x0000000000427805 */ /* 0x000fe4000001ff00 */
[----:B------:R-:W-:Y:S02]  /*61d0*/  CS2R R64, SRZ ;  /* 0x0000000000407805 */ /* 0x000fe4000001ff00 */
[----:B------:R-:W-:Y:S01]  /*61e0*/  CS2R R62, SRZ ;  /* 0x00000000003e7805 */ /* 0x000fe2000001ff00 */
[----:B------:R-:W4:Y:S01]  /*61f0*/  LDL R6, [R1+0xe4] ;  /* 0x0000e40001067983 */ /* 0x000f220000100800 */
[----:B------:R-:W-:Y:S02]  /*6200*/  CS2R R60, SRZ ;  /* 0x00000000003c7805 */ /* 0x000fe4000001ff00 */
[----:B------:R-:W-:Y:S02]  /*6210*/  CS2R R58, SRZ ;  /* 0x00000000003a7805 */ /* 0x000fe4000001ff00 */
[----:B------:R-:W-:Y:S01]  /*6220*/  CS2R R56, SRZ ;  /* 0x0000000000387805 */ /* 0x000fe2000001ff00 */
[----:B------:R-:W5:Y:S01]  /*6230*/  LDL.LU R5, [R1+0x124] ;  /* 0x0001240001057983 */ /* 0x000f620000300800 */
[----:B------:R-:W-:Y:S01]  /*6240*/  VOTEU.ANY UP1, P2 ;  /* 0x0000000000ff7886 */ /* 0x000fe20001020100 */
[----:B------:R-:W-:Y:S02]  /*6250*/  CS2R R54, SRZ ;  /* 0x0000000000367805 */ /* 0x000fe4000001ff00 */
        /* <DEDUP_REMOVED lines=23> */
[----:B-----5:R-:W-:Y:S02]  /*63d0*/  R2UR UR7, R5 ;  /* 0x00000000050772ca */ /* 0x020fe400000e0000 */
[----:B--2---:R-:W-:Y:S02]  /*63e0*/  R2UR UR6, R7 ;  /* 0x00000000070672ca */ /* 0x004fe400000e0000 */
[----:B----4-:R-:W-:Y:S09]  /*63f0*/  R2UR UR4, R6 ;  /* 0x00000000060472ca */ /* 0x010ff200000e0000 */
[----:B------:R-:W-:Y:S02]  /*6400*/  ULOP3.LUT UR7, UR7, 0x1, URZ, 0x3c, !UPT ;  /* 0x0000000107077892 */ /* 0x000fe4000f8e3cff */
[----:B------:R-:W-:Y:S04]  /*6410*/  UISETP.NE.U32.AND UP0, UPT, UR6, URZ, UPT ;  /* 0x000000ff0600728c */ /* 0x000fe8000bf05070 */
[----:B------:R-:W-:Y:S02]  /*6420*/  UISETP.NE.AND.EX UP0, UPT, UR4, URZ, UPT, UP0 ;  /* 0x000000ff0400728c */ /* 0x000fe4000bf05300 */
[----:B------:R-:W-:Y:S02]  /*6430*/  USEL UR4, URZ, 0xffffffff, UP1 ;  /* 0xffffffffff047887 */ /* 0x000fe40008800000 */
[----:B------:R-:W-:Y:S03]  /*6440*/  USEL UR6, URZ, 0xffffffff, UP0 ;  /* 0xffffffffff067887 */ /* 0x000fe60008000000 */
[----:B------:R-:W-:Y:S01]  /*6450*/  VOTEU.ANY UP0, P0 ;  /* 0x0000000000ff7886 */ /* 0x000fe20000000100 */
[----:B------:R-:W-:Y:S04]  /*6460*/  @UP3 USEL UR4, UR6, UR4, !UP0 ;  /* 0x0000000406043287 */ /* 0x000fe8000c000000 */
[----:B------:R-:W-:Y:S04]  /*6470*/  ULOP3.LUT UR4, UR4, 0x1, URZ, 0xc0, !UPT ;  /* 0x0000000104047892 */ /* 0x000fe8000f8ec0ff */
[----:B------:R-:W-:Y:S02]  /*6480*/  UISETP.NE.U32.AND UP0, UPT, UR4, 0x1, UPT ;  /* 0x000000010400788c */ /* 0x000fe4000bf05070 */
[----:B------:R-:W-:Y:S04]  /*6490*/  UIADD3 UR4, UPT, UPT, UR16, 0x78, URZ ;  /* 0x0000007810047890 */ /* 0x000fe8000fffe0ff */
[----:B------:R-:W-:Y:S01]  /*64a0*/  PLOP3.LUT P0, PT, PT, PT, UP0, 0x80, 0x8 ;  /* 0x000000000008781c */ /* 0x000fe20003f0f008 */
[----:B------:R-:W-:Y:S11]  /*64b0*/  UPRMT UR4, UR20, 0x654, UR4 ;  /* 0x0000065414047896 */ /* 0x000ff60008000004 */
[----:B------:R-:W-:Y:S01]  /*64c0*/  @!UPT UIADD3 URZ, UPT, UPT, URZ, URZ, URZ ;  /* 0x000000fffffff290 */ /* 0x000fe2000fffe0ff */
[----:B-1----:R-:W1:Y:S02]  /*64d0*/  @P0 S2R R4, SR_TID.X ;  /* 0x0000000000040919 */ /* 0x002e640000002100 */
[----:B-1----:R-:W-:Y:S05]  /*64e0*/  @P0 IMAD.SHL.U32 R4, R4, 0x10, RZ ;  /* 0x0000001004040824 */ /* 0x002fea00078e00ff */
[----:B---3--:R-:W-:Y:S05]  /*64f0*/  @P0 LOP3.LUT R3, R4, 0x7f0, RZ, 0xc0, !PT ;  /* 0x000007f004030812 */ /* 0x008fea00078ec0ff */
[----:B------:R-:W1:Y:S04]  /*6500*/  @P0 LDS.128 R64, [R3+UR16+0x980] ;  /* 0x0009801003400984 */ /* 0x000e680008000c00 */
[----:B------:R-:W2:Y:S04]  /*6510*/  @P0 LDS.128 R60, [R3+UR16+0x1180] ;  /* 0x00118010033c0984 */ /* 0x000ea80008000c00 */
[----:B------:R-:W3:Y:S04]  /*6520*/  @P0 LDS.128 R56, [R3+UR16+0x1980] ;  /* 0x0019801003380984 */ /* 0x000ee80008000c00 */
[----:B------:R-:W4:Y:S04]  /*6530*/  @P0 LDS.128 R52, [R3+UR16+0x2180] ;  /* 0x0021801003340984 */ /* 0x000f280008000c00 */
[----:B------:R-:W5:Y:S04]  /*6540*/  @P0 LDS.128 R48, [R3+UR16+0x2980] ;  /* 0x0029801003300984 */ /* 0x000f680008000c00 */
        /* <DEDUP_REMOVED lines=9> */
[----:B-1----:R-:W-:Y:S04]  /*65e0*/  STL.64 [R1+0xd0], R64 ;  /* 0x0000d04001007387 */ /* 0x002fe80000100a00 */
[----:B------:R1:W5:Y:S04]  /*65f0*/  @P0 LDS.128 R16, [R3+UR16+0x180] ;  /* 0x0001801003100984 */ /* 0x0003680008000c00 */
[----:B------:R5:W-:Y:S04]  /*6600*/  STL.64 [R1+0xd8], R66 ;  /* 0x0000d84201007387 */ /* 0x000be80000100a00 */
[----:B--2---:R2:W-:Y:S04]  /*6610*/  STL.64 [R1+0xc0], R60 ;  /* 0x0000c03c01007387 */ /* 0x0045e80000100a00 */
[----:B------:R2:W-:Y:S04]  /*6620*/  STL.64 [R1+0xc8], R62 ;  /* 0x0000c83e01007387 */ /* 0x0005e80000100a00 */
[----:B---3--:R2:W-:Y:S04]  /*6630*/  STL.64 [R1+0xb0], R56 ;  /* 0x0000b03801007387 */ /* 0x0085e80000100a00 */
[----:B------:R2:W-:Y:S01]  /*6640*/  STL.64 [R1+0xb8], R58 ;  /* 0x0000b83a01007387 */ /* 0x0005e20000100a00 */
[----:B-1----:R-:W-:Y:S03]  /*6650*/  IMAD.U32 R3, RZ, RZ, UR7 ;  /* 0x00000007ff037e24 */ /* 0x002fe6000f8e00ff */
[----:B----4-:R2:W-:Y:S04]  /*6660*/  STL.64 [R1+0xa0], R52 ;  /* 0x0000a03401007387 */ /* 0x0105e80000100a00 */
[----:B------:R2:W-:Y:S04]  /*6670*/  STL.64 [R1+0xa8], R54 ;  /* 0x0000a83601007387 */ /* 0x0005e80000100a00 */
[----:B-----5:R2:W-:Y:S04]  /*6680*/  STL.64 [R1+0x90], R48 ;  /* 0x0000903001007387 */ /* 0x0205e80000100a00 */
[----:B------:R2:W-:Y:S04]  /*6690*/  STL.64 [R1+0x98], R50 ;  /* 0x0000983201007387 */ /* 0x0005e80000100a00 */
        /* <DEDUP_REMOVED lines=12> */
[----:B------:R2:W-:Y:S01]  /*6760*/  STL.64 [R1+0x20], R20 ;  /* 0x0000201401007387 */ /* 0x0005e20000100a00 */
[----:B------:R-:W-:Y:S01]  /*6770*/  @!PT LDS RZ, [RZ] ;  /* 0x00000000fffff984 */ /* 0x000fe20000000800 */
[----:B------:R-:W-:Y:S01]  /*6780*/  @!PT LDS RZ, [RZ] ;  /* 0x00000000fffff984 */ /* 0x000fe20000000800 */
[----:B------:R-:W-:Y:S01]  /*6790*/  @!PT LDS RZ, [RZ] ;  /* 0x00000000fffff984 */ /* 0x000fe20000000800 */
[----:B------:R-:W-:Y:S01]  /*67a0*/  @!PT LDS RZ, [RZ] ;  /* 0x00000000fffff984 */ /* 0x000fe20000000800 */
[----:B------:R1:W-:Y:S06]  /*67b0*/  MEMBAR.ALL.CTA ;  /* 0x0000000000007992 */ /* 0x0003ec0000008000 */
[----:B-1----:R-:W1:Y:S04]  /*67c0*/  FENCE.VIEW.ASYNC.S ;  /* 0x00000000000073c6 */ /* 0x002e680000000000 */
[----:B------:R2:W-:Y:S04]  /*67d0*/  STL.64 [R1+0x28], R22 ;  /* 0x0000281601007387 */ /* 0x0005e80000100a00 */
[----:B------:R2:W-:Y:S04]  /*67e0*/  STL.64 [R1], R12 ;  /* 0x0000000c01007387 */ /* 0x0005e80000100a00 */
[----:B------:R2:W-:Y:S04]  /*67f0*/  STL.64 [R1+0x8], R14 ;  /* 0x0000080e01007387 */ /* 0x0005e80000100a00 */
[----:B------:R2:W-:Y:S04]  /*6800*/  STL.64 [R1+0x10], R8 ;  /* 0x0000100801007387 */ /* 0x0005e80000100a00 */
[----:B------:R2:W-:Y:S01]  /*6810*/  STL.64 [R1+0x18], R10 ;  /* 0x0000180a01007387 */ /* 0x0005e20000100a00 */
[----:B-1----:R-:W-:Y:S03]  /*6820*/  SYNCS.ARRIVE.TRANS64.RED.A1T0 RZ, [UR4], RZ ;  /* 0x000000ffffff79a7 */ /* 0x002fe60008100404 */
[----:B------:R2:W-:Y:S02]  /*6830*/  STL [R1+0x124], R3 ;  /* 0x0001240301007387 */ /* 0x0005e40000100800 */
.L_x_82:
[----:B--2---:R-:W1:Y:S01]  /*6840*/  S2R R22, SR_TID.X ;  /* 0x0000000000167919 */ /* 0x004e620000002100 */
[----:B---3--:R-:W-:Y:S04]  /*6850*/  IMAD.U32 R3, RZ, RZ, UR45 ;  /* 0x0000002dff037e24 */ /* 0x008fe8000f8e00ff */
[----:B------:R-:W-:Y:S05]  /*6860*/  IMAD R249, R3, 0xf0, R2 ;  /* 0x000000f003f97824 */ /* 0x000fea00078e0202 */
[----:B------:R-:W-:Y:S02]  /*6870*/  SHF.R.U32.HI R5, RZ, 0x15, R249 ;  /* 0x00000015ff057819 */ /* 0x000fe400000116f9 */
[----:B-1----:R-:W-:Y:S04]  /*6880*/  SHF.R.U32.HI R22, RZ, 0x5, R22 ;  /* 0x00000005ff167819 */ /* 0x002fe80000011616 */
[----:B------:R-:W-:Y:S01]  /*6890*/  LOP3.LUT P0, RZ, R5, 0x3, R22, 0x48, !PT ;  /* 0x0000000305ff7812 */ /* 0x000fe20007804816 */
[----:B------:R-:W-:Y:S01]  /*68a0*/  @!UPT UIADD3 URZ, UPT, UPT, URZ, URZ, URZ ;  /* 0x000000fffffff290 */ /* 0x000fe2000fffe0ff */
[----:B------:R-:W-:Y:S11]  /*68b0*/  @P3 BRA `(.L_x_85) ;  /* 0x0000000000083947 */ /* 0x000ff60003800000 */
[----:B------:R-:W1:Y:S02]  /*68c0*/  SYNCS.PHASECHK.TRANS64.TRYWAIT P1, [UR5+0xb0], R0 ;  /* 0x0000b000ff0075a7 */ /* 0x000e640008021105 */
[----:B-1----:R-:W-:Y:S05]  /*68d0*/  @!P1 BRA `(.L_x_86) ;  /* 0x0000008400389947 */ /* 0x002fea0003800000 */
.L_x_85:
[----:B------:R-:W-:Y:S05]  /*68e0*/  @!P0 BRA `(.L_x_87) ;  /* 0x0000000000408947 */ /* 0x000fea0003800000 */
[----:B------:R-:W2:Y:S01]  /*68f0*/  LDCU.64 UR8, c[0x4][0x68] ;  /* 0x01000d00ff0877ac */ /* 0x000ea20008000a00 */
[----:B------:R-:W-:Y:S01]  /*6900*/  MOV R15, 0x0 ;  /* 0x00000000000f7802 */ /* 0x000fe20000000f00 */
[----:B------:R-:W-:Y:S02]  /*6910*/  HFMA2 R12, -RZ, RZ, 0, 5.9604644775390625e-08 ;  /* 0x00000001ff0c7431 */ /* 0x000fe400000001ff */
[----:B------:R-:W-:Y:S02]  /*6920*/  IMAD.MOV.U32 R8, RZ, RZ, 0x192 ;  /* 0x00000192ff087424 */ /* 0x000fe400078e00ff */
[----:B------:R-:W-:Y:S01]  /*6930*/  IMAD.MOV.U32 R13, RZ, RZ, RZ ;  /* 0x000000ffff0d7224 */ /* 0x000fe200078e00ff */
[----:B------:R-:W3:Y:S01]  /*6940*/  LDCU.64 UR6, c[0x4][0x70] ;  /* 0x01000e00ff0677ac */ /* 0x000ee20008000a00 */
[----:B------:R-:W4:Y:S01]  /*6950*/  LDC.64 R14, c[0x4][R15] ;  /* 0x010000000f0e7b82 */ /* 0x000f220000000a00 */
[----:B------:R-:W5:Y:S01]  /*6960*/  LDCU.64 UR4, c[0x4][0x8] ;  /* 0x01000100ff0477ac */ /* 0x000f620008000a00 */
[----:B--2---:R-:W-:Y:S01]  /*6970*/  MOV R5, UR9 ;  /* 0x0000000900057c02 */ /* 0x004fe20008000f00 */
[----:B------:R-:W-:Y:S01]  /*6980*/  IMAD.U32 R4, RZ, RZ, UR8 ;  /* 0x00000008ff047e24 */ /* 0x000fe2000f8e00ff */
[----:B---3--:R-:W-:Y:S01]  /*6990*/  MOV R7, UR7 ;  /* 0x0000000700077c02 */ /* 0x008fe20008000f00 */
[----:B------:R-:W-:Y:S01]  /*69a0*/  IMAD.U32 R6, RZ, RZ, UR6 ;  /* 0x00000006ff067e24 */ /* 0x000fe2000f8e00ff */
[----:B-----5:R-:W-:Y:S01]  /*69b0*/  MOV R11, UR5 ;  /* 0x00000005000b7c02 */ /* 0x020fe20008000f00 */
[----:B------:R-:W-:Y:S02]  /*69c0*/  IMAD.U32 R10, RZ, RZ, UR4 ;  /* 0x00000004ff0a7e24 */ /* 0x000fe4000f8e00ff */
[----:B------:R-:W-:Y:S07]  /*69d0*/  LEPC R20, `(.L_x_87) ;  /* 0x000000001014794e */ /* 0x000fee0000000000 */
[----:B-1--4-:R-:W-:Y:S05]  /*69e0*/  CALL.ABS.NOINC R14 ;  /* 0x000000000e007343 */ /* 0x012fea0003c00000 */
.L_x_87:
[----:B------:R-:W-:Y:S05]  /*69f0*/  WARPSYNC.ALL ;  /* 0x0000000000007948 */ /* 0x000fea0003800000 */
[C---:B------:R-:W-:Y:S01]  /*6a00*/  R2UR UR4, R249.reuse ;  /* 0x00000000f90472ca */ /* 0x040fe200000e0000 */
[----:B-1----:R-:W-:Y:S05]  /*6a10*/  VIADD R3, R249, 0x10 ;  /* 0x00000010f9037836 */ /* 0x002fea0000000000 */
[----:B------:R-:W-:Y:S04]  /*6a20*/  SHF.R.U32.HI R3, RZ, 0x15, R3 ;  /* 0x00000015ff037819 */ /* 0x000fe80000011603 */
[----:B------:R-:W-:Y:S03]  /*6a30*/  LOP3.LUT P0, RZ, R3, 0x3, R22, 0x48, !PT ;  /* 0x0000000303ff7812 */ /* 0x000fe60007804816 */
[----:B------:R-:W1:Y:S10]  /*6a40*/  LDTM.x16 R232, tmem[UR4] ;  /* 0x0000000400e879ee */ /* 0x000e740008240000 */
[----:B-1----:R-:W-:Y:S05]  /*6a50*/  @!P0 BRA `(.L_x_88) ;  /* 0x0000000000408947 */ /* 0x002fea0003800000 */
[----:B------:R-:W1:Y:S01]  /*6a60*/  LDCU.64 UR8, c[0x4][0x68] ;  /* 0x01000d00ff0877ac */ /* 0x000e620008000a00 */
[----:B------:R-:W-:Y:S01]  /*6a70*/  MOV R15, 0x0 ;  /* 0x00000000000f7802 */ /* 0x000fe20000000f00 */
[----:B------:R-:W-:Y:S02]  /*6a80*/  HFMA2 R12, -RZ, RZ, 0, 5.9604644775390625e-08 ;  /* 0x00000001ff0c7431 */ /* 0x000fe400000001ff */
[----:B------:R-:W-:Y:S02]  /*6a90*/  IMAD.MOV.U32 R8, RZ, RZ, 0x192 ;  /* 0x00000192ff087424 */ /* 0x000fe400078e00ff */
[----:B------:R-:W-:Y:S01]  /*6aa0*/  IMAD.MOV.U32 R13, RZ, RZ, RZ ;  /* 0x000000ffff0d7224 */ /* 0x000fe200078e00ff */
[----:B------:R-:W2:Y:S01]  /*6ab0*/  LDCU.64 UR6, c[0x4][0x70] ;  /* 0x01000e00ff0677ac */ /* 0x000ea20008000a00 */
[----:B------:R-:W3:Y:S01]  /*6ac0*/  LDC.64 R14, c[0x4][R15] ;  /* 0x010000000f0e7b82 */ /* 0x000ee20000000a00 */
[----:B------:R-:W4:Y:S01]  /*6ad0*/  LDCU.64 UR4, c[0x4][0x8] ;  /* 0x01000100ff0477ac */ /* 0x000f220008000a00 */
[----:B-1----:R-:W-:Y:S01]  /*6ae0*/  MOV R5, UR9 ;  /* 0x0000000900057c02 */ /* 0x002fe20008000f00 */
[----:B------:R-:W-:Y:S01]  /*6af0*/  IMAD.U32 R4, RZ, RZ, UR8 ;  /* 0x00000008ff047e24 */ /* 0x000fe2000f8e00ff */
[----:B--2---:R-:W-:Y:S01]  /*6b00*/  MOV R7, UR7 ;  /* 0x0000000700077c02 */ /* 0x004fe20008000f00 */
[----:B------:R-:W-:Y:S01]  /*6b10*/  IMAD.U32 R6, RZ, RZ, UR6 ;  /* 0x00000006ff067e24 */ /* 0x000fe2000f8e00ff */
[----:B----4-:R-:W-:Y:S01]  /*6b20*/  MOV R11, UR5 ;  /* 0x00000005000b7c02 */ /* 0x010fe20008000f00 */
[----:B------:R-:W-:Y:S02]  /*6b30*/  IMAD.U32 R10, RZ, RZ, UR4 ;  /* 0x00000004ff0a7e24 */ /* 0x000fe4000f8e00ff */
[----:B------:R-:W-:Y:S07]  /*6b40*/  LEPC R20, `(.L_x_88) ;  /* 0x000000001014794e */ /* 0x000fee0000000000 */
[----:B---3--:R-:W-:Y:S05]  /*6b50*/  CALL.ABS.NOINC R14 ;  /* 0x000000000e007343 */ /* 0x008fea0003c00000 */
.L_x_88:
[----:B------:R-:W-:Y:S05]  /*6b60*/  WARPSYNC.ALL ;  /* 0x0000000000007948 */ /* 0x000fea0003800000 */
[C---:B------:R-:W-:Y:S01]  /*6b70*/  R2UR UR4, R249.reuse ;  /* 0x00000000f90472ca */ /* 0x040fe200000e0000 */
[----:B------:R-:W-:Y:S05]  /*6b80*/  VIADD R3, R249, 0x20 ;  /* 0x00000020f9037836 */ /* 0x000fea0000000000 */
[----:B------:R-:W-:Y:S04]  /*6b90*/  SHF.R.U32.HI R3, RZ, 0x15, R3 ;  /* 0x00000015ff037819 */ /* 0x000fe80000011603 */
[----:B------:R-:W-:Y:S03]  /*6ba0*/  LOP3.LUT P0, RZ, R3, 0x3, R22, 0x48, !PT ;  /* 0x0000000303ff7812 */ /* 0x000fe60007804816 */
[----:B------:R-:W1:Y:S10]  /*6bb0*/  LDTM.x16 R216, tmem[UR4+0x10] ;  /* 0x0000100400d879ee */ /* 0x000e740008240000 */
        /* <DEDUP_REMOVED lines=17> */
.L_x_89:
        /* <DEDUP_REMOVED lines=23> */
.L_x_90:
        /* <DEDUP_REMOVED lines=23> */
.L_x_91:
        /* <DEDUP_REMOVED lines=23> */
.L_x_92:
        /* <DEDUP_REMOVED lines=23> */
.L_x_93:
        /* <DEDUP_REMOVED lines=23> */
.L_x_94:
        /* <DEDUP_REMOVED lines=23> */
.L_x_95:
        /* <DEDUP_REMOVED lines=23> */
.L_x_96:
        /* <DEDUP_REMOVED lines=23> */
.L_x_97:
        /* <DEDUP_REMOVED lines=23> */
.L_x_98:
[----:B------:R-:W1:Y:S01]  /*79c0*/  S2R R0, SR_TID.X ;  /* 0x0000000000007919 */ /* 0x000e620000002100 */
[----:B------:R-:W-:Y:S05]  /*79d0*/  WARPSYNC.ALL ;  /* 0x0000000000007948 */ /* 0x000fea0003800000 */
[C---:B------:R-:W-:Y:S01]  /*79e0*/  R2UR UR4, R249.reuse ;  /* 0x00000000f90472ca */ /* 0x040fe200000e0000 */
[----:B------:R-:W-:Y:S05]  /*79f0*/  VIADD R3, R249, 0xc0 ;  /* 0x000000c0f9037836 */ /* 0x000fea0000000000 */
[----:B------:R-:W-:Y:S07]  /*7a00*/  SHF.R.U32.HI R3, RZ, 0x15, R3 ;  /* 0x00000015ff037819 */ /* 0x000fee0000011603 */
[----:B------:R-:W2:Y:S01]  /*7a10*/  LDTM.x16 R56, tmem[UR4+0xb0] ;  /* 0x0000b004003879ee */ /* 0x000ea20008240000 */
[----:B-1----:R-:W-:Y:S04]  /*7a20*/  SHF.R.U32.HI R0, RZ, 0x5, R0 ;  /* 0x00000005ff007819 */ /* 0x002fe80000011600 */
[----:B------:R-:W-:Y:S11]  /*7a30*/  LOP3.LUT P0, RZ, R3, 0x3, R0, 0x48, !PT ;  /* 0x0000000303ff7812 */ /* 0x000ff60007804800 */
[----:B------:R-:W-:Y:S02]  /*7a40*/  @!UPT UIADD3 URZ, UPT, UPT, URZ, URZ, URZ ;  /* 0x000000fffffff290 */ /* 0x000fe4000fffe0ff */
[----:B--2---:R-:W-:Y:S05]  /*7a50*/  @!P0 BRA `(.L_x_99) ;  /* 0x0000000000408947 */ /* 0x004fea0003800000 */
        /* <DEDUP_REMOVED lines=16> */
.L_x_99:
        /* <DEDUP_REMOVED lines=26> */
.L_x_100:
        /* <DEDUP_REMOVED lines=26> */
.L_x_101:
[----:B------:R-:W1:Y:S01]  /*7ea0*/  S2R R0, SR_TID.X ;  /* 0x0000000000007919 */ /* 0x000e620000002100 */
[----:B------:R-:W-:Y:S05]  /*7eb0*/  WARPSYNC.ALL ;  /* 0x0000000000007948 */ /* 0x000fea0003800000 */
[----:B-1----:R-:W-:Y:S01]  /*7ec0*/  LOP3.LUT P0, RZ, R0, 0x60, RZ, 0xc0, !PT ;  /* 0x0000006000ff7812 */ /* 0x002fe2000780c0ff */
[----:B------:R-:W2:Y:S01]  /*7ed0*/  LDL.LU R21, [R1+0xd0] ;  /* 0x0000d00001157983 */ /* 0x000ea20000300800 */
[----:B------:R-:W-:Y:S01]  /*7ee0*/  FMUL R134, R134, UR37 ;  /* 0x0000002586867c20 */ /* 0x000fe20008400000 */
[----:B------:R-:W-:Y:S01]  /*7ef0*/  FMUL R135, R135, UR37 ;  /* 0x0000002587877c20 */ /* 0x000fe20008400000 */
[----:B------:R-:W-:Y:S01]  /*7f00*/  R2UR UR4, R249 ;  /* 0x00000000f90472ca */ /* 0x000fe200000e0000 */
[----:B------:R1:W-:Y:S01]  /*7f10*/  STL [R1+0x3c8], R103 ;  /* 0x0003c86701007387 */ /* 0x0003e20000100800 */
[----:B------:R-:W-:Y:S01]  /*7f20*/  FMUL R0, R232, UR37 ;  /* 0x00000025e8007c20 */ /* 0x000fe20008400000 */
        /* <DEDUP_REMOVED lines=23> */
[----:B-1----:R-:W3:Y:S01]  /*80a0*/  LDL.LU R103, [R1+0xdc] ;  /* 0x0000dc0001677983 */ /* 0x002ee20000300800 */
[----:B------:R-:W-:Y:S01]  /*80b0*/  FMUL R213, R213, UR37 ;  /* 0x00000025d5d57c20 */ /* 0x000fe20008400000 */
[----:B------:R-:W-:Y:S01]  /*80c0*/  FMUL R214, R214, UR37 ;  /* 0x00000025d6d67c20 */ /* 0x000fe20008400000 */
[----:B------:R-:W-:Y:S01]  /*80d0*/  FMUL R215, R215, UR37 ;  /* 0x00000025d7d77c20 */ /* 0x000fe20008400000 */
[----:B------:R-:W-:Y:S01]  /*80e0*/  STL [R1+0x3c4], R72 ;  /* 0x0003c44801007387 */ /* 0x000fe20000100800 */
[----:B------:R-:W-:Y:S01]  /*80f0*/  FMUL R184, R184, UR37 ;  /* 0x00000025b8b87c20 */ /* 0x000fe20008400000 */
[----:B------:R-:W-:Y:S01]  /*8100*/  FMUL R185, R185, UR37 ;  /* 0x00000025b9b97c20 */ /* 0x000fe20008400000 */
[----:B------:R-:W-:Y:S01]  /*8110*/  FMUL R186, R186, UR37 ;  /* 0x00000025baba7c20 */ /* 0x000fe20008400000 */
        /* <DEDUP_REMOVED lines=25> */
[----:B-1----:R-:W4:Y:S01]  /*82b0*/  LDL.LU R73, [R1+0xd8] ;  /* 0x0000d80001497983 */ /* 0x002f220000300800 */
[----:B------:R-:W-:Y:S01]  /*82c0*/  FMUL R179, R179, UR37 ;  /* 0x00000025b3b37c20 */ /* 0x000fe20008400000 */
[----:B------:R-:W-:Y:S01]  /*82d0*/  FMUL R180, R180, UR37 ;  /* 0x00000025b4b47c20 */ /* 0x000fe20008400000 */
[----:B------:R-:W-:Y:S01]  /*82e0*/  FMUL R181, R181, UR37 ;  /* 0x00000025b5b57c20 */ /* 0x000fe20008400000 */
[----:B------:R-:W-:Y:S01]  /*82f0*/  STL [R1+0x3bc], R74 ;  /* 0x0003bc4a01007387 */ /* 0x000fe20000100800 */
        /* <DEDUP_REMOVED lines=10> */
[----:B------:R-:W1:Y:S01]  /*83a0*/  S2UR UR6, SR_CgaCtaId ;  /* 0x00000000000679c3 */ /* 0x000e620000008800 */
[----:B------:R1:W-:Y:S01]  /*83b0*/  STL [R1+0x3b0], R77 ;  /* 0x0003b04d01007387 */ /* 0x0003e20000100800 */
[-C--:B------:R-:W-:Y:S01]  /*83c0*/  F2FP.F16.E4M3.UNPACK_B R250, R16.reuse ;  /* 0x00000010fffa723e */ /* 0x080fe200020006ff */
[----:B------:R-:W-:Y:S01]  /*83d0*/  FMUL R9, R239, UR37 ;  /* 0x00000025ef097c20 */ /* 0x000fe20008400000 */
[----:B------:R-:W-:Y:S01]  /*83e0*/  F2FP.F16.E4M3.UNPACK_B R252, R16.H1 ;  /* 0x00000010fffc723e */ /* 0x000fe200030006ff */
[----:B------:R-:W-:Y:S01]  /*83f0*/  FMUL R154, R154, UR37 ;  /* 0x000000259a9a7c20 */ /* 0x000fe20008400000 */
[----:B------:R-:W-:Y:S01]  /*8400*/  F2FP.F16.E4M3.UNPACK_B R15, R19 ;  /* 0x00000013ff0f723e */ /* 0x000fe200020006ff */
[--C-:B------:R-:W-:Y:S02]  /*8410*/  HADD2.F32 R251, -RZ, R250.reuse.H0_H0 ;  /* 0x200000fafffb7230 */ /* 0x100fe40000004100 */
[----:B------:R-:W-:Y:S01]  /*8420*/  FMUL R155, R155, UR37 ;  /* 0x000000259b9b7c20 */ /* 0x000fe20008400000 */
[----:B------:R-:W-:Y:S02]  /*8430*/  HADD2.F32 R250, -RZ, R250.H1_H1 ;  /* 0x300000fafffa7230 */ /* 0x000fe40000004100 */
[----:B------:R-:W-:Y:S01]  /*8440*/  FMUL R156, R156, UR37 ;  /* 0x000000259c9c7c20 */ /* 0x000fe20008400000 */
[--C-:B------:R-:W-:Y:S02]  /*8450*/  HADD2.F32 R16, -RZ, R15.reuse.H1_H1 ;  /* 0x3000000fff107230 */ /* 0x100fe40000004100 */
[----:B------:R-:W-:Y:S01]  /*8460*/  FFMA R0, R251, UR44, R0 ;  /* 0x0000002cfb007c23 */ /* 0x000fe20008000000 */
[--C-:B------:R-:W-:Y:S02]  /*8470*/  HADD2.F32 R251, -RZ, R252.reuse.H0_H0 ;  /* 0x200000fcfffb7230 */ /* 0x100fe40000004100 */
[----:B------:R-:W-:Y:S01]  /*8480*/  FFMA R3, R250, UR44, R3 ;  /* 0x0000002cfa037c23 */ /* 0x000fe20008000003 */
[----:B------:R-:W-:Y:S01]  /*8490*/  HADD2.F32 R250, -RZ, R252.H1_H1 ;  /* 0x300000fcfffa7230 */ /* 0x000fe20000004100 */
[-C--:B------:R-:W-:Y:S01]  /*84a0*/  F2FP.F16.E4M3.UNPACK_B R252, R17.reuse.H1 ;  /* 0x00000011fffc723e */ /* 0x080fe200030006ff */
[----:B------:R-:W-:Y:S01]  /*84b0*/  FMUL R157, R157, UR37 ;  /* 0x000000259d9d7c20 */ /* 0x000fe20008400000 */
[----:B------:R-:W-:Y:S01]  /*84c0*/  FFMA R4, R251, UR44, R4 ;  /* 0x0000002cfb047c23 */ /* 0x000fe20008000004 */
[----:B------:R-:W-:Y:S01]  /*84d0*/  FMUL R158, R158, UR37 ;  /* 0x000000259e9e7c20 */ /* 0x000fe20008400000 */
[----:B------:R-:W-:Y:S01]  /*84e0*/  FFMA R5, R250, UR44, R5 ;  /* 0x0000002cfa057c23 */ /* 0x000fe20008000005 */
[----:B------:R-:W-:Y:S01]  /*84f0*/  F2FP.F16.E4M3.UNPACK_B R250, R17 ;  /* 0x00000011fffa723e */ /* 0x000fe200020006ff */
[----:B------:R-:W-:Y:S02]  /*8500*/  HADD2.F32 R17, -RZ, R15.H0_H0 ;  /* 0x2000000fff117230 */ /* 0x000fe40000004100 */
[----:B------:R-:W-:Y:S01]  /*8510*/  FMUL R15, R245, UR37 ;  /* 0x00000025f50f7c20 */ /* 0x000fe20008400000 */
[----:B------:R-:W-:Y:S01]  /*8520*/  FMUL R159, R159, UR37 ;  /* 0x000000259f9f7c20 */ /* 0x000fe20008400000 */
[----:B------:R-:W-:Y:S01]  /*8530*/  FMUL R161, R161, UR37 ;  /* 0x00000025a1a17c20 */ /* 0x000fe20008400000 */
[----:B-1----:R-:W2:Y:S01]  /*8540*/  LDL.LU R77, [R1+0xd4] ;  /* 0x0000d400014d7983 */ /* 0x002ea20000300800 */
[--C-:B------:R-:W-:Y:S02]  /*8550*/  HADD2.F32 R251, -RZ, R250.reuse.H0_H0 ;  /* 0x200000fafffb7230 */ /* 0x100fe40000004100 */
[----:B------:R-:W-:Y:S01]  /*8560*/  FMUL R163, R163, UR37 ;  /* 0x00000025a3a37c20 */ /* 0x000fe20008400000 */
[----:B------:R-:W-:Y:S01]  /*8570*/  HADD2.F32 R250, -RZ, R250.H1_H1 ;  /* 0x300000fafffa7230 */ /* 0x000fe20000004100 */
[----:B------:R-:W-:Y:S01]  /*8580*/  STL [R1+0x3ac], R78 ;  /* 0x0003ac4e01007387 */ /* 0x000fe20000100800 */
[----:B------:R-:W-:Y:S01]  /*8590*/  FMUL R165, R165, UR37 ;  /* 0x00000025a5a57c20 */ /* 0x000fe20008400000 */
[----:B------:R-:W-:Y:S01]  /*85a0*/  FFMA R6, R251, UR44, R6 ;  /* 0x0000002cfb067c23 */ /* 0x000fe20008000006 */
[--C-:B------:R-:W-:Y:S01]  /*85b0*/  HADD2.F32 R251, -RZ, R252.reuse.H0_H0 ;  /* 0x200000fcfffb7230 */ /* 0x100fe20000004100 */
[----:B------:R-:W-:Y:S01]  /*85c0*/  STL [R1+0x3a8], R79 ;  /* 0x0003a84f01007387 */ /* 0x000fe20000100800 */
[----:B------:R-:W-:Y:S01]  /*85d0*/  FFMA R7, R250, UR44, R7 ;  /* 0x0000002cfa077c23 */ /* 0x000fe20008000007 */
[----:B------:R-:W-:Y:S01]  /*85e0*/  HADD2.F32 R250, -RZ, R252.H1_H1 ;  /* 0x300000fcfffa7230 */ /* 0x000fe20000004100 */
[-C--:B------:R-:W-:Y:S01]  /*85f0*/  F2FP.F16.E4M3.UNPACK_B R252, R18.reuse.H1 ;  /* 0x00000012fffc723e */ /* 0x080fe200030006ff */
[----:B------:R-:W-:Y:S01]  /*8600*/  STL [R1+0x3a4], R80 ;  /* 0x0003a45001007387 */ /* 0x000fe20000100800 */
[----:B------:R-:W-:Y:S01]  /*8610*/  FFMA R8, R251, UR44, R8 ;  /* 0x0000002cfb087c23 */ /* 0x000fe20008000008 */
[----:B------:R-:W-:Y:S01]  /*8620*/  FMUL R166, R166, UR37 ;  /* 0x00000025a6a67c20 */ /* 0x000fe20008400000 */
[----:B------:R-:W-:Y:S01]  /*8630*/  FFMA R9, R250, UR44, R9 ;  /* 0x0000002cfa097c23 */ /* 0x000fe20008000009 */
[----:B------:R-:W-:Y:S01]  /*8640*/  STL [R1+0x3a0], R81 ;  /* 0x0003a05101007387 */ /* 0x000fe20000100800 */
[----:B------:R-:W-:Y:S01]  /*8650*/  HADD2.F32 R14, -RZ, R252.H1_H1 ;  /* 0x300000fcff0e7230 */ /* 0x000fe20000004100 */
[----:B------:R-:W-:Y:S01]  /*8660*/  F2FP.F16.E4M3.UNPACK_B R250, R18 ;  /* 0x00000012fffa723e */ /* 0x000fe200020006ff */
[----:B------:R-:W-:Y:S01]  /*8670*/  FMUL R136, R136, UR37 ;  /* 0x0000002588887c20 */ /* 0x000fe20008400000 */
[----:B------:R-:W-:Y:S01]  /*8680*/  STL [R1+0x39c], R82 ;  /* 0x00039c5201007387 */ /* 0x000fe20000100800 */
[----:B------:R-:W-:Y:S01]  /*8690*/  F2FP.SATFINITE.E4M3.F32.PACK_AB_MERGE_C R8, R9, R8, RZ ;  /* 0x000000080908723e */ /* 0x000fe200048070ff */
[----:B------:R-:W-:Y:S01]  /*86a0*/  FMUL R137, R137, UR37 ;  /* 0x0000002589897c20 */ /* 0x000fe20008400000 */
[--C-:B------:R-:W-:Y:S01]  /*86b0*/  HADD2.F32 R251, -RZ, R250.reuse.H0_H0 ;  /* 0x200000fafffb7230 */ /* 0x100fe20000004100 */
[----:B------:R1:W-:Y:S01]  /*86c0*/  STL [R1+0x398], R83 ;  /* 0x0003985301007387 */ /* 0x0003e20000100800 */
[----:B------:R-:W-:Y:S01]  /*86d0*/  HADD2.F32 R250, -RZ, R250.H1_H1 ;  /* 0x300000fafffa7230 */ /* 0x000fe20000004100 */
[----:B------:R-:W-:Y:S01]  /*86e0*/  F2FP.F16.E4M3.UNPACK_B R18, R19.H1 ;  /* 0x00000013ff12723e */ /* 0x000fe200030006ff */
[----:B------:R-:W-:Y:S01]  /*86f0*/  FMUL R138, R138, UR37 ;  /* 0x000000258a8a7c20 */ /* 0x000fe20008400000 */
[----:B------:R1:W-:Y:S01]  /*8700*/  STL [R1+0x394], R84 ;  /* 0x0003945401007387 */ /* 0x0003e20000100800 */
[----:B------:R-:W-:Y:S01]  /*8710*/  FFMA R10, R251, UR44, R10 ;  /* 0x0000002cfb0a7c23 */ /* 0x000fe2000800000a */
[----:B------:R-:W-:Y:S01]  /*8720*/  FFMA R11, R250, UR44, R11 ;  /* 0x0000002cfa0b7c23 */ /* 0x000fe2000800000b */
[----:B------:R-:W-:Y:S01]  /*8730*/  HADD2.F32 R251, -RZ, R252.H0_H0 ;  /* 0x200000fcfffb7230 */ /* 0x000fe20000004100 */
[----:B------:R-:W-:Y:S01]  /*8740*/  STL [R1+0x390], R85 ;  /* 0x0003905501007387 */ /* 0x000fe20000100800 */
[--C-:B------:R-:W-:Y:S02]  /*8750*/  HADD2.F32 R19, -RZ, R18.reuse.H0_H0 ;  /* 0x20000012ff137230 */ /* 0x100fe40000004100 */
[----:B------:R-:W-:Y:S01]  /*8760*/  FMUL R139, R139, UR37 ;  /* 0x000000258b8b7c20 */ /* 0x000fe20008400000 */
[----:B------:R-:W-:Y:S01]  /*8770*/  HADD2.F32 R18, -RZ, R18.H1_H1 ;  /* 0x30000012ff127230 */ /* 0x000fe20000004100 */
[----:B------:R-:W-:Y:S01]  /*8780*/  STL [R1+0x38c], R86 ;  /* 0x00038c5601007387 */ /* 0x000fe20000100800 */
[----:B------:R-:W-:Y:S01]  /*8790*/  FFMA R12, R251, UR44, R12 ;  /* 0x0000002cfb0c7c23 */ /* 0x000fe2000800000c */
[----:B------:R-:W-:Y:S01]  /*87a0*/  FFMA R13, R14, UR44, R13 ;  /* 0x0000002c0e0d7c23 */ /* 0x000fe2000800000d */
[----:B------:R-:W-:Y:S01]  /*87b0*/  FMUL R14, R244, UR37 ;  /* 0x00000025f40e7c20 */ /* 0x000fe20008400000 */
[----:B------:R-:W-:Y:S01]  /*87c0*/  STL [R1+0x388], R87 ;  /* 0x0003885701007387 */ /* 0x000fe20000100800 */
[----:B------:R-:W-:Y:S01]  /*87d0*/  FMUL R140, R140, UR37 ;  /* 0x000000258c8c7c20 */ /* 0x000fe20008400000 */
[----:B------:R-:W-:Y:S01]  /*87e0*/  FMUL R141, R141, UR37 ;  /* 0x000000258d8d7c20 */ /* 0x000fe20008400000 */
[----:B------:R-:W-:Y:S01]  /*87f0*/  FFMA R14, R17, UR44, R14 ;  /* 0x0000002c110e7c23 */ /* 0x000fe2000800000e */
[----:B------:R-:W-:Y:S01]  /*8800*/  STL [R1+0x384], R56 ;  /* 0x0003843801007387 */ /* 0x000fe20000100800 */
[----:B------:R-:W-:Y:S01]  /*8810*/  FFMA R15, R16, UR44, R15 ;  /* 0x0000002c100f7c23 */ /* 0x000fe2000800000f */
[----:B------:R-:W-:Y:S01]  /*8820*/  FMUL R16, R246, UR37 ;  /* 0x00000025f6107c20 */ /* 0x000fe20008400000 */
[----:B------:R-:W-:Y:S01]  /*8830*/  FMUL R17, R247, UR37 ;  /* 0x00000025f7117c20 */ /* 0x000fe20008400000 */
[----:B------:R-:W-:Y:S01]  /*8840*/  STL [R1+0x380], R57 ;  /* 0x0003803901007387 */ /* 0x000fe20000100800 */
[----:B------:R-:W-:Y:S01]  /*8850*/  FMUL R142, R142, UR37 ;  /* 0x000000258e8e7c20 */ /* 0x000fe20008400000 */
[----:B------:R-:W-:Y:S01]  /*8860*/  FFMA R16, R19, UR44, R16 ;  /* 0x0000002c13107c23 */ /* 0x000fe20008000010 */
[----:B------:R-:W-:Y:S01]  /*8870*/  FFMA R17, R18, UR44, R17 ;  /* 0x0000002c12117c23 */ /* 0x000fe20008000011 */
        /* <DEDUP_REMOVED lines=78> */
[----:B------:R-:W-:Y:S02]  /*8d60*/  BSSY.RECONVERGENT B0, `(.L_x_102) ;  /* 0x0000559000007945 */ /* 0x000fe40003800200 */
[----:B------:R-:W-:Y:S04]  /*8d70*/  STL [R1+0x32c], R46 ;  /* 0x00032c2e01007387 */ /* 0x000fe80000100800 */
[----:B------:R-:W-:Y:S04]  /*8d80*/  STL [R1+0x328], R47 ;  /* 0x0003282f01007387 */ /* 0x000fe80000100800 */
[----:B------:R-:W-:Y:S04]  /*8d90*/  STL [R1+0x324], R48 ;  /* 0x0003243001007387 */ /* 0x000fe80000100800 */
[----:B------:R-:W-:Y:S04]  /*8da0*/  STL [R1+0x320], R49 ;  /* 0x0003203101007387 */ /* 0x000fe80000100800 */
[----:B------:R1:W-:Y:S04]  /*8db0*/  STL [R1+0x31c], R50 ;  /* 0x00031c3201007387 */ /* 0x0003e80000100800 */
[----:B------:R-:W-:Y:S04]  /*8dc0*/  STL [R1+0x318], R51 ;  /* 0x0003183301007387 */ /* 0x000fe80000100800 */
[----:B------:R-:W-:Y:S04]  /*8dd0*/  STL [R1+0x314], R52 ;  /* 0x0003143401007387 */ /* 0x000fe80000100800 */
[----:B------:R1:W-:Y:S04]  /*8de0*/  STL [R1+0x310], R53 ;  /* 0x0003103501007387 */ /* 0x0003e80000100800 */
[----:B------:R-:W-:Y:S04]  /*8df0*/  STL [R1+0x30c], R54 ;  /* 0x00030c3601007387 */ /* 0x000fe80000100800 */
[----:B------:R-:W-:Y:S04]  /*8e00*/  STL [R1+0x308], R55 ;  /* 0x0003083701007387 */ /* 0x000fe80000100800 */
[----:B------:R1:W-:Y:S04]  /*8e10*/  STL [R1+0x304], R24 ;  /* 0x0003041801007387 */ /* 0x0003e80000100800 */
[----:B------:R1:W-:Y:S04]  /*8e20*/  STL [R1+0x300], R25 ;  /* 0x0003001901007387 */ /* 0x0003e80000100800 */
[----:B------:R1:W-:Y:S04]  /*8e30*/  STL [R1+0x2fc], R26 ;  /* 0x0002fc1a01007387 */ /* 0x0003e80000100800 */
[----:B------:R-:W-:Y:S04]  /*8e40*/  STL [R1+0x2f8], R27 ;  /* 0x0002f81b01007387 */ /* 0x000fe80000100800 */
[----:B------:R-:W-:Y:S04]  /*8e50*/  STL [R1+0x2f4], R28 ;  /* 0x0002f41c01007387 */ /* 0x000fe80000100800 */
[----:B------:R-:W-:Y:S04]  /*8e60*/  STL [R1+0x2f0], R29 ;  /* 0x0002f01d01007387 */ /* 0x000fe80000100800 */
[----:B------:R1:W-:Y:S04]  /*8e70*/  STL [R1+0x2ec], R30 ;  /* 0x0002ec1e01007387 */ /* 0x0003e80000100800 */
[----:B------:R-:W-:Y:S04]  /*8e80*/  STL [R1+0x2e8], R31 ;  /* 0x0002e81f01007387 */ /* 0x000fe80000100800 */
[----:B------:R1:W-:Y:S04]  /*8e90*/  STL [R1+0x2e4], R32 ;  /* 0x0002e42001007387 */ /* 0x0003e80000100800 */
[----:B------:R-:W-:Y:S04]  /*8ea0*/  STL [R1+0x2e0], R33 ;  /* 0x0002e02101007387 */ /* 0x000fe80000100800 */
[----:B------:R1:W-:Y:S04]  /*8eb0*/  STL [R1+0x2dc], R34 ;  /* 0x0002dc2201007387 */ /* 0x0003e80000100800 */
[----:B------:R-:W-:Y:S04]  /*8ec0*/  STL [R1+0x2d8], R35 ;  /* 0x0002d82301007387 */ /* 0x000fe80000100800 */
[----:B------:R-:W-:Y:S04]  /*8ed0*/  STL [R1+0x2d4], R36 ;  /* 0x0002d42401007387 */ /* 0x000fe80000100800 */
[----:B------:R-:W-:Y:S04]  /*8ee0*/  STL [R1+0x2d0], R37 ;  /* 0x0002d02501007387 */ /* 0x000fe80000100800 */
[----:B------:R1:W-:Y:S04]  /*8ef0*/  STL [R1+0x2cc], R38 ;  /* 0x0002cc2601007387 */ /* 0x0003e80000100800 */
[----:B------:R1:W-:Y:S04]  /*8f00*/  STL [R1+0x2c8], R39 ;  /* 0x0002c82701007387 */ /* 0x0003e80000100800 */
[----:B------:R-:W-:Y:S04]  /*8f10*/  STL [R1+0x138], R248 ;  /* 0x000138f801007387 */ /* 0x000fe80000100800 */
        /* <DEDUP_REMOVED lines=10> */
[----:B------:R-:W-:Y:S01]  /*8fc0*/  STL [R1+0x20c], R17 ;  /* 0x00020c1101007387 */ /* 0x000fe20000100800 */
[----:B--2---:R-:W-:Y:S02]  /*8fd0*/  F2FP.F16.E4M3.UNPACK_B R247, R77.H1 ;  /* 0x0000004dfff7723e */ /* 0x004fe400030006ff */
[-C--:B------:R-:W-:Y:S02]  /*8fe0*/  F2FP.F16.E4M3.UNPACK_B R20, R21.reuse ;  /* 0x00000015ff14723e */ /* 0x080fe400020006ff */
[----:B------:R-:W-:Y:S02]  /*8ff0*/  F2FP.F16.E4M3.UNPACK_B R242, R21.H1 ;  /* 0x00000015fff2723e */ /* 0x000fe400030006ff */
[-C--:B---3--:R-:W-:Y:S01]  /*9000*/  F2FP.F16.E4M3.UNPACK_B R250, R103.reuse ;  /* 0x00000067fffa723e */ /* 0x088fe200020006ff */
[--C-:B------:R-:W-:Y:S01]  /*9010*/  HADD2.F32 R21, -RZ, R20.reuse.H0_H0 ;  /* 0x20000014ff157230 */ /* 0x100fe20000004100 */
[----:B------:R-:W-:Y:S01]  /*9020*/  F2FP.F16.E4M3.UNPACK_B R246, R103.H1 ;  /* 0x00000067fff6723e */ /* 0x000fe200030006ff */
[----:B------:R-:W-:Y:S02]  /*9030*/  HADD2.F32 R22, -RZ, R20.H1_H1 ;  /* 0x30000014ff167230 */ /* 0x000fe40000004100 */
[----:B------:R-:W-:Y:S01]  /*9040*/  FMUL R20, R218, UR37 ;  /* 0x00000025da147c20 */ /* 0x000fe20008400000 */
[--C-:B------:R-:W-:Y:S02]  /*9050*/  HADD2.F32 R23, -RZ, R242.reuse.H0_H0 ;  /* 0x200000f2ff177230 */ /* 0x100fe40000004100 */
[----:B------:R-:W-:Y:S01]  /*9060*/  FFMA R18, R21, UR44, R18 ;  /* 0x0000002c15127c23 */ /* 0x000fe20008000012 */
[----:B----4-:R-:W-:Y:S01]  /*9070*/  F2FP.F16.E4M3.UNPACK_B R245, R73 ;  /* 0x00000049fff5723e */ /* 0x010fe200020006ff */
[----:B------:R-:W-:Y:S01]  /*9080*/  FFMA R19, R22, UR44, R19 ;  /* 0x0000002c16137c23 */ /* 0x000fe20008000013 */
[----:B------:R-:W-:Y:S01]  /*9090*/  F2FP.F16.E4M3.UNPACK_B R22, R77 ;  /* 0x0000004dff16723e */ /* 0x000fe200020006ff */
[----:B------:R-:W-:Y:S01]  /*90a0*/  FFMA R20, R23, UR44, R20 ;  /* 0x0000002c17147c23 */ /* 0x000fe20008000014 */
[----:B------:R-:W-:Y:S01]  /*90b0*/  STL [R1+0x210], R18 ;  /* 0x0002101201007387 */ /* 0x000fe20000100800 */
[----:B------:R-:W-:Y:S01]  /*90c0*/  F2FP.F16.E4M3.UNPACK_B R244, R73.H1 ;  /* 0x00000049fff4723e */ /* 0x000fe200030006ff */
[----:B------:R-:W-:Y:S02]  /*90d0*/  HADD2.F32 R216, -RZ, R242.H1_H1 ;  /* 0x300000f2ffd87230 */ /* 0x000fe40000004100 */
[----:B------:R-:W-:Y:S01]  /*90e0*/  FMUL R21, R219, UR37 ;  /* 0x00000025db157c20 */ /* 0x000fe20008400000 */
[----:B------:R-:W-:Y:S01]  /*90f0*/  STL [R1+0x214], R19 ;  /* 0x0002141301007387 */ /* 0x000fe20000100800 */
[--C-:B------:R-:W-:Y:S02]  /*9100*/  HADD2.F32 R243, -RZ, R22.reuse.H0_H0 ;  /* 0x20000016fff37230 */ /* 0x100fe40000004100 */
[----:B------:R-:W-:Y:S01]  /*9110*/  FMUL R23, R221, UR37 ;  /* 0x00000025dd177c20 */ /* 0x000fe20008400000 */
[----:B------:R-:W-:Y:S01]  /*9120*/  FFMA R21, R216, UR44, R21 ;  /* 0x0000002cd8157c23 */ /* 0x000fe20008000015 */
[----:B------:R-:W-:Y:S01]  /*9130*/  STL [R1+0x218], R20 ;  /* 0x0002181401007387 */ /* 0x000fe20000100800 */
[----:B------:R-:W-:Y:S02]  /*9140*/  HADD2.F32 R242, -RZ, R22.H1_H1 ;  /* 0x30000016fff27230 */ /* 0x000fe40000004100 */
[----:B------:R-:W-:Y:S01]  /*9150*/  FMUL R22, R220, UR37 ;  /* 0x00000025dc167c20 */ /* 0x000fe20008400000 */
[----:B------:R-:W-:Y:S01]  /*9160*/  FMUL R221, R227, UR37 ;  /* 0x00000025e3dd7c20 */ /* 0x000fe20008400000 */
[----:B------:R-:W2:Y:S01]  /*9170*/  LDL.LU R103, [R1+0xc4] ;  /* 0x0000c40001677983 */ /* 0x000ea20000300800 */
[--C-:B------:R-:W-:Y:S02]  /*9180*/  HADD2.F32 R227, -RZ, R247.reuse.H0_H0 ;  /* 0x200000f7ffe37230 */ /* 0x100fe40000004100 */
[----:B------:R-:W-:Y:S01]  /*9190*/  FFMA R22, R243, UR44, R22 ;  /* 0x0000002cf3167c23 */ /* 0x000fe20008000016 */
[----:B------:R-:W-:Y:S01]  /*91a0*/  FFMA R23, R242, UR44, R23 ;  /* 0x0000002cf2177c23 */ /* 0x000fe20008000017 */
[----:B------:R-:W3:Y:S01]  /*91b0*/  LDL.LU R77, [R1+0xc8] ;  /* 0x0000c800014d7983 */ /* 0x000ee20000300800 */
[----:B------:R-:W-:Y:S01]  /*91c0*/  FMUL R216, R222, UR37 ;  /* 0x00000025ded87c20 */ /* 0x000fe20008400000 */
[----:B------:R-:W-:Y:S01]  /*91d0*/  FMUL R220, R226, UR37 ;  /* 0x00000025e2dc7c20 */ /* 0x000fe20008400000 */
[----:B------:R-:W-:Y:S01]  /*91e0*/  HADD2.F32 R226, -RZ, R247.H1_H1 ;  /* 0x300000f7ffe27230 */ /* 0x000fe20000004100 */
[----:B------:R-:W4:Y:S01]  /*91f0*/  LDL.LU R73, [R1+0xcc] ;  /* 0x0000cc0001497983 */ /* 0x000f220000300800 */
[----:B------:R-:W-:Y:S01]  /*9200*/  FFMA R216, R227, UR44, R216 ;  /* 0x0000002ce3d87c23 */ /* 0x000fe200080000d8 */
[--C-:B------:R-:W-:Y:S02]  /*9210*/  HADD2.F32 R229, -RZ, R245.reuse.H0_H0 ;  /* 0x200000f5ffe57230 */ /* 0x100fe40000004100 */
[----:B------:R-:W-:Y:S01]  /*9220*/  FMUL R218, R224, UR37 ;  /* 0x00000025e0da7c20 */ /* 0x000fe20008400000 */
[----:B------:R-:W-:Y:S01]  /*9230*/  STL [R1+0x21c], R21 ;  /* 0x00021c1501007387 */ /* 0x000fe20000100800 */
[----:B------:R-:W-:Y:S01]  /*9240*/  FFMA R217, R226, UR44, R217 ;  /* 0x0000002ce2d97c23 */ /* 0x000fe200080000d9 */
[----:B------:R-:W-:Y:S01]  /*9250*/  FMUL R222, R228, UR37 ;  /* 0x00000025e4de7c20 */ /* 0x000fe20008400000 */
[----:B------:R-:W-:Y:S01]  /*9260*/  FFMA R218, R229, UR44, R218 ;  /* 0x0000002ce5da7c23 */ /* 0x000fe200080000da */
[----:B------:R-:W-:Y:S01]  /*9270*/  STL [R1+0x220], R22 ;  /* 0x0002201601007387 */ /* 0x000fe20000100800 */
[----:B------:R-:W-:Y:S02]  /*9280*/  HADD2.F32 R228, -RZ, R245.H1_H1 ;  /* 0x300000f5ffe47230 */ /* 0x000fe40000004100 */
[----:B------:R-:W-:Y:S01]  /*9290*/  FMUL R219, R225, UR37 ;  /* 0x00000025e1db7c20 */ /* 0x000fe20008400000 */
[----:B------:R-:W-:Y:S01]  /*92a0*/  HADD2.F32 R227, -RZ, R244.H0_H0 ;  /* 0x200000f4ffe37230 */ /* 0x000fe20000004100 */
[----:B------:R-:W-:Y:S01]  /*92b0*/  STL [R1+0x224], R23 ;  /* 0x0002241701007387 */ /* 0x000fe20000100800 */
[----:B------:R-:W-:Y:S01]  /*92c0*/  FMUL R224, R230, UR37 ;  /* 0x00000025e6e07c20 */ /* 0x000fe20008400000 */
[----:B------:R-:W-:Y:S01]  /*92d0*/  FFMA R219, R228, UR44, R219 ;  /* 0x0000002ce4db7c23 */ /* 0x000fe200080000db */
[----:B------:R-:W-:Y:S01]  /*92e0*/  HADD2.F32 R228, -RZ, R246.H1_H1 ;  /* 0x300000f6ffe47230 */ /* 0x000fe20000004100 */
[----:B------:R-:W-:Y:S01]  /*92f0*/  STL [R1+0x228], R216 ;  /* 0x000228d801007387 */ /* 0x000fe20000100800 */
[----:B------:R-:W-:Y:S01]  /*9300*/  FFMA R220, R227, UR44, R220 ;  /* 0x0000002ce3dc7c23 */ /* 0x000fe200080000dc */
[----:B------:R-:W-:Y:S01]  /*9310*/  FMUL R225, R231, UR37 ;  /* 0x00000025e7e17c20 */ /* 0x000fe20008400000 */
[----:B------:R-:W-:Y:S01]  /*9320*/  HADD2.F32 R230, -RZ, R244.H1_H1 ;  /* 0x300000f4ffe67230 */ /* 0x000fe20000004100 */
[----:B------:R-:W4:Y:S01]  /*9330*/  LDL.LU R226, [R1+0xc0] ;  /* 0x0000c00001e27983 */ /* 0x000f220000300800 */
[----:B------:R-:W-:Y:S03]  /*9340*/  HADD2.F32 R227, -RZ, R250.H0_H0 ;  /* 0x200000faffe37230 */ /* 0x000fe60000004100 */
[----:B------:R-:W-:Y:S01]  /*9350*/  STL [R1+0x22c], R217 ;  /* 0x00022cd901007387 */ /* 0x000fe20000100800 */
[----:B------:R-:W-:Y:S01]  /*9360*/  FFMA R221, R230, UR44, R221 ;  /* 0x0000002ce6dd7c23 */ /* 0x000fe200080000dd */
[----:B------:R-:W-:Y:S01]  /*9370*/  FFMA R222, R227, UR44, R222 ;  /* 0x0000002ce3de7c23 */ /* 0x000fe200080000de */
[----:B------:R-:W-:Y:S01]  /*9380*/  HADD2.F32 R227, -RZ, R246.H0_H0 ;  /* 0x200000f6ffe37230 */ /* 0x000fe20000004100 */
[----:B------:R-:W-:Y:S04]  /*9390*/  STL [R1+0x230], R218 ;  /* 0x000230da01007387 */ /* 0x000fe80000100800 */
[----:B------:R-:W-:Y:S04]  /*93a0*/  STL [R1+0x234], R219 ;  /* 0x000234db01007387 */ /* 0x000fe80000100800 */
[----:B------:R-:W-:Y:S01]  /*93b0*/  STL [R1+0x238], R220 ;  /* 0x000238dc01007387 */ /* 0x000fe20000100800 */
[-C--:B--2---:R-:W-:Y:S02]  /*93c0*/  F2FP.F16.E4M3.UNPACK_B R247, R103.reuse ;  /* 0x00000067fff7723e */ /* 0x084fe400020006ff */
[----:B------:R-:W-:Y:S02]  /*93d0*/  F2FP.F16.E4M3.UNPACK_B R245, R103.H1 ;  /* 0x00000067fff5723e */ /* 0x000fe400030006ff */
[----:B------:R-:W2:Y:S01]  /*93e0*/  LDL.LU R103, [R1+0xb4] ;  /* 0x0000b40001677983 */ /* 0x000ea20000300800 */
[-C--:B---3--:R-:W-:Y:S02]  /*93f0*/  F2FP.F16.E4M3.UNPACK_B R244, R77.reuse ;  /* 0x0000004dfff4723e */ /* 0x088fe400020006ff */
[----:B------:R-:W-:Y:S02]  /*9400*/  F2FP.F16.E4M3.UNPACK_B R231, R77.H1 ;  /* 0x0000004dffe7723e */ /* 0x000fe400030006ff */
[----:B------:R-:W3:Y:S01]  /*9410*/  LDL.LU R77, [R1+0xb8] ;  /* 0x0000b800014d7983 */ /* 0x000ee20000300800 */
[-C--:B----4-:R-:W-:Y:S02]  /*9420*/  F2FP.F16.E4M3.UNPACK_B R236, R73.reuse ;  /* 0x00000049ffec723e */ /* 0x090fe400020006ff */
[----:B------:R-:W-:Y:S02]  /*9430*/  F2FP.F16.E4M3.UNPACK_B R235, R73.H1 ;  /* 0x00000049ffeb723e */ /* 0x000fe400030006ff */
[----:B------:R-:W4:Y:S04]  /*9440*/  LDL.LU R73, [R1+0xbc] ;  /* 0x0000bc0001497983 */ /* 0x000f280000300800 */
[----:B------:R-:W-:Y:S04]  /*9450*/  STL [R1+0x23c], R221 ;  /* 0x00023cdd01007387 */ /* 0x000fe80000100800 */
[----:B------:R-:W-:Y:S01]  /*9460*/  STL [R1+0x240], R222 ;  /* 0x000240de01007387 */ /* 0x000fe20000100800 */
[-C--:B------:R-:W-:Y:S02]  /*9470*/  F2FP.F16.E4M3.UNPACK_B R243, R226.reuse ;  /* 0x000000e2fff3723e */ /* 0x080fe400020006ff */
[----:B------:R-:W-:Y:S01]  /*9480*/  F2FP.F16.E4M3.UNPACK_B R242, R226.H1 ;  /* 0x000000e2fff2723e */ /* 0x000fe200030006ff */
[----:B------:R-:W-:Y:S02]  /*9490*/  HADD2.F32 R226, -RZ, R250.H1_H1 ;  /* 0x300000faffe27230 */ /* 0x000fe40000004100 */
[--C-:B------:R-:W-:Y:S02]  /*94a0*/  HADD2.F32 R229, -RZ, R243.reuse.H0_H0 ;  /* 0x200000f3ffe57230 */ /* 0x100fe40000004100 */
[--C-:B------:R-:W-:Y:S02]  /*94b0*/  HADD2.F32 R230, -RZ, R242.reuse.H1_H1 ;  /* 0x300000f2ffe67230 */ /* 0x100fe40000004100 */
[----:B------:R-:W-:Y:S01]  /*94c0*/  FFMA R223, R226, UR44, R223 ;  /* 0x0000002ce2df7c23 */ /* 0x000fe200080000df */
[----:B------:R-:W-:Y:S01]  /*94d0*/  FFMA R224, R227, UR44, R224 ;  /* 0x0000002ce3e07c23 */ /* 0x000fe200080000e0 */
[----:B------:R-:W-:Y:S01]  /*94e0*/  FFMA R225, R228, UR44, R225 ;  /* 0x0000002ce4e17c23 */ /* 0x000fe200080000e1 */
[----:B------:R-:W-:Y:S01]  /*94f0*/  FFMA R200, R229, UR44, R200 ;  /* 0x0000002ce5c87c23 */ /* 0x000fe200080000c8 */
[----:B------:R-:W-:Y:S01]  /*9500*/  HADD2.F32 R226, -RZ, R243.H1_H1 ;  /* 0x300000f3ffe27230 */ /* 0x000fe20000004100 */
[----:B------:R-:W-:Y:S01]  /*9510*/  STL [R1+0x244], R223 ;  /* 0x000244df01007387 */ /* 0x000fe20000100800 */
[----:B------:R-:W-:Y:S02]  /*9520*/  HADD2.F32 R227, -RZ, R242.H0_H0 ;  /* 0x200000f2ffe37230 */ /* 0x000fe40000004100 */
[--C-:B------:R-:W-:Y:S01]  /*9530*/  HADD2.F32 R229, -RZ, R244.reuse.H0_H0 ;  /* 0x200000f4ffe57230 */ /* 0x100fe20000004100 */
[----:B------:R-:W-:Y:S01]  /*9540*/  STL [R1+0x248], R224 ;  /* 0x000248e001007387 */ /* 0x000fe20000100800 */
[----:B------:R-:W-:Y:S01]  /*9550*/  FFMA R201, R226, UR44, R201 ;  /* 0x0000002ce2c97c23 */ /* 0x000fe200080000c9 */
[----:B------:R-:W-:Y:S01]  /*9560*/  FFMA R202, R227, UR44, R202 ;  /* 0x0000002ce3ca7c23 */ /* 0x000fe200080000ca */
[----:B------:R-:W-:Y:S01]  /*9570*/  FFMA R203, R230, UR44, R203 ;  /* 0x0000002ce6cb7c23 */ /* 0x000fe200080000cb */
[----:B------:R-:W4:Y:S01]  /*9580*/  LDL.LU R228, [R1+0xb0] ;  /* 0x0000b00001e47983 */ /* 0x000f220000300800 */
[--C-:B------:R-:W-:Y:S02]  /*9590*/  HADD2.F32 R227, -RZ, R247.reuse.H0_H0 ;  /* 0x200000f7ffe37230 */ /* 0x100fe40000004100 */
[----:B------:R-:W-:Y:S01]  /*95a0*/  HADD2.F32 R226, -RZ, R247.H1_H1 ;  /* 0x300000f7ffe27230 */ /* 0x000fe20000004100 */
[----:B------:R-:W-:Y:S01]  /*95b0*/  STL [R1+0x24c], R225 ;  /* 0x00024ce101007387 */ /* 0x000fe20000100800 */
[----:B------:R-:W-:Y:S02]  /*95c0*/  HADD2.F32 R230, -RZ, R231.H1_H1 ;  /* 0x300000e7ffe67230 */ /* 0x000fe40000004100 */
[----:B------:R-:W-:Y:S01]  /*95d0*/  FFMA R204, R227, UR44, R204 ;  /* 0x0000002ce3cc7c23 */ /* 0x000fe200080000cc */
[----:B------:R-:W-:Y:S01]  /*95e0*/  HADD2.F32 R227, -RZ, R245.H0_H0 ;  /* 0x200000f5ffe37230 */ /* 0x000fe20000004100 */
[----:B------:R-:W-:Y:S01]  /*95f0*/  STL [R1+0x1d8], R200 ;  /* 0x0001d8c801007387 */ /* 0x000fe20000100800 */
[----:B------:R-:W-:Y:S01]  /*9600*/  FFMA R205, R226, UR44, R205 ;  /* 0x0000002ce2cd7c23 */ /* 0x000fe200080000cd */
[----:B------:R-:W-:Y:S02]  /*9610*/  HADD2.F32 R226, -RZ, R244.H1_H1 ;  /* 0x300000f4ffe27230 */ /* 0x000fe40000004100 */
[----:B------:R-:W-:Y:S01]  /*9620*/  STL [R1+0x1dc], R201 ;  /* 0x0001dcc901007387 */ /* 0x000fe20000100800 */
[----:B------:R-:W-:Y:S01]  /*9630*/  FFMA R206, R227, UR44, R206 ;  /* 0x0000002ce3ce7c23 */ /* 0x000fe200080000ce */
[----:B------:R-:W-:Y:S02]  /*9640*/  HADD2.F32 R227, -RZ, R231.H0_H0 ;  /* 0x200000e7ffe37230 */ /* 0x000fe40000004100 */
        /* <DEDUP_REMOVED lines=11> */
[----:B------:R-:W-:Y:S04]  /*9700*/  STL [R1+0x1a8], R204 ;  /* 0x0001a8cc01007387 */ /* 0x000fe80000100800 */
[----:B------:R-:W-:Y:S04]  /*9710*/  STL [R1+0x1ac], R205 ;  /* 0x0001accd01007387 */ /* 0x000fe80000100800 */
[----:B------:R-:W-:Y:S01]  /*9720*/  STL [R1+0x1c8], R206 ;  /* 0x0001c8ce01007387 */ /* 0x000fe20000100800 */
[-C--:B------:R-:W-:Y:S02]  /*9730*/  F2FP.F16.E4M3.UNPACK_B R240, R228.reuse ;  /* 0x000000e4fff0723e */ /* 0x080fe400020006ff */
[----:B------:R-:W-:Y:S01]  /*9740*/  F2FP.F16.E4M3.UNPACK_B R239, R228.H1 ;  /* 0x000000e4ffef723e */ /* 0x000fe200030006ff */
[----:B------:R-:W-:Y:S05]  /*9750*/  HADD2.F32 R228, -RZ, R245.H1_H1 ;  /* 0x300000f5ffe47230 */ /* 0x000fea0000004100 */
[----:B------:R-:W-:Y:S01]  /*9760*/  FFMA R207, R228, UR44, R207 ;  /* 0x0000002ce4cf7c23 */ /* 0x000fe200080000cf */
[----:B------:R-:W-:Y:S01]  /*9770*/  FFMA R208, R229, UR44, R208 ;  /* 0x0000002ce5d07c23 */ /* 0x000fe200080000d0 */
[----:B------:R-:W4:Y:S01]  /*9780*/  LDL.LU R228, [R1+0xa0] ;  /* 0x0000a00001e47983 */ /* 0x000f220000300800 */
[----:B------:R-:W-:Y:S01]  /*9790*/  FFMA R209, R226, UR44, R209 ;  /* 0x0000002ce2d17c23 */ /* 0x000fe200080000d1 */
[----:B------:R-:W-:Y:S01]  /*97a0*/  FFMA R210, R227, UR44, R210 ;  /* 0x0000002ce3d27c23 */ /* 0x000fe200080000d2 */
[----:B------:R-:W-:Y:S01]  /*97b0*/  FFMA R211, R230, UR44, R211 ;  /* 0x0000002ce6d37c23 */ /* 0x000fe200080000d3 */
[----:B------:R-:W-:Y:S01]  /*97c0*/  STL [R1+0x1cc], R207 ;  /* 0x0001cccf01007387 */ /* 0x000fe20000100800 */
[--C-:B------:R-:W-:Y:S02]  /*97d0*/  HADD2.F32 R227, -RZ, R236.reuse.H0_H0 ;  /* 0x200000ecffe37230 */ /* 0x100fe40000004100 */
[----:B------:R-:W-:Y:S01]  /*97e0*/  HADD2.F32 R226, -RZ, R236.H1_H1 ;  /* 0x300000ecffe27230 */ /* 0x000fe20000004100 */
[----:B------:R-:W-:Y:S01]  /*97f0*/  STL [R1+0x1b0], R208 ;  /* 0x0001b0d001007387 */ /* 0x000fe20000100800 */
[--C-:B------:R-:W-:Y:S02]  /*9800*/  HADD2.F32 R229, -RZ, R240.reuse.H0_H0 ;  /* 0x200000f0ffe57230 */ /* 0x100fe40000004100 */
[----:B------:R-:W-:Y:S01]  /*9810*/  FFMA R212, R227, UR44, R212 ;  /* 0x0000002ce3d47c23 */ /* 0x000fe200080000d4 */
[----:B------:R-:W-:Y:S01]  /*9820*/  HADD2.F32 R227, -RZ, R235.H0_H0 ;  /* 0x200000ebffe37230 */ /* 0x000fe20000004100 */
[----:B------:R-:W-:Y:S01]  /*9830*/  STL [R1+0x1b4], R209 ;  /* 0x0001b4d101007387 */ /* 0x000fe20000100800 */
[----:B------:R-:W-:Y:S01]  /*9840*/  FFMA R213, R226, UR44, R213 ;  /* 0x0000002ce2d57c23 */ /* 0x000fe200080000d5 */
[----:B------:R-:W-:Y:S02]  /*9850*/  HADD2.F32 R226, -RZ, R240.H1_H1 ;  /* 0x300000f0ffe27230 */ /* 0x000fe40000004100 */
[----:B------:R-:W-:Y:S01]  /*9860*/  STL [R1+0x1c0], R210 ;  /* 0x0001c0d201007387 */ /* 0x000fe20000100800 */
[----:B------:R-:W-:Y:S01]  /*9870*/  FFMA R214, R227, UR44, R214 ;  /* 0x0000002ce3d67c23 */ /* 0x000fe200080000d6 */
[--C-:B------:R-:W-:Y:S02]  /*9880*/  HADD2.F32 R227, -RZ, R239.reuse.H0_H0 ;  /* 0x200000efffe37230 */ /* 0x100fe40000004100 */
[----:B------:R-:W-:Y:S01]  /*9890*/  HADD2.F32 R230, -RZ, R239.H1_H1 ;  /* 0x300000efffe67230 */ /* 0x000fe20000004100 */
[-C--:B--2---:R-:W-:Y:S02]  /*98a0*/  F2FP.F16.E4M3.UNPACK_B R252, R103.reuse ;  /* 0x00000067fffc723e */ /* 0x084fe400020006ff */
[----:B------:R-:W-:Y:S02]  /*98b0*/  F2FP.F16.E4M3.UNPACK_B R251, R103.H1 ;  /* 0x00000067fffb723e */ /* 0x000fe400030006ff */
[----:B------:R-:W2:Y:S01]  /*98c0*/  LDL.LU R103, [R1+0x90] ;  /* 0x0000900001677983 */ /* 0x000ea20000300800 */
[-C--:B---3--:R-:W-:Y:S02]  /*98d0*/  F2FP.F16.E4M3.UNPACK_B R250, R77.reuse ;  /* 0x0000004dfffa723e */ /* 0x088fe400020006ff */
[----:B------:R-:W-:Y:S02]  /*98e0*/  F2FP.F16.E4M3.UNPACK_B R231, R77.H1 ;  /* 0x0000004dffe7723e */ /* 0x000fe400030006ff */
[-C--:B----4-:R-:W-:Y:S02]  /*98f0*/  F2FP.F16.E4M3.UNPACK_B R247, R73.reuse ;  /* 0x00000049fff7723e */ /* 0x090fe400020006ff */
[----:B------:R-:W-:Y:S02]  /*9900*/  F2FP.F16.E4M3.UNPACK_B R233, R73.H1 ;  /* 0x00000049ffe9723e */ /* 0x000fe400030006ff */
[----:B------:R-:W3:Y:S04]  /*9910*/  LDL.LU R73, [R1+0x94] ;  /* 0x0000940001497983 */ /* 0x000ee80000300800 */
        /* <DEDUP_REMOVED lines=15> */
[----:B------:R-:W-:Y:S03]  /*9a10*/  HADD2.F32 R230, -RZ, R246.H1_H1 ;  /* 0x300000f6ffe67230 */ /* 0x000fe60000004100 */
        /* <DEDUP_REMOVED lines=8> */
[C---:B-1----:R-:W-:Y:S02]  /*9aa0*/  PRMT R83, R72.reuse, 0x7610, R83 ;  /* 0x0000761048537816 */ /* 0x042fe40000000053 */
[----:B------:R-:W-:Y:S02]  /*9ab0*/  PRMT R84, R72, 0x7632, R84 ;  /* 0x0000763248547816 */ /* 0x000fe40000000054 */
[----:B------:R-:W3:Y:S01]  /*9ac0*/  LDL.LU R72, [R1+0x3c4] ;  /* 0x0003c40001487983 */ /* 0x000ee20000300800 */
[-C--:B----4-:R-:W-:Y:S02]  /*9ad0*/  F2FP.F16.E4M3.UNPACK_B R74, R77.reuse.H1 ;  /* 0x0000004dff4a723e */ /* 0x090fe400030006ff */
[----:B------:R-:W-:Y:S01]  /*9ae0*/  F2FP.F16.E4M3.UNPACK_B R232, R77 ;  /* 0x0000004dffe8723e */ /* 0x000fe200020006ff */
[----:B------:R-:W4:Y:S01]  /*9af0*/  LDL.LU R73, [R1+0x3c0] ;  /* 0x0003c00001497983 */ /* 0x000f220000300800 */
[C---:B------:R-:W-:Y:S02]  /*9b00*/  PRMT R63, R74.reuse, 0x7610, R63 ;  /* 0x000076104a3f7816 */ /* 0x040fe4000000003f */
[----:B------:R-:W-:Y:S02]  /*9b10*/  PRMT R64, R74, 0x7632, R64 ;  /* 0x000076324a407816 */ /* 0x000fe40000000040 */
[----:B------:R-:W4:Y:S01]  /*9b20*/  LDL.LU R74, [R1+0x80] ;  /* 0x00008000014a7983 */ /* 0x000f220000300800 */
[C---:B------:R-:W-:Y:S02]  /*9b30*/  PRMT R85, R229.reuse, 0x7610, R85 ;  /* 0x00007610e5557816 */ /* 0x040fe40000000055 */
[----:B------:R-:W-:Y:S01]  /*9b40*/  PRMT R58, R229, 0x7632, R58 ;  /* 0x00007632e53a7816 */ /* 0x000fe2000000003a */
[----:B------:R-:W4:Y:S01]  /*9b50*/  LDL.LU R77, [R1+0x84] ;  /* 0x00008400014d7983 */ /* 0x000f220000300800 */
[----:B------:R-:W-:Y:S03]  /*9b60*/  HADD2.F32 R229, -RZ, R234.H0_H0 ;  /* 0x200000eaffe57230 */ /* 0x000fe60000004100 */
[----:B------:R-:W-:Y:S01]  /*9b70*/  STL [R1+0x1e0], R187 ;  /* 0x0001e0bb01007387 */ /* 0x000fe20000100800 */
[-C--:B------:R-:W-:Y:S02]  /*9b80*/  F2FP.F16.E4M3.UNPACK_B R227, R228.reuse ;  /* 0x000000e4ffe3723e */ /* 0x080fe400020006ff */
[----:B------:R-:W-:Y:S01]  /*9b90*/  F2FP.F16.E4M3.UNPACK_B R226, R228.H1 ;  /* 0x000000e4ffe2723e */ /* 0x000fe200030006ff */
[--C-:B------:R-:W-:Y:S01]  /*9ba0*/  HADD2.F32 R228, -RZ, R237.reuse.H1_H1 ;  /* 0x300000edffe47230 */ /* 0x100fe20000004100 */
[C---:B------:R-:W-:Y:S02]  /*9bb0*/  PRMT R86, R227.reuse, 0x7610, R86 ;  /* 0x00007610e3567816 */ /* 0x040fe40000000056 */
[----:B------:R-:W-:Y:S01]  /*9bc0*/  PRMT R87, R227, 0x7632, R87 ;  /* 0x00007632e3577816 */ /* 0x000fe20000000057 */
[--C-:B------:R-:W-:Y:S01]  /*9bd0*/  HADD2.F32 R227, -RZ, R238.reuse.H0_H0 ;  /* 0x200000eeffe37230 */ /* 0x100fe20000004100 */
[C---:B------:R-:W-:Y:S02]  /*9be0*/  PRMT R56, R226.reuse, 0x7610, R56 ;  /* 0x00007610e2387816 */ /* 0x040fe40000000038 */
[----:B------:R-:W-:Y:S01]  /*9bf0*/  PRMT R61, R226, 0x7632, R61 ;  /* 0x00007632e23d7816 */ /* 0x000fe2000000003d */
[----:B------:R-:W-:Y:S02]  /*9c00*/  HADD2.F32 R226, -RZ, R238.H1_H1 ;  /* 0x300000eeffe27230 */ /* 0x000fe40000004100 */
[----:B------:R-:W-:Y:S01]  /*9c10*/  FFMA R188, R227, UR44, R188 ;  /* 0x0000002ce3bc7c23 */ /* 0x000fe200080000bc */
[----:B------:R-:W-:Y:S02]  /*9c20*/  HADD2.F32 R227, -RZ, R237.H0_H0 ;  /* 0x200000edffe37230 */ /* 0x000fe40000004100 */
[----:B------:R-:W-:Y:S02]  /*9c30*/  FFMA R189, R226, UR44, R189 ;  /* 0x0000002ce2bd7c23 */ /* 0x000fe400080000bd */
[----:B------:R-:W-:Y:S01]  /*9c40*/  STL [R1+0x254], R188 ;  /* 0x000254bc01007387 */ /* 0x000fe20000100800 */
[----:B------:R-:W-:Y:S01]  /*9c50*/  FFMA R190, R227, UR44, R190 ;  /* 0x0000002ce3be7c23 */ /* 0x000fe200080000be */
[----:B------:R-:W-:Y:S01]  /*9c60*/  FFMA R191, R228, UR44, R191 ;  /* 0x0000002ce4bf7c23 */ /* 0x000fe200080000bf */
[----:B------:R-:W-:Y:S01]  /*9c70*/  FFMA R192, R229, UR44, R192 ;  /* 0x0000002ce5c07c23 */ /* 0x000fe200080000c0 */
[----:B------:R-:W-:Y:S01]  /*9c80*/  STL [R1+0x258], R189 ;  /* 0x000258bd01007387 */ /* 0x000fe20000100800 */
[----:B------:R-:W-:Y:S02]  /*9c90*/  HADD2.F32 R226, -RZ, R234.H1_H1 ;  /* 0x300000eaffe27230 */ /* 0x000fe40000004100 */
[----:B------:R-:W-:Y:S01]  /*9ca0*/  HADD2.F32 R227, -RZ, R246.H0_H0 ;  /* 0x200000f6ffe37230 */ /* 0x000fe20000004100 */
[----:B------:R-:W-:Y:S02]  /*9cb0*/  STL [R1+0x25c], R190 ;  /* 0x00025cbe01007387 */ /* 0x000fe40000100800 */
[----:B------:R-:W-:Y:S02]  /*9cc0*/  FFMA R193, R226, UR44, R193 ;  /* 0x0000002ce2c17c23 */ /* 0x000fe400080000c1 */
[----:B------:R-:W4:Y:S01]  /*9cd0*/  LDL.LU R228, [R1+0x88] ;  /* 0x0000880001e47983 */ /* 0x000f220000300800 */
[----:B------:R-:W-:Y:S01]  /*9ce0*/  FFMA R194, R227, UR44, R194 ;  /* 0x0000002ce3c27c23 */ /* 0x000fe200080000c2 */
[----:B------:R-:W-:Y:S01]  /*9cf0*/  FFMA R195, R230, UR44, R195 ;  /* 0x0000002ce6c37c23 */ /* 0x000fe200080000c3 */
[----:B------:R-:W-:Y:S01]  /*9d00*/  HADD2.F32 R230, -RZ, R244.H1_H1 ;  /* 0x300000f4ffe67230 */ /* 0x000fe20000004100 */
[----:B------:R-:W-:Y:S04]  /*9d10*/  STL [R1+0x260], R191 ;  /* 0x000260bf01007387 */ /* 0x000fe80000100800 */
[----:B------:R-:W-:Y:S04]  /*9d20*/  STL [R1+0x194], R192 ;  /* 0x000194c001007387 */ /* 0x000fe80000100800 */
[----:B------:R-:W-:Y:S04]  /*9d30*/  STL [R1+0x198], R193 ;  /* 0x000198c101007387 */ /* 0x000fe80000100800 */
[----:B------:R-:W-:Y:S01]  /*9d40*/  STL [R1+0x264], R194 ;  /* 0x000264c201007387 */ /* 0x000fe20000100800 */
[----:B--2---:R-:W-:Y:S01]  /*9d50*/  FMUL R103, R103, UR37 ;  /* 0x0000002567677c20 */ /* 0x004fe20008400000 */
[----:B---3--:R-:W-:Y:S01]  /*9d60*/  FMUL R72, R72, UR37 ;  /* 0x0000002548487c20 */ /* 0x008fe20008400000 */
[----:B----4-:R-:W-:Y:S01]  /*9d70*/  FMUL R73, R73, UR37 ;  /* 0x0000002549497c20 */ /* 0x010fe20008400000 */
[-C--:B------:R-:W-:Y:S02]  /*9d80*/  F2FP.F16.E4M3.UNPACK_B R82, R74.reuse ;  /* 0x0000004aff52723e */ /* 0x080fe400020006ff */
[----:B------:R-:W-:Y:S02]  /*9d90*/  F2FP.F16.E4M3.UNPACK_B R75, R74.H1 ;  /* 0x0000004aff4b723e */ /* 0x000fe400030006ff */
[C---:B------:R-:W-:Y:S02]  /*9da0*/  PRMT R65, R82.reuse, 0x7610, R65 ;  /* 0x0000761052417816 */ /* 0x040fe40000000041 */
[----:B------:R-:W-:Y:S02]  /*9db0*/  PRMT R71, R82, 0x7632, R71 ;  /* 0x0000763252477816 */ /* 0x000fe40000000047 */
[----:B------:R-:W2:Y:S01]  /*9dc0*/  LDL.LU R82, [R1+0x8c] ;  /* 0x00008c0001527983 */ /* 0x000ea20000300800 */
[C---:B------:R-:W-:Y:S02]  /*9dd0*/  PRMT R66, R75.reuse, 0x7610, R66 ;  /* 0x000076104b427816 */ /* 0x040fe40000000042 */
[----:B------:R-:W-:Y:S01]  /*9de0*/  PRMT R67, R75, 0x7632, R67 ;  /* 0x000076324b437816 */ /* 0x000fe20000000043 */
[----:B------:R-:W3:Y:S01]  /*9df0*/  LDL.LU R74, [R1+0x3bc] ;  /* 0x0003bc00014a7983 */ /* 0x000ee20000300800 */
[-C--:B------:R-:W-:Y:S02]  /*9e00*/  F2FP.F16.E4M3.UNPACK_B R76, R77.reuse ;  /* 0x0000004dff4c723e */ /* 0x080fe400020006ff */
[----:B------:R-:W-:Y:S01]  /*9e10*/  F2FP.F16.E4M3.UNPACK_B R78, R77.H1 ;  /* 0x0000004dff4e723e */ /* 0x000fe200030006ff */
[----:B------:R-:W4:Y:S01]  /*9e20*/  LDL.LU R75, [R1+0x3b8] ;  /* 0x0003b800014b7983 */ /* 0x000f220000300800 */
[C---:B------:R-:W-:Y:S02]  /*9e30*/  PRMT R42, R76.reuse, 0x7610, R42 ;  /* 0x000076104c2a7816 */ /* 0x040fe4000000002a */
[----:B------:R-:W-:Y:S02]  /*9e40*/  PRMT R43, R76, 0x7632, R43 ;  /* 0x000076324c2b7816 */ /* 0x000fe4000000002b */
[----:B------:R-:W4:Y:S01]  /*9e50*/  LDL.LU R76, [R1+0x3b4] ;  /* 0x0003b400014c7983 */ /* 0x000f220000300800 */
[C---:B------:R-:W-:Y:S02]  /*9e60*/  PRMT R44, R78.reuse, 0x7610, R44 ;  /* 0x000076104e2c7816 */ /* 0x040fe4000000002c */
[----:B------:R-:W-:Y:S01]  /*9e70*/  PRMT R50, R78, 0x7632, R50 ;  /* 0x000076324e327816 */ /* 0x000fe20000000032 */
[----:B------:R-:W4:Y:S04]  /*9e80*/  LDL.LU R77, [R1+0x3b0] ;  /* 0x0003b000014d7983 */ /* 0x000f280000300800 */
[----:B------:R-:W4:Y:S01]  /*9e90*/  LDL.LU R78, [R1+0x3ac] ;  /* 0x0003ac00014e7983 */ /* 0x000f220000300800 */
[-C--:B------:R-:W-:Y:S02]  /*9ea0*/  F2FP.F16.E4M3.UNPACK_B R227, R228.reuse.H1 ;  /* 0x000000e4ffe3723e */ /* 0x080fe400030006ff */
[----:B------:R-:W-:Y:S01]  /*9eb0*/  F2FP.F16.E4M3.UNPACK_B R229, R228 ;  /* 0x000000e4ffe5723e */ /* 0x000fe200020006ff */
[--C-:B------:R-:W-:Y:S01]  /*9ec0*/  HADD2.F32 R228, -RZ, R242.reuse.H1_H1 ;  /* 0x300000f2ffe47230 */ /* 0x100fe20000004100 */
[C---:B------:R-:W-:Y:S02]  /*9ed0*/  PRMT R47, R227.reuse, 0x7610, R47 ;  /* 0x00007610e32f7816 */ /* 0x040fe4000000002f */
[----:B------:R-:W-:Y:S01]  /*9ee0*/  PRMT R53, R227, 0x7632, R53 ;  /* 0x00007632e3357816 */ /* 0x000fe20000000035 */
[----:B------:R-:W-:Y:S01]  /*9ef0*/  HADD2.F32 R227, -RZ, R243.H0_H0 ;  /* 0x200000f3ffe37230 */ /* 0x000fe20000004100 */
[C---:B------:R-:W-:Y:S02]  /*9f00*/  PRMT R45, R229.reuse, 0x7610, R45 ;  /* 0x00007610e52d7816 */ /* 0x040fe4000000002d */
[----:B------:R-:W-:Y:S01]  /*9f10*/  PRMT R46, R229, 0x7632, R46 ;  /* 0x00007632e52e7816 */ /* 0x000fe2000000002e */
[----:B------:R-:W-:Y:S02]  /*9f20*/  HADD2.F32 R229, -RZ, R245.H0_H0 ;  /* 0x200000f5ffe57230 */ /* 0x000fe40000004100 */
[----:B------:R-:W-:Y:S01]  /*9f30*/  FFMA R196, R227, UR44, R196 ;  /* 0x0000002ce3c47c23 */ /* 0x000fe200080000c4 */
[----:B------:R-:W-:Y:S01]  /*9f40*/  HADD2.F32 R227, -RZ, R242.H0_H0 ;  /* 0x200000f2ffe37230 */ /* 0x000fe20000004100 */
[-C--:B--2---:R-:W-:Y:S02]  /*9f50*/  F2FP.F16.E4M3.UNPACK_B R80, R82.reuse.H1 ;  /* 0x00000052ff50723e */ /* 0x084fe400030006ff */
[----:B------:R-:W-:Y:S02]  /*9f60*/  F2FP.F16.E4M3.UNPACK_B R226, R82 ;  /* 0x00000052ffe2723e */ /* 0x000fe400020006ff */
[----:B------:R-:W-:Y:S01]  /*9f70*/  PRMT R24, R80, 0x7610, R24 ;  /* 0x0000761050187816 */ /* 0x000fe20000000018 */
[----:B---3--:R-:W-:Y:S01]  /*9f80*/  FMUL R74, R74, UR37 ;  /* 0x000000254a4a7c20 */ /* 0x008fe20008400000 */
[----:B------:R-:W-:Y:S02]  /*9f90*/  PRMT R25, R80, 0x7632, R25 ;  /* 0x0000763250197816 */ /* 0x000fe40000000019 */
[----:B------:R-:W2:Y:S01]  /*9fa0*/  LDL.LU R80, [R1+0x70] ;  /* 0x0000700001507983 */ /* 0x000ea20000300800 */
[C---:B------:R-:W-:Y:S01]  /*9fb0*/  PRMT R48, R226.reuse, 0x7610, R48 ;  /* 0x00007610e2307816 */ /* 0x040fe20000000030 */
[----:B----4-:R-:W-:Y:S01]  /*9fc0*/  FMUL R75, R75, UR37 ;  /* 0x000000254b4b7c20 */ /* 0x010fe20008400000 */
[----:B------:R-:W-:Y:S01]  /*9fd0*/  PRMT R49, R226, 0x7632, R49 ;  /* 0x00007632e2317816 */ /* 0x000fe20000000031 */
[----:B------:R-:W3:Y:S01]  /*9fe0*/  LDL.LU R82, [R1+0x7c] ;  /* 0x00007c0001527983 */ /* 0x000ee20000300800 */
[----:B------:R-:W-:Y:S02]  /*9ff0*/  HADD2.F32 R226, -RZ, R243.H1_H1 ;  /* 0x300000f3ffe27230 */ /* 0x000fe40000004100 */
[----:B------:R-:W-:Y:S01]  /*a000*/  FMUL R76, R76, UR37 ;  /* 0x000000254c4c7c20 */ /* 0x000fe20008400000 */
[----:B------:R-:W-:Y:S01]  /*a010*/  STL [R1+0x268], R195 ;  /* 0x000268c301007387 */ /* 0x000fe20000100800 */
[----:B------:R-:W-:Y:S01]  /*a020*/  FMUL R77, R77, UR37 ;  /* 0x000000254d4d7c20 */ /* 0x000fe20008400000 */
[----:B------:R-:W-:Y:S01]  /*a030*/  FFMA R197, R226, UR44, R197 ;  /* 0x0000002ce2c57c23 */ /* 0x000fe200080000c5 */
[----:B------:R-:W-:Y:S01]  /*a040*/  FFMA R198, R227, UR44, R198 ;  /* 0x0000002ce3c67c23 */ /* 0x000fe200080000c6 */
[----:B------:R-:W-:Y:S01]  /*a050*/  STL [R1+0x26c], R196 ;  /* 0x00026cc401007387 */ /* 0x000fe20000100800 */
[----:B------:R-:W-:Y:S01]  /*a060*/  FFMA R199, R228, UR44, R199 ;  /* 0x0000002ce4c77c23 */ /* 0x000fe200080000c7 */
[----:B------:R-:W-:Y:S01]  /*a070*/  FFMA R168, R229, UR44, R168 ;  /* 0x0000002ce5a87c23 */ /* 0x000fe200080000a8 */
[----:B------:R-:W-:Y:S01]  /*a080*/  HADD2.F32 R226, -RZ, R245.H1_H1 ;  /* 0x300000f5ffe27230 */ /* 0x000fe20000004100 */
[----:B------:R-:W-:Y:S01]  /*a090*/  STL [R1+0x270], R197 ;  /* 0x000270c501007387 */ /* 0x000fe20000100800 */
[----:B------:R-:W-:Y:S02]  /*a0a0*/  HADD2.F32 R227, -RZ, R244.H0_H0 ;  /* 0x200000f4ffe37230 */ /* 0x000fe40000004100 */
[----:B------:R-:W-:Y:S01]  /*a0b0*/  FMUL R78, R78, UR37 ;  /* 0x000000254e4e7c20 */ /* 0x000fe20008400000 */
[----:B------:R-:W-:Y:S01]  /*a0c0*/  STL [R1+0x274], R198 ;  /* 0x000274c601007387 */ /* 0x000fe20000100800 */
[----:B------:R-:W-:Y:S01]  /*a0d0*/  FFMA R169, R226, UR44, R169 ;  /* 0x0000002ce2a97c23 */ /* 0x000fe200080000a9 */
[----:B------:R-:W-:Y:S01]  /*a0e0*/  FFMA R170, R227, UR44, R170 ;  /* 0x0000002ce3aa7c23 */ /* 0x000fe200080000aa */
[----:B------:R-:W-:Y:S01]  /*a0f0*/  FFMA R171, R230, UR44, R171 ;  /* 0x0000002ce6ab7c23 */ /* 0x000fe200080000ab */
[----:B------:R-:W4:Y:S01]  /*a100*/  LDL.LU R228, [R1+0x78] ;  /* 0x0000780001e47983 */ /* 0x000f220000300800 */
[----:B------:R-:W-:Y:S03]  /*a110*/  HADD2.F32 R230, -RZ, R231.H1_H1 ;  /* 0x300000e7ffe67230 */ /* 0x000fe60000004100 */
[----:B------:R-:W-:Y:S04]  /*a120*/  STL [R1+0x278], R199 ;  /* 0x000278c701007387 */ /* 0x000fe80000100800 */
[----:B------:R-:W4:Y:S04]  /*a130*/  LDL.LU R229, [R1+0x74] ;  /* 0x0000740001e57983 */ /* 0x000f280000300800 */
[----:B------:R-:W-:Y:S04]  /*a140*/  STL [R1+0x27c], R168 ;  /* 0x00027ca801007387 */ /* 0x000fe80000100800 */
[----:B------:R-:W-:Y:S04]  /*a150*/  STL [R1+0x280], R169 ;  /* 0x000280a901007387 */ /* 0x000fe80000100800 */
[----:B------:R-:W-:Y:S01]  /*a160*/  STL [R1+0x284], R170 ;  /* 0x000284aa01007387 */ /* 0x000fe20000100800 */
[-C--:B--2---:R-:W-:Y:S02]  /*a170*/  F2FP.F16.E4M3.UNPACK_B R79, R80.reuse ;  /* 0x00000050ff4f723e */ /* 0x084fe400020006ff */
[----:B------:R-:W-:Y:S02]  /*a180*/  F2FP.F16.E4M3.UNPACK_B R227, R80.H1 ;  /* 0x00000050ffe3723e */ /* 0x000fe400030006ff */
[C---:B------:R-:W-:Y:S02]  /*a190*/  PRMT R26, R79.reuse, 0x7610, R26 ;  /* 0x000076104f1a7816 */ /* 0x040fe4000000001a */
[----:B------:R-:W-:Y:S02]  /*a1a0*/  PRMT R30, R79, 0x7632, R30 ;  /* 0x000076324f1e7816 */ /* 0x000fe4000000001e */
[----:B------:R-:W2:Y:S01]  /*a1b0*/  LDL.LU R79, [R1+0x3a8] ;  /* 0x0003a800014f7983 */ /* 0x000ea20000300800 */
[-C--:B---3--:R-:W-:Y:S02]  /*a1c0*/  F2FP.F16.E4M3.UNPACK_B R243, R82.reuse ;  /* 0x00000052fff3723e */ /* 0x088fe400020006ff */
[----:B------:R-:W-:Y:S01]  /*a1d0*/  F2FP.F16.E4M3.UNPACK_B R242, R82.H1 ;  /* 0x00000052fff2723e */ /* 0x000fe200030006ff */
[----:B------:R-:W3:Y:S01]  /*a1e0*/  LDL.LU R80, [R1+0x3a4] ;  /* 0x0003a40001507983 */ /* 0x000ee20000300800 */
[C---:B------:R-:W-:Y:S02]  /*a1f0*/  PRMT R32, R227.reuse, 0x7610, R32 ;  /* 0x00007610e3207816 */ /* 0x040fe40000000020 */
[----:B------:R-:W-:Y:S01]  /*a200*/  PRMT R34, R227, 0x7632, R34 ;  /* 0x00007632e3227816 */ /* 0x000fe20000000022 */
[----:B------:R-:W3:Y:S01]  /*a210*/  LDL.LU R82, [R1+0x60] ;  /* 0x0000600001527983 */ /* 0x000ee20000300800 */
[----:B------:R-:W-:Y:S03]  /*a220*/  HADD2.F32 R227, -RZ, R252.H0_H0 ;  /* 0x200000fcffe37230 */ /* 0x000fe60000004100 */
[----:B------:R-:W-:Y:S02]  /*a230*/  STL [R1+0x288], R171 ;  /* 0x000288ab01007387 */ /* 0x000fe40000100800 */
[----:B------:R-:W-:Y:S01]  /*a240*/  FFMA R172, R227, UR44, R172 ;  /* 0x0000002ce3ac7c23 */ /* 0x000fe200080000ac */
[--C-:B------:R-:W-:Y:S01]  /*a250*/  HADD2.F32 R227, -RZ, R251.reuse.H0_H0 ;  /* 0x200000fbffe37230 */ /* 0x100fe20000004100 */
[----:B------:R1:W-:Y:S01]  /*a260*/  STL [R1+0x2c4], R134 ;  /* 0x0002c48601007387 */ /* 0x0003e20000100800 */
[-C--:B----4-:R-:W-:Y:S02]  /*a270*/  F2FP.F16.E4M3.UNPACK_B R244, R228.reuse.H1 ;  /* 0x000000e4fff4723e */ /* 0x090fe400030006ff */
[----:B------:R-:W-:Y:S01]  /*a280*/  F2FP.F16.E4M3.UNPACK_B R245, R228 ;  /* 0x000000e4fff5723e */ /* 0x000fe200020006ff */
[----:B------:R4:W-:Y:S01]  /*a290*/  STL [R1+0x2c0], R135 ;  /* 0x0002c08701007387 */ /* 0x0009e20000100800 */
[----:B------:R-:W-:Y:S03]  /*a2a0*/  HADD2.F32 R228, -RZ, R251.H1_H1 ;  /* 0x300000fbffe47230 */ /* 0x000fe60000004100 */
[----:B------:R-:W-:Y:S01]  /*a2b0*/  STL [R1+0x28c], R172 ;  /* 0x00028cac01007387 */ /* 0x000fe20000100800 */
[-C--:B------:R-:W-:Y:S02]  /*a2c0*/  F2FP.F16.E4M3.UNPACK_B R226, R229.reuse ;  /* 0x000000e5ffe2723e */ /* 0x080fe400020006ff */
[----:B------:R-:W-:Y:S01]  /*a2d0*/  F2FP.F16.E4M3.UNPACK_B R246, R229.H1 ;  /* 0x000000e5fff6723e */ /* 0x000fe200030006ff */
[----:B------:R-:W-:Y:S01]  /*a2e0*/  HADD2.F32 R229, -RZ, R250.H0_H0 ;  /* 0x200000faffe57230 */ /* 0x000fe20000004100 */
[C---:B------:R-:W-:Y:S02]  /*a2f0*/  PRMT R38, R226.reuse, 0x7610, R38 ;  /* 0x00007610e2267816 */ /* 0x040fe40000000026 */
[----:B------:R-:W-:Y:S01]  /*a300*/  PRMT R39, R226, 0x7632, R39 ;  /* 0x00007632e2277816 */ /* 0x000fe20000000027 */
[----:B------:R-:W-:Y:S05]  /*a310*/  HADD2.F32 R226, -RZ, R252.H1_H1 ;  /* 0x300000fcffe27230 */ /* 0x000fea0000004100 */
        /* <DEDUP_REMOVED lines=12> */
[----:B------:R-:W-:Y:S01]  /*a3e0*/  STL [R1+0x298], R175 ;  /* 0x000298af01007387 */ /* 0x000fe20000100800 */
[----:B------:R-:W-:Y:S01]  /*a3f0*/  FFMA R180, R231, UR44, R180 ;  /* 0x0000002ce7b47c23 */ /* 0x000fe200080000b4 */
[----:B------:R-:W-:Y:S02]  /*a400*/  HADD2.F32 R228, -RZ, R247.H1_H1 ;  /* 0x300000f7ffe47230 */ /* 0x000fe40000004100 */
[----:B------:R-:W4:Y:S03]  /*a410*/  LDL.LU R229, [R1+0x6c] ;  /* 0x00006c0001e57983 */ /* 0x000f260000300800 */
[----:B------:R-:W-:Y:S01]  /*a420*/  FFMA R181, R228, UR44, R181 ;  /* 0x0000002ce4b57c23 */ /* 0x000fe200080000b5 */
[----:B------:R-:W-:Y:S01]  /*a430*/  STL [R1+0x29c], R176 ;  /* 0x00029cb001007387 */ /* 0x000fe20000100800 */
[--C-:B------:R-:W-:Y:S03]  /*a440*/  HADD2.F32 R228, -RZ, R236.reuse.H1_H1 ;  /* 0x300000ecffe47230 */ /* 0x100fe60000004100 */
[----:B------:R-:W4:Y:S04]  /*a450*/  LDL.LU R226, [R1+0x68] ;  /* 0x0000680001e27983 */ /* 0x000f280000300800 */
[----:B------:R-:W-:Y:S04]  /*a460*/  STL [R1+0x2a0], R177 ;  /* 0x0002a0b101007387 */ /* 0x000fe80000100800 */
[----:B------:R-:W4:Y:S04]  /*a470*/  LDL.LU R227, [R1+0x64] ;  /* 0x0000640001e37983 */ /* 0x000f280000300800 */
[----:B------:R-:W-:Y:S04]  /*a480*/  STL [R1+0x2a4], R178 ;  /* 0x0002a4b201007387 */ /* 0x000fe80000100800 */
[----:B------:R-:W-:Y:S01]  /*a490*/  STL [R1+0x2a8], R179 ;  /* 0x0002a8b301007387 */ /* 0x000fe20000100800 */
[----:B--2---:R-:W-:Y:S01]  /*a4a0*/  FMUL R79, R79, UR37 ;  /* 0x000000254f4f7c20 */ /* 0x004fe20008400000 */
[----:B---3--:R-:W-:Y:S01]  /*a4b0*/  FMUL R80, R80, UR37 ;  /* 0x0000002550507c20 */ /* 0x008fe20008400000 */
[-C--:B------:R-:W-:Y:S02]  /*a4c0*/  F2FP.F16.E4M3.UNPACK_B R81, R82.reuse ;  /* 0x00000052ff51723e */ /* 0x080fe400020006ff */
[----:B------:R-:W-:Y:S03]  /*a4d0*/  F2FP.F16.E4M3.UNPACK_B R230, R82.H1 ;  /* 0x00000052ffe6723e */ /* 0x000fe600030006ff */
[----:B------:R2:W-:Y:S01]  /*a4e0*/  STL [R1+0x90], R81 ;  /* 0x0000905101007387 */ /* 0x0005e20000100800 */
[C---:B-1----:R-:W-:Y:S02]  /*a4f0*/  PRMT R134, R230.reuse, 0x7610, R134 ;  /* 0x00007610e6867816 */ /* 0x042fe40000000086 */
[----:B----4-:R-:W-:Y:S01]  /*a500*/  PRMT R135, R230, 0x7632, R135 ;  /* 0x00007632e6877816 */ /* 0x010fe20000000087 */
[----:B------:R-:W-:Y:S01]  /*a510*/  HADD2.F32 R230, -RZ, R235.H1_H1 ;  /* 0x300000ebffe67230 */ /* 0x000fe20000004100 */
[----:B--2---:R-:W2:Y:S04]  /*a520*/  LDL.LU R81, [R1+0x3a0] ;  /* 0x0003a00001517983 */ /* 0x004ea80000300800 */
[----:B------:R-:W3:Y:S04]  /*a530*/  LDL.LU R82, [R1+0x39c] ;  /* 0x00039c0001527983 */ /* 0x000ee80000300800 */
[----:B------:R-:W4:Y:S04]  /*a540*/  LDL.LU R231, [R1+0x5c] ;  /* 0x00005c0001e77983 */ /* 0x000f280000300800 */
[----:B------:R-:W-:Y:S01]  /*a550*/  STL [R1+0x2ac], R180 ;  /* 0x0002acb401007387 */ /* 0x000fe20000100800 */
[-C--:B------:R-:W-:Y:S03]  /*a560*/  F2FP.F16.E4M3.UNPACK_B R234, R229.reuse ;  /* 0x000000e5ffea723e */ /* 0x080fe600020006ff */
[----:B------:R-:W-:Y:S01]  /*a570*/  STL [R1+0x2b0], R181 ;  /* 0x0002b0b501007387 */ /* 0x000fe20000100800 */
[----:B------:R-:W-:Y:S01]  /*a580*/  F2FP.F16.E4M3.UNPACK_B R252, R229.H1 ;  /* 0x000000e5fffc723e */ /* 0x000fe200030006ff */
[----:B------:R-:W-:Y:S01]  /*a590*/  HADD2.F32 R229, -RZ, R236.H0_H0 ;  /* 0x200000ecffe57230 */ /* 0x000fe20000004100 */
[-C--:B------:R-:W-:Y:S02]  /*a5a0*/  F2FP.F16.E4M3.UNPACK_B R251, R226.reuse ;  /* 0x000000e2fffb723e */ /* 0x080fe400020006ff */
[----:B------:R-:W-:Y:S01]  /*a5b0*/  F2FP.F16.E4M3.UNPACK_B R250, R226.H1 ;  /* 0x000000e2fffa723e */ /* 0x000fe200030006ff */
[--C-:B------:R-:W-:Y:S01]  /*a5c0*/  HADD2.F32 R226, -RZ, R233.reuse.H1_H1 ;  /* 0x300000e9ffe27230 */ /* 0x100fe20000004100 */
[-C--:B------:R-:W-:Y:S02]  /*a5d0*/  F2FP.F16.E4M3.UNPACK_B R249, R227.reuse ;  /* 0x000000e3fff9723e */ /* 0x080fe400020006ff */
[----:B------:R-:W-:Y:S01]  /*a5e0*/  F2FP.F16.E4M3.UNPACK_B R247, R227.H1 ;  /* 0x000000e3fff7723e */ /* 0x000fe200030006ff */
[----:B------:R-:W-:Y:S05]  /*a5f0*/  HADD2.F32 R227, -RZ, R233.H0_H0 ;  /* 0x200000e9ffe37230 */ /* 0x000fea0000004100 */
[----:B------:R-:W-:Y:S01]  /*a600*/  FFMA R182, R227, UR44, R182 ;  /* 0x0000002ce3b67c23 */ /* 0x000fe200080000b6 */
[----:B------:R-:W-:Y:S01]  /*a610*/  FFMA R183, R226, UR44, R183 ;  /* 0x0000002ce2b77c23 */ /* 0x000fe200080000b7 */
[----:B------:R-:W-:Y:S01]  /*a620*/  FFMA R152, R229, UR44, R152 ;  /* 0x0000002ce5987c23 */ /* 0x000fe20008000098 */
[----:B------:R-:W-:Y:S01]  /*a630*/  FFMA R153, R228, UR44, R153 ;  /* 0x0000002ce4997c23 */ /* 0x000fe20008000099 */
[----:B------:R-:W-:Y:S01]  /*a640*/  HADD2.F32 R227, -RZ, R235.H0_H0 ;  /* 0x200000ebffe37230 */ /* 0x000fe20000004100 */
[----:B------:R-:W-:Y:S04]  /*a650*/  STL [R1+0x2b4], R182 ;  /* 0x0002b4b601007387 */ /* 0x000fe80000100800 */
[----:B------:R-:W4:Y:S01]  /*a660*/  LDL.LU R226, [R1+0x58] ;  /* 0x0000580001e27983 */ /* 0x000f220000300800 */
[----:B------:R-:W-:Y:S01]  /*a670*/  FFMA R154, R227, UR44, R154 ;  /* 0x0000002ce39a7c23 */ /* 0x000fe2000800009a */
[----:B------:R-:W-:Y:S02]  /*a680*/  HADD2.F32 R227, -RZ, R83.H0_H0 ;  /* 0x20000053ffe37230 */ /* 0x000fe40000004100 */
[----:B------:R-:W-:Y:S01]  /*a690*/  FFMA R155, R230, UR44, R155 ;  /* 0x0000002ce69b7c23 */ /* 0x000fe2000800009b */
[----:B------:R-:W-:Y:S01]  /*a6a0*/  STL [R1+0x2b8], R183 ;  /* 0x0002b8b701007387 */ /* 0x000fe20000100800 */
[----:B------:R-:W-:Y:S02]  /*a6b0*/  HADD2.F32 R230, -RZ, R61.H0_H0 ;  /* 0x2000003dffe67230 */ /* 0x000fe40000004100 */
[----:B------:R-:W-:Y:S01]  /*a6c0*/  FFMA R156, R227, UR44, R156 ;  /* 0x0000002ce39c7c23 */ /* 0x000fe2000800009c */
[----:B------:R-:W4:Y:S01]  /*a6d0*/  LDL.LU R229, [R1+0x54] ;  /* 0x0000540001e57983 */ /* 0x000f220000300800 */
[----:B------:R-:W-:Y:S01]  /*a6e0*/  HADD2.F32 R227, -RZ, R85.H0_H0 ;  /* 0x20000055ffe37230 */ /* 0x000fe20000004100 */
[----:B------:R-:W-:Y:S02]  /*a6f0*/  F2FP.SATFINITE.E4M3.F32.PACK_AB_MERGE_C R154, R155, R154, RZ ;  /* 0x0000009a9b9a723e */ /* 0x000fe400048070ff */
[----:B------:R1:W-:Y:S04]  /*a700*/  STL [R1+0x2bc], R152 ;  /* 0x0002bc9801007387 */ /* 0x0003e80000100800 */
[----:B------:R-:W4:Y:S04]  /*a710*/  LDL.LU R228, [R1+0x50] ;  /* 0x0000500001e47983 */ /* 0x000f280000300800 */
[----:B------:R-:W4:Y:S01]  /*a720*/  LDL.LU R83, [R1+0x398] ;  /* 0x0003980001537983 */ /* 0x000f220000300800 */
[----:B--2---:R-:W-:Y:S01]  /*a730*/  FMUL R81, R81, UR37 ;  /* 0x0000002551517c20 */ /* 0x004fe20008400000 */
[----:B---3--:R-:W-:Y:S01]  /*a740*/  FMUL R82, R82, UR37 ;  /* 0x0000002552527c20 */ /* 0x008fe20008400000 */
[-C--:B----4-:R-:W-:Y:S02]  /*a750*/  F2FP.F16.E4M3.UNPACK_B R237, R231.reuse ;  /* 0x000000e7ffed723e */ /* 0x090fe400020006ff */
[----:B------:R-:W-:Y:S01]  /*a760*/  F2FP.F16.E4M3.UNPACK_B R239, R231.H1 ;  /* 0x000000e7ffef723e */ /* 0x000fe200030006ff */
[----:B------:R-:W-:Y:S01]  /*a770*/  HADD2.F32 R231, -RZ, R232.H0_H0 ;  /* 0x200000e8ffe77230 */ /* 0x000fe20000004100 */
[-C--:B------:R-:W-:Y:S02]  /*a780*/  F2FP.F16.E4M3.UNPACK_B R233, R226.reuse ;  /* 0x000000e2ffe9723e */ /* 0x080fe400020006ff */
[----:B------:R-:W-:Y:S01]  /*a790*/  F2FP.F16.E4M3.UNPACK_B R235, R226.H1 ;  /* 0x000000e2ffeb723e */ /* 0x000fe200030006ff */
[----:B------:R-:W-:Y:S02]  /*a7a0*/  HADD2.F32 R226, -RZ, R84.H0_H0 ;  /* 0x20000054ffe27230 */ /* 0x000fe40000004100 */
[----:B------:R-:W2:Y:S01]  /*a7b0*/  LDL.LU R84, [R1+0x394] ;  /* 0x0003940001547983 */ /* 0x000ea20000300800 */
[-C--:B------:R-:W-:Y:S03]  /*a7c0*/  F2FP.F16.E4M3.UNPACK_B R238, R229.reuse ;  /* 0x000000e5ffee723e */ /* 0x080fe600020006ff */
[----:B------:R-:W3:Y:S01]  /*a7d0*/  LDL.LU R85, [R1+0x390] ;  /* 0x0003900001557983 */ /* 0x000ee20000300800 */
[----:B------:R-:W-:Y:S01]  /*a7e0*/  F2FP.F16.E4M3.UNPACK_B R240, R229.H1 ;  /* 0x000000e5fff0723e */ /* 0x000fe200030006ff */
[----:B------:R-:W-:Y:S02]  /*a7f0*/  HADD2.F32 R229, -RZ, R86.H0_H0 ;  /* 0x20000056ffe57230 */ /* 0x000fe40000004100 */
[----:B------:R-:W-:Y:S01]  /*a800*/  FFMA R157, R226, UR44, R157 ;  /* 0x0000002ce29d7c23 */ /* 0x000fe2000800009d */
[----:B------:R-:W-:Y:S02]  /*a810*/  HADD2.F32 R226, -RZ, R87.H0_H0 ;  /* 0x20000057ffe27230 */ /* 0x000fe40000004100 */
[----:B------:R-:W-:Y:S01]  /*a820*/  FFMA R158, R227, UR44, R158 ;  /* 0x0000002ce39e7c23 */ /* 0x000fe2000800009e */
[----:B------:R-:W-:Y:S01]  /*a830*/  HADD2.F32 R227, -RZ, R56.H0_H0 ;  /* 0x20000038ffe37230 */ /* 0x000fe20000004100 */
[-C--:B------:R-:W-:Y:S02]  /*a840*/  F2FP.F16.E4M3.UNPACK_B R241, R228.reuse ;  /* 0x000000e4fff1723e */ /* 0x080fe400020006ff */
[----:B------:R-:W-:Y:S01]  /*a850*/  F2FP.F16.E4M3.UNPACK_B R236, R228.H1 ;  /* 0x000000e4ffec723e */ /* 0x000fe200030006ff */
[----:B------:R-:W-:Y:S02]  /*a860*/  HADD2.F32 R228, -RZ, R58.H0_H0 ;  /* 0x2000003affe47230 */ /* 0x000fe40000004100 */
[----:B------:R-:W-:Y:S01]  /*a870*/  FMUL R83, R83, UR37 ;  /* 0x0000002553537c20 */ /* 0x000fe20008400000 */
[----:B------:R-:W4:Y:S02]  /*a880*/  LDL.LU R58, [R1+0x40] ;  /* 0x00004000013a7983 */ /* 0x000f240000300800 */
[----:B------:R-:W-:Y:S02]  /*a890*/  FFMA R159, R228, UR44, R159 ;  /* 0x0000002ce49f7c23 */ /* 0x000fe4000800009f */
[----:B------:R-:W4:Y:S01]  /*a8a0*/  LDL.LU R86, [R1+0x38c] ;  /* 0x00038c0001567983 */ /* 0x000f220000300800 */
[----:B------:R-:W-:Y:S01]  /*a8b0*/  FFMA R160, R229, UR44, R160 ;  /* 0x0000002ce5a07c23 */ /* 0x000fe200080000a0 */
[----:B------:R-:W-:Y:S01]  /*a8c0*/  FFMA R161, R226, UR44, R161 ;  /* 0x0000002ce2a17c23 */ /* 0x000fe200080000a1 */
[----:B------:R-:W-:Y:S01]  /*a8d0*/  FFMA R162, R227, UR44, R162 ;  /* 0x0000002ce3a27c23 */ /* 0x000fe200080000a2 */
[----:B------:R-:W4:Y:S01]  /*a8e0*/  LDL.LU R87, [R1+0x388] ;  /* 0x0003880001577983 */ /* 0x000f220000300800 */
[----:B------:R-:W-:Y:S02]  /*a8f0*/  HADD2.F32 R228, -RZ, R232.H1_H1 ;  /* 0x300000e8ffe47230 */ /* 0x000fe40000004100 */
[----:B------:R-:W-:Y:S01]  /*a900*/  FFMA R163, R230, UR44, R163 ;  /* 0x0000002ce6a37c23 */ /* 0x000fe200080000a3 */
[----:B------:R-:W-:Y:S01]  /*a910*/  FFMA R164, R231, UR44, R164 ;  /* 0x0000002ce7a47c23 */ /* 0x000fe200080000a4 */
[----:B------:R-:W4:Y:S01]  /*a920*/  LDL.LU R56, [R1+0x384] ;  /* 0x0003840001387983 */ /* 0x000f220000300800 */
[----:B------:R-:W-:Y:S01]  /*a930*/  F2FP.SATFINITE.E4M3.F32.PACK_AB_MERGE_C R158, R159, R158, RZ ;  /* 0x0000009e9f9e723e */ /* 0x000fe200048070ff */
[----:B------:R-:W-:Y:S01]  /*a940*/  FFMA R165, R228, UR44, R165 ;  /* 0x0000002ce4a57c23 */ /* 0x000fe200080000a5 */
[----:B------:R-:W-:Y:S01]  /*a950*/  HADD2.F32 R228, -RZ, R71.H0_H0 ;  /* 0x20000047ffe47230 */ /* 0x000fe20000004100 */
[----:B------:R-:W4:Y:S01]  /*a960*/  LDL.LU R61, [R1+0x44] ;  /* 0x00004400013d7983 */ /* 0x000f220000300800 */
[----:B------:R-:W-:Y:S03]  /*a970*/  F2FP.SATFINITE.E4M3.F32.PACK_AB_MERGE_C R162, R163, R162, RZ ;  /* 0x000000a2a3a2723e */ /* 0x000fe600048070ff */
[----:B------:R-:W4:Y:S04]  /*a980*/  LDL.LU R229, [R1+0x4c] ;  /* 0x00004c0001e57983 */ /* 0x000f280000300800 */
[----:B------:R-:W4:Y:S01]  /*a990*/  LDL.LU R227, [R1+0x48] ;  /* 0x0000480001e37983 */ /* 0x000f220000300800 */
[----:B--2---:R-:W-:Y:S01]  /*a9a0*/  FMUL R84, R84, UR37 ;  /* 0x0000002554547c20 */ /* 0x004fe20008400000 */
[----:B---3--:R-:W-:Y:S01]  /*a9b0*/  FMUL R85, R85, UR37 ;  /* 0x0000002555557c20 */ /* 0x008fe20008400000 */
[-C--:B----4-:R-:W-:Y:S02]  /*a9c0*/  F2FP.F16.E4M3.UNPACK_B R57, R58.reuse ;  /* 0x0000003aff39723e */ /* 0x090fe400020006ff */
[----:B------:R-:W-:Y:S02]  /*a9d0*/  F2FP.F16.E4M3.UNPACK_B R59, R58.H1 ;  /* 0x0000003aff3b723e */ /* 0x000fe400030006ff */
[C---:B-1----:R-:W-:Y:S01]  /*a9e0*/  PRMT R152, R57.reuse, 0x7610, R152 ;  /* 0x0000761039987816 */ /* 0x042fe20000000098 */
[----:B------:R-:W-:Y:S01]  /*a9f0*/  FMUL R86, R86, UR37 ;  /* 0x0000002556567c20 */ /* 0x000fe20008400000 */
[----:B------:R-:W-:Y:S02]  /*aa00*/  PRMT R183, R57, 0x7632, R183 ;  /* 0x0000763239b77816 */ /* 0x000fe400000000b7 */
[----:B------:R-:W2:Y:S01]  /*aa10*/  LDL.LU R57, [R1+0x380] ;  /* 0x0003800001397983 */ /* 0x000ea20000300800 */
[----:B------:R-:W-:Y:S01]  /*aa20*/  PRMT R182, R59, 0x7610, R182 ;  /* 0x000076103bb67816 */ /* 0x000fe200000000b6 */
[----:B------:R-:W-:Y:S01]  /*aa30*/  FMUL R87, R87, UR37 ;  /* 0x0000002557577c20 */ /* 0x000fe20008400000 */
[----:B------:R-:W-:Y:S01]  /*aa40*/  PRMT R181, R59, 0x7632, R181 ;  /* 0x000076323bb57816 */ /* 0x000fe200000000b5 */
[----:B------:R-:W3:Y:S01]  /*aa50*/  LDL.LU R58, [R1+0x37c] ;  /* 0x00037c00013a7983 */ /* 0x000ee20000300800 */
[----:B------:R-:W-:Y:S03]  /*aa60*/  FMUL R56, R56, UR37 ;  /* 0x0000002538387c20 */ /* 0x000fe60008400000 */
[----:B------:R-:W4:Y:S01]  /*aa70*/  LDL.LU R59, [R1+0x378] ;  /* 0x00037800013b7983 */ /* 0x000f220000300800 */
[-C--:B------:R-:W-:Y:S02]  /*aa80*/  F2FP.F16.E4M3.UNPACK_B R60, R61.reuse ;  /* 0x0000003dff3c723e */ /* 0x080fe400020006ff */
[----:B------:R-:W-:Y:S02]  /*aa90*/  F2FP.F16.E4M3.UNPACK_B R62, R61.H1 ;  /* 0x0000003dff3e723e */ /* 0x000fe400030006ff */
[C---:B------:R-:W-:Y:S02]  /*aaa0*/  PRMT R180, R60.reuse, 0x7610, R180 ;  /* 0x000076103cb47816 */ /* 0x040fe400000000b4 */
[----:B------:R-:W-:Y:S02]  /*aab0*/  PRMT R179, R60, 0x7632, R179 ;  /* 0x000076323cb37816 */ /* 0x000fe400000000b3 */
[----:B------:R-:W4:Y:S01]  /*aac0*/  LDL.LU R60, [R1+0x374] ;  /* 0x00037400013c7983 */ /* 0x000f220000300800 */
[C---:B------:R-:W-:Y:S02]  /*aad0*/  PRMT R178, R62.reuse, 0x7610, R178 ;  /* 0x000076103eb27816 */ /* 0x040fe400000000b2 */
[----:B------:R-:W-:Y:S01]  /*aae0*/  PRMT R177, R62, 0x7632, R177 ;  /* 0x000076323eb17816 */ /* 0x000fe200000000b1 */
[----:B------:R-:W4:Y:S01]  /*aaf0*/  LDL.LU R61, [R1+0x370] ;  /* 0x00037000013d7983 */ /* 0x000f220000300800 */
[----:B------:R-:W-:Y:S02]  /*ab00*/  F2FP.F16.E4M3.UNPACK_B R68, R229.H1 ;  /* 0x000000e5ff44723e */ /* 0x000fe400030006ff */
[-C--:B------:R-:W-:Y:S01]  /*ab10*/  F2FP.F16.E4M3.UNPACK_B R230, R227.reuse ;  /* 0x000000e3ffe6723e */ /* 0x080fe200020006ff */
[----:B------:R-:W4:Y:S01]  /*ab20*/  LDL.LU R62, [R1+0x36c] ;  /* 0x00036c00013e7983 */ /* 0x000f220000300800 */
[C---:B------:R-:W-:Y:S02]  /*ab30*/  PRMT R172, R68.reuse, 0x7610, R172 ;  /* 0x0000761044ac7816 */ /* 0x040fe400000000ac */
[----:B------:R-:W-:Y:S02]  /*ab40*/  PRMT R171, R68, 0x7632, R171 ;  /* 0x0000763244ab7816 */ /* 0x000fe400000000ab */
[----:B------:R-:W4:Y:S01]  /*ab50*/  LDL.LU R68, [R1+0x30] ;  /* 0x0000300001447983 */ /* 0x000f220000300800 */
[----:B------:R-:W-:Y:S01]  /*ab60*/  F2FP.F16.E4M3.UNPACK_B R232, R227.H1 ;  /* 0x000000e3ffe8723e */ /* 0x000fe200030006ff */
[----:B------:R-:W-:Y:S01]  /*ab70*/  HADD2.F32 R227, -RZ, R63.H0_H0 ;  /* 0x2000003fffe37230 */ /* 0x000fe20000004100 */
[----:B------:R-:W-:Y:S01]  /*ab80*/  F2FP.F16.E4M3.UNPACK_B R226, R229 ;  /* 0x000000e5ffe2723e */ /* 0x000fe200020006ff */
[----:B------:R-:W4:Y:S01]  /*ab90*/  LDL.LU R63, [R1+0x368] ;  /* 0x00036800013f7983 */ /* 0x000f220000300800 */
[----:B------:R-:W-:Y:S01]  /*aba0*/  HADD2.F32 R229, -RZ, R65.H0_H0 ;  /* 0x20000041ffe57230 */ /* 0x000fe20000004100 */
[----:B------:R-:W-:Y:S01]  /*abb0*/  PRMT R176, R230, 0x7610, R176 ;  /* 0x00007610e6b07816 */ /* 0x000fe200000000b0 */
[----:B------:R-:W-:Y:S01]  /*abc0*/  FFMA R166, R227, UR44, R166 ;  /* 0x0000002ce3a67c23 */ /* 0x000fe200080000a6 */
[C---:B------:R-:W-:Y:S01]  /*abd0*/  PRMT R174, R226.reuse, 0x7610, R174 ;  /* 0x00007610e2ae7816 */ /* 0x040fe200000000ae */
[----:B------:R-:W-:Y:S01]  /*abe0*/  HADD2.F32 R227, -RZ, R66.H0_H0 ;  /* 0x20000042ffe37230 */ /* 0x000fe20000004100 */
[----:B------:R-:W-:Y:S01]  /*abf0*/  PRMT R173, R226, 0x7632, R173 ;  /* 0x00007632e2ad7816 */ /* 0x000fe200000000ad */
[----:B------:R-:W-:Y:S01]  /*ac00*/  HADD2.F32 R226, -RZ, R64.H0_H0 ;  /* 0x20000040ffe27230 */ /* 0x000fe20000004100 */
[----:B------:R-:W-:Y:S01]  /*ac10*/  PRMT R175, R230, 0x7632, R175 ;  /* 0x00007632e6af7816 */ /* 0x000fe200000000af */
[----:B------:R-:W4:Y:S01]  /*ac20*/  LDL.LU R64, [R1+0x364] ;  /* 0x0003640001407983 */ /* 0x000f220000300800 */
[----:B------:R-:W-:Y:S02]  /*ac30*/  HADD2.F32 R230, -RZ, R67.H0_H0 ;  /* 0x20000043ffe67230 */ /* 0x000fe40000004100 */
[----:B------:R-:W-:Y:S01]  /*ac40*/  FFMA R167, R226, UR44, R167 ;  /* 0x0000002ce2a77c23 */ /* 0x000fe200080000a7 */
[----:B------:R-:W4:Y:S01]  /*ac50*/  LDL.LU R65, [R1+0x360] ;  /* 0x0003600001417983 */ /* 0x000f220000300800 */
[----:B------:R-:W-:Y:S01]  /*ac60*/  FFMA R136, R229, UR44, R136 ;  /* 0x0000002ce5887c23 */ /* 0x000fe20008000088 */
[----:B------:R-:W-:Y:S01]  /*ac70*/  FFMA R137, R228, UR44, R137 ;  /* 0x0000002ce4897c23 */ /* 0x000fe20008000089 */
[----:B------:R-:W-:Y:S01]  /*ac80*/  FFMA R138, R227, UR44, R138 ;  /* 0x0000002ce38a7c23 */ /* 0x000fe2000800008a */
[----:B------:R-:W4:Y:S01]  /*ac90*/  LDL.LU R71, [R1+0x34] ;  /* 0x0000340001477983 */ /* 0x000f220000300800 */
[----:B------:R-:W-:Y:S01]  /*aca0*/  FFMA R139, R230, UR44, R139 ;  /* 0x0000002ce68b7c23 */ /* 0x000fe2000800008b */
[----:B------:R-:W-:Y:S01]  /*acb0*/  HADD2.F32 R230, -RZ, R53.H0_H0 ;  /* 0x20000035ffe67230 */ /* 0x000fe20000004100 */
[----:B------:R-:W-:Y:S01]  /*acc0*/  F2FP.SATFINITE.E4M3.F32.PACK_AB_MERGE_C R155, R167, R166, RZ ;  /* 0x000000a6a79b723e */ /* 0x000fe200048070ff */
[----:B------:R-:W4:Y:S02]  /*acd0*/  LDL.LU R66, [R1+0x35c] ;  /* 0x00035c0001427983 */ /* 0x000f240000300800 */
[----:B------:R-:W-:Y:S02]  /*ace0*/  F2FP.SATFINITE.E4M3.F32.PACK_AB_MERGE_C R138, R139, R138, RZ ;  /* 0x0000008a8b8a723e */ /* 0x000fe400048070ff */
[----:B------:R-:W4:Y:S01]  /*acf0*/  LDL.LU R67, [R1+0x358] ;  /* 0x0003580001437983 */ /* 0x000f220000300800 */
[----:B------:R-:W-:Y:S02]  /*ad00*/  F2FP.SATFINITE.E4M3.F32.PACK_AB_MERGE_C R155, R165, R164, R155 ;  /* 0x000000a4a59b723e */ /* 0x000fe4000480709b */
[----:B------:R-:W-:Y:S01]  /*ad10*/  F2FP.SATFINITE.E4M3.F32.PACK_AB_MERGE_C R136, R137, R136, R138 ;  /* 0x000000888988723e */ /* 0x000fe2000480708a */
[----:B------:R-:W4:Y:S01]  /*ad20*/  LDL.LU R231, [R1+0x38] ;  /* 0x0000380001e77983 */ /* 0x000f220000300800 */
[----:B--2---:R-:W-:Y:S01]  /*ad30*/  FMUL R57, R57, UR37 ;  /* 0x0000002539397c20 */ /* 0x004fe20008400000 */
[----:B---3--:R-:W-:Y:S01]  /*ad40*/  FMUL R58, R58, UR37 ;  /* 0x000000253a3a7c20 */ /* 0x008fe20008400000 */
[----:B----4-:R-:W-:Y:S01]  /*ad50*/  FMUL R59, R59, UR37 ;  /* 0x000000253b3b7c20 */ /* 0x010fe20008400000 */
[----:B------:R-:W-:Y:S01]  /*ad60*/  FMUL R60, R60, UR37 ;  /* 0x000000253c3c7c20 */ /* 0x000fe20008400000 */
[----:B------:R-:W-:Y:S01]  /*ad70*/  FMUL R61, R61, UR37 ;  /* 0x000000253d3d7c20 */ /* 0x000fe20008400000 */
[----:B------:R-:W-:Y:S01]  /*ad80*/  FMUL R62, R62, UR37 ;  /* 0x000000253e3e7c20 */ /* 0x000fe20008400000 */
[-C--:B------:R-:W-:Y:S02]  /*ad90*/  F2FP.F16.E4M3.UNPACK_B R227, R68.reuse ;  /* 0x00000044ffe3723e */ /* 0x080fe400020006ff */
[----:B------:R-:W-:Y:S02]  /*ada0*/  F2FP.F16.E4M3.UNPACK_B R69, R68.H1 ;  /* 0x00000044ff45723e */ /* 0x000fe400030006ff */
[----:B------:R-:W-:Y:S01]  /*adb0*/  PRMT R170, R227, 0x7610, R170 ;  /* 0x00007610e3aa7816 */ /* 0x000fe200000000aa */
[----:B------:R-:W-:Y:S01]  /*adc0*/  FMUL R63, R63, UR37 ;  /* 0x000000253f3f7c20 */ /* 0x000fe20008400000 */
[----:B------:R-:W-:Y:S02]  /*add0*/  PRMT R169, R227, 0x7632, R169 ;  /* 0x00007632e3a97816 */ /* 0x000fe400000000a9 */
[----:B------:R-:W2:Y:S01]  /*ade0*/  LDL.LU R227, [R1+0x3c] ;  /* 0x00003c0001e37983 */ /* 0x000ea20000300800 */
[C---:B------:R-:W-:Y:S02]  /*adf0*/  PRMT R168, R69.reuse, 0x7610, R168 ;  /* 0x0000761045a87816 */ /* 0x040fe400000000a8 */
[----:B------:R-:W-:Y:S01]  /*ae00*/  PRMT R199, R69, 0x7632, R199 ;  /* 0x0000763245c77816 */ /* 0x000fe200000000c7 */
[----:B------:R-:W3:Y:S01]  /*ae10*/  LDL.LU R68, [R1+0x354] ;  /* 0x0003540001447983 */ /* 0x000ee20000300800 */
[----:B------:R-:W-:Y:S03]  /*ae20*/  FMUL R64, R64, UR37 ;  /* 0x0000002540407c20 */ /* 0x000fe60008400000 */
[----:B------:R-:W4:Y:S01]  /*ae30*/  LDL.LU R69, [R1+0x350] ;  /* 0x0003500001457983 */ /* 0x000f220000300800 */
[----:B------:R-:W-:Y:S01]  /*ae40*/  FMUL R65, R65, UR37 ;  /* 0x0000002541417c20 */ /* 0x000fe20008400000 */
[-C--:B------:R-:W-:Y:S02]  /*ae50*/  F2FP.F16.E4M3.UNPACK_B R70, R71.reuse ;  /* 0x00000047ff46723e */ /* 0x080fe400020006ff */
[----:B------:R-:W-:Y:S02]  /*ae60*/  F2FP.F16.E4M3.UNPACK_B R40, R71.H1 ;  /* 0x00000047ff28723e */ /* 0x000fe400030006ff */
[----:B------:R-:W-:Y:S01]  /*ae70*/  PRMT R198, R70, 0x7610, R198 ;  /* 0x0000761046c67816 */ /* 0x000fe200000000c6 */
[----:B------:R-:W-:Y:S01]  /*ae80*/  FMUL R66, R66, UR37 ;  /* 0x0000002542427c20 */ /* 0x000fe20008400000 */
[----:B------:R-:W-:Y:S02]  /*ae90*/  PRMT R197, R70, 0x7632, R197 ;  /* 0x0000763246c57816 */ /* 0x000fe400000000c5 */
[----:B------:R-:W4:Y:S01]  /*aea0*/  LDL.LU R70, [R1+0x34c] ;  /* 0x00034c0001467983 */ /* 0x000f220000300800 */
[C---:B------:R-:W-:Y:S01]  /*aeb0*/  PRMT R196, R40.reuse, 0x7610, R196 ;  /* 0x0000761028c47816 */ /* 0x040fe200000000c4 */
[----:B------:R-:W-:Y:S01]  /*aec0*/  FMUL R67, R67, UR37 ;  /* 0x0000002543437c20 */ /* 0x000fe20008400000 */
[----:B------:R-:W-:Y:S01]  /*aed0*/  PRMT R195, R40, 0x7632, R195 ;  /* 0x0000763228c37816 */ /* 0x000fe200000000c3 */
[----:B------:R-:W4:Y:S01]  /*aee0*/  LDL.LU R71, [R1+0x348] ;  /* 0x0003480001477983 */ /* 0x000f220000300800 */
[-C--:B------:R-:W-:Y:S02]  /*aef0*/  F2FP.F16.E4M3.UNPACK_B R41, R231.reuse ;  /* 0x000000e7ff29723e */ /* 0x080fe400020006ff */
[----:B------:R-:W-:Y:S01]  /*af00*/  F2FP.F16.E4M3.UNPACK_B R229, R231.H1 ;  /* 0x000000e7ffe5723e */ /* 0x000fe200030006ff */
[----:B------:R-:W4:Y:S01]  /*af10*/  LDL.LU R40, [R1+0x344] ;  /* 0x0003440001287983 */ /* 0x000f220000300800 */
[C---:B------:R-:W-:Y:S01]  /*af20*/  PRMT R194, R41.reuse, 0x7610, R194 ;  /* 0x0000761029c27816 */ /* 0x040fe200000000c2 */
[----:B------:R-:W-:Y:S01]  /*af30*/  HADD2.F32 R231, -RZ, R48.H0_H0 ;  /* 0x20000030ffe77230 */ /* 0x000fe20000004100 */
[----:B------:R-:W-:Y:S02]  /*af40*/  PRMT R191, R41, 0x7632, R191 ;  /* 0x0000763229bf7816 */ /* 0x000fe400000000bf */
[----:B------:R-:W4:Y:S01]  /*af50*/  LDL.LU R41, [R1+0x340] ;  /* 0x0003400001297983 */ /* 0x000f220000300800 */
[C---:B------:R-:W-:Y:S02]  /*af60*/  PRMT R190, R229.reuse, 0x7610, R190 ;  /* 0x00007610e5be7816 */ /* 0x040fe400000000be */
[----:B------:R-:W-:Y:S01]  /*af70*/  PRMT R189, R229, 0x7632, R189 ;  /* 0x00007632e5bd7816 */ /* 0x000fe200000000bd */
[----:B------:R-:W-:Y:S01]  /*af80*/  HADD2.F32 R229, -RZ, R45.H0_H0 ;  /* 0x2000002dffe57230 */ /* 0x000fe20000004100 */
[-C--:B--2---:R-:W-:Y:S02]  /*af90*/  F2FP.F16.E4M3.UNPACK_B R228, R227.reuse ;  /* 0x000000e3ffe4723e */ /* 0x084fe400020006ff */
[----:B------:R-:W-:Y:S01]  /*afa0*/  F2FP.F16.E4M3.UNPACK_B R226, R227.H1 ;  /* 0x000000e3ffe2723e */ /* 0x000fe200030006ff */
[----:B------:R-:W-:Y:S01]  /*afb0*/  HADD2.F32 R227, -RZ, R42.H0_H0 ;  /* 0x2000002affe37230 */ /* 0x000fe20000004100 */
[----:B------:R-:W-:Y:S01]  /*afc0*/  PRMT R188, R228, 0x7610, R188 ;  /* 0x00007610e4bc7816 */ /* 0x000fe200000000bc */
[----:B------:R-:W2:Y:S01]  /*afd0*/  LDL.LU R42, [R1+0x33c] ;  /* 0x00033c00012a7983 */ /* 0x000ea20000300800 */
[----:B------:R-:W-:Y:S01]  /*afe0*/  PRMT R225, R226, 0x7610, R225 ;  /* 0x00007610e2e17816 */ /* 0x000fe200000000e1 */
[----:B---3--:R-:W-:Y:S01]  /*aff0*/  FMUL R68, R68, UR37 ;  /* 0x0000002544447c20 */ /* 0x008fe20008400000 */
[----:B------:R-:W-:Y:S01]  /*b000*/  PRMT R224, R226, 0x7632, R224 ;  /* 0x00007632e2e07816 */ /* 0x000fe200000000e0 */
[----:B------:R-:W-:Y:S01]  /*b010*/  HADD2.F32 R226, -RZ, R43.H0_H0 ;  /* 0x2000002bffe27230 */ /* 0x000fe20000004100 */
[----:B------:R-:W-:Y:S01]  /*b020*/  PRMT R203, R228, 0x7632, R203 ;  /* 0x00007632e4cb7816 */ /* 0x000fe200000000cb */
[----:B------:R-:W3:Y:S01]  /*b030*/  LDL.LU R43, [R1+0x338] ;  /* 0x00033800012b7983 */ /* 0x000ee20000300800 */
[----:B------:R-:W-:Y:S01]  /*b040*/  FFMA R140, R227, UR44, R140 ;  /* 0x0000002ce38c7c23 */ /* 0x000fe2000800008c */
[----:B------:R-:W-:Y:S02]  /*b050*/  HADD2.F32 R227, -RZ, R44.H0_H0 ;  /* 0x2000002cffe37230 */ /* 0x000fe40000004100 */
[----:B------:R-:W-:Y:S01]  /*b060*/  FFMA R141, R226, UR44, R141 ;  /* 0x0000002ce28d7c23 */ /* 0x000fe2000800008d */
[----:B------:R-:W3:Y:S01]  /*b070*/  LDL.LU R44, [R1+0x334] ;  /* 0x00033400012c7983 */ /* 0x000ee20000300800 */
[----:B------:R-:W-:Y:S02]  /*b080*/  HADD2.F32 R228, -RZ, R50.H0_H0 ;  /* 0x20000032ffe47230 */ /* 0x000fe40000004100 */
[----:B----4-:R-:W-:Y:S01]  /*b090*/  FMUL R69, R69, UR37 ;  /* 0x0000002545457c20 */ /* 0x010fe20008400000 */
[----:B------:R-:W-:Y:S01]  /*b0a0*/  HADD2.F32 R226, -RZ, R46.H0_H0 ;  /* 0x2000002effe27230 */ /* 0x000fe20000004100 */
[----:B------:R-:W4:Y:S01]  /*b0b0*/  LDL.LU R50, [R1+0x20] ;  /* 0x0000200001327983 */ /* 0x000f220000300800 */
[----:B------:R-:W-:Y:S01]  /*b0c0*/  FFMA R142, R227, UR44, R142 ;  /* 0x0000002ce38e7c23 */ /* 0x000fe2000800008e */
[----:B------:R-:W-:Y:S02]  /*b0d0*/  HADD2.F32 R227, -RZ, R47.H0_H0 ;  /* 0x2000002fffe37230 */ /* 0x000fe40000004100 */
[----:B------:R-:W-:Y:S01]  /*b0e0*/  FFMA R143, R228, UR44, R143 ;  /* 0x0000002ce48f7c23 */ /* 0x000fe2000800008f */
[----:B------:R-:W4:Y:S01]  /*b0f0*/  LDL.LU R45, [R1+0x330] ;  /* 0x00033000012d7983 */ /* 0x000f220000300800 */
[----:B------:R-:W-:Y:S02]  /*b100*/  HADD2.F32 R228, -RZ, R49.H0_H0 ;  /* 0x20000031ffe47230 */ /* 0x000fe40000004100 */
[----:B------:R-:W-:Y:S01]  /*b110*/  FFMA R144, R229, UR44, R144 ;  /* 0x0000002ce5907c23 */ /* 0x000fe20008000090 */
[----:B------:R-:W-:Y:S01]  /*b120*/  FFMA R145, R226, UR44, R145 ;  /* 0x0000002ce2917c23 */ /* 0x000fe20008000091 */
[----:B------:R-:W4:Y:S01]  /*b130*/  LDL.LU R46, [R1+0x32c] ;  /* 0x00032c00012e7983 */ /* 0x000f220000300800 */
[----:B------:R-:W-:Y:S01]  /*b140*/  FFMA R146, R227, UR44, R146 ;  /* 0x0000002ce3927c23 */ /* 0x000fe20008000092 */
[----:B------:R-:W-:Y:S01]  /*b150*/  FFMA R147, R230, UR44, R147 ;  /* 0x0000002ce6937c23 */ /* 0x000fe20008000093 */
[----:B------:R-:W-:Y:S01]  /*b160*/  FFMA R148, R231, UR44, R148 ;  /* 0x0000002ce7947c23 */ /* 0x000fe20008000094 */
[----:B------:R-:W4:Y:S01]  /*b170*/  LDL.LU R47, [R1+0x328] ;  /* 0x00032800012f7983 */ /* 0x000f220000300800 */
[----:B------:R-:W-:Y:S01]  /*b180*/  FFMA R149, R228, UR44, R149 ;  /* 0x0000002ce4957c23 */ /* 0x000fe20008000095 */
[----:B------:R-:W-:Y:S02]  /*b190*/  HADD2.F32 R228, -RZ, R30.H0_H0 ;  /* 0x2000001effe47230 */ /* 0x000fe40000004100 */
[----:B------:R-:W-:Y:S01]  /*b1a0*/  FMUL R41, R41, UR37 ;  /* 0x0000002529297c20 */ /* 0x000fe20008400000 */
[----:B------:R-:W4:Y:S01]  /*b1b0*/  LDL.LU R53, [R1+0x24] ;  /* 0x0000240001357983 */ /* 0x000f220000300800 */
[----:B------:R-:W-:Y:S01]  /*b1c0*/  FMUL R71, R71, UR37 ;  /* 0x0000002547477c20 */ /* 0x000fe20008400000 */
[----:B------:R-:W-:Y:S01]  /*b1d0*/  F2FP.SATFINITE.E4M3.F32.PACK_AB_MERGE_C R142, R143, R142, RZ ;  /* 0x0000008e8f8e723e */ /* 0x000fe200048070ff */
[----:B------:R-:W-:Y:S01]  /*b1e0*/  FMUL R70, R70, UR37 ;  /* 0x0000002546467c20 */ /* 0x000fe20008400000 */
[----:B------:R-:W4:Y:S01]  /*b1f0*/  LDL.LU R48, [R1+0x324] ;  /* 0x0003240001307983 */ /* 0x000f220000300800 */
[----:B------:R-:W-:Y:S01]  /*b200*/  F2FP.SATFINITE.E4M3.F32.PACK_AB_MERGE_C R146, R147, R146, RZ ;  /* 0x000000929392723e */ /* 0x000fe200048070ff */
[----:B------:R-:W-:Y:S01]  /*b210*/  FMUL R40, R40, UR37 ;  /* 0x0000002528287c20 */ /* 0x000fe20008400000 */
[----:B------:R-:W-:Y:S01]  /*b220*/  F2FP.SATFINITE.E4M3.F32.PACK_AB_MERGE_C R137, R141, R140, R142 ;  /* 0x0000008c8d89723e */ /* 0x000fe2000480708e */
[----:B------:R-:W4:Y:S01]  /*b230*/  LDL.LU R49, [R1+0x320] ;  /* 0x0003200001317983 */ /* 0x000f220000300800 */
[----:B------:R-:W-:Y:S03]  /*b240*/  F2FP.SATFINITE.E4M3.F32.PACK_AB_MERGE_C R138, R145, R144, R146 ;  /* 0x00000090918a723e */ /* 0x000fe60004807092 */
[----:B------:R-:W4:Y:S01]  /*b250*/  LDL.LU R230, [R1+0x28] ;  /* 0x0000280001e67983 */ /* 0x000f220000300800 */
[----:B--2---:R-:W-:Y:S01]  /*b260*/  FMUL R42, R42, UR37 ;  /* 0x000000252a2a7c20 */ /* 0x004fe20008400000 */
[----:B---3--:R-:W-:Y:S01]  /*b270*/  FMUL R43, R43, UR37 ;  /* 0x000000252b2b7c20 */ /* 0x008fe20008400000 */
[----:B------:R-:W-:Y:S01]  /*b280*/  FMUL R44, R44, UR37 ;  /* 0x000000252c2c7c20 */ /* 0x000fe20008400000 */
[-C--:B----4-:R-:W-:Y:S02]  /*b290*/  F2FP.F16.E4M3.UNPACK_B R226, R50.reuse ;  /* 0x00000032ffe2723e */ /* 0x090fe400020006ff */
[----:B------:R-:W-:Y:S02]  /*b2a0*/  F2FP.F16.E4M3.UNPACK_B R51, R50.H1 ;  /* 0x00000032ff33723e */ /* 0x000fe400030006ff */
[C---:B------:R-:W-:Y:S01]  /*b2b0*/  PRMT R223, R226.reuse, 0x7610, R223 ;  /* 0x00007610e2df7816 */ /* 0x040fe200000000df */
[----:B------:R-:W-:Y:S01]  /*b2c0*/  FMUL R45, R45, UR37 ;  /* 0x000000252d2d7c20 */ /* 0x000fe20008400000 */
[----:B------:R-:W-:Y:S02]  /*b2d0*/  PRMT R222, R226, 0x7632, R222 ;  /* 0x00007632e2de7816 */ /* 0x000fe400000000de */
[----:B------:R-:W2:Y:S01]  /*b2e0*/  LDL.LU R226, [R1+0x2c] ;  /* 0x00002c0001e27983 */ /* 0x000ea20000300800 */
[C---:B------:R-:W-:Y:S01]  /*b2f0*/  PRMT R221, R51.reuse, 0x7610, R221 ;  /* 0x0000761033dd7816 */ /* 0x040fe200000000dd */
[----:B------:R-:W-:Y:S01]  /*b300*/  FMUL R46, R46, UR37 ;  /* 0x000000252e2e7c20 */ /* 0x000fe20008400000 */
[----:B------:R-:W-:Y:S01]  /*b310*/  PRMT R220, R51, 0x7632, R220 ;  /* 0x0000763233dc7816 */ /* 0x000fe200000000dc */
[----:B------:R-:W3:Y:S01]  /*b320*/  LDL.LU R50, [R1+0x31c] ;  /* 0x00031c0001327983 */ /* 0x000ee20000300800 */
[----:B------:R-:W-:Y:S03]  /*b330*/  FMUL R47, R47, UR37 ;  /* 0x000000252f2f7c20 */ /* 0x000fe60008400000 */
[----:B------:R-:W4:Y:S01]  /*b340*/  LDL.LU R51, [R1+0x318] ;  /* 0x0003180001337983 */ /* 0x000f220000300800 */
[-C--:B------:R-:W-:Y:S02]  /*b350*/  F2FP.F16.E4M3.UNPACK_B R52, R53.reuse ;  /* 0x00000035ff34723e */ /* 0x080fe400020006ff */
[----:B------:R-:W-:Y:S01]  /*b360*/  F2FP.F16.E4M3.UNPACK_B R54, R53.H1 ;  /* 0x00000035ff36723e */ /* 0x000fe200030006ff */
[----:B------:R-:W-:Y:S01]  /*b370*/  FMUL R48, R48, UR37 ;  /* 0x0000002530307c20 */ /* 0x000fe20008400000 */
[C---:B------:R-:W-:Y:S02]  /*b380*/  PRMT R219, R52.reuse, 0x7610, R219 ;  /* 0x0000761034db7816 */ /* 0x040fe400000000db */
[----:B------:R-:W-:Y:S01]  /*b390*/  PRMT R218, R52, 0x7632, R218 ;  /* 0x0000763234da7816 */ /* 0x000fe200000000da */
[----:B------:R-:W-:Y:S01]  /*b3a0*/  FMUL R49, R49, UR37 ;  /* 0x0000002531317c20 */ /* 0x000fe20008400000 */
[----:B------:R-:W4:Y:S01]  /*b3b0*/  LDL.LU R52, [R1+0x314] ;  /* 0x0003140001347983 */ /* 0x000f220000300800 */
[C---:B------:R-:W-:Y:S02]  /*b3c0*/  PRMT R217, R54.reuse, 0x7610, R217 ;  /* 0x0000761036d97816 */ /* 0x040fe400000000d9 */
[----:B------:R-:W-:Y:S01]  /*b3d0*/  PRMT R216, R54, 0x7632, R216 ;  /* 0x0000763236d87816 */ /* 0x000fe200000000d8 */
[----:B------:R-:W4:Y:S01]  /*b3e0*/  LDL.LU R53, [R1+0x310] ;  /* 0x0003100001357983 */ /* 0x000f220000300800 */
        /* <DEDUP_REMOVED lines=8> */
[----:B------:R-:W-:Y:S01]  /*b470*/  HADD2.F32 R229, -RZ, R26.H0_H0 ;  /* 0x2000001affe57230 */ /* 0x000fe20000004100 */
[----:B------:R-:W-:Y:S02]  /*b480*/  F2FP.SATFINITE.E4M3.F32.PACK_AB_MERGE_C R230, R5, R4, RZ ;  /* 0x0000000405e6723e */ /* 0x000fe400048070ff */
[----:B------:R-:W-:Y:S04]  /*b490*/  PRMT R4, R34, 0x7610, R4 ;  /* 0x0000761022047816 */ /* 0x000fe80000000004 */
[----:B------:R-:W-:Y:S02]  /*b4a0*/  PRMT R231, R4, 0x7610, R231 ;  /* 0x0000761004e77816 */ /* 0x000fe400000000e7 */
[-C--:B--2---:R-:W-:Y:S02]  /*b4b0*/  F2FP.F16.E4M3.UNPACK_B R27, R226.reuse.H1 ;  /* 0x000000e2ff1b723e */ /* 0x084fe400030006ff */
[----:B------:R-:W-:Y:S01]  /*b4c0*/  F2FP.F16.E4M3.UNPACK_B R227, R226 ;  /* 0x000000e2ffe3723e */ /* 0x000fe200020006ff */
[----:B------:R-:W-:Y:S01]  /*b4d0*/  HADD2.F32 R226, -RZ, R25.H0_H0 ;  /* 0x20000019ffe27230 */ /* 0x000fe20000004100 */
[C---:B------:R-:W-:Y:S01]  /*b4e0*/  PRMT R17, R27.reuse, 0x7610, R17 ;  /* 0x000076101b117816 */ /* 0x040fe20000000011 */
[----:B---3--:R-:W-:Y:S01]  /*b4f0*/  FMUL R50, R50, UR37 ;  /* 0x0000002532327c20 */ /* 0x008fe20008400000 */
[----:B------:R-:W-:Y:S02]  /*b500*/  PRMT R16, R27, 0x7632, R16 ;  /* 0x000076321b107816 */ /* 0x000fe40000000010 */
[----:B------:R-:W2:Y:S01]  /*b510*/  LDL.LU R27, [R1] ;  /* 0x00000000011b7983 */ /* 0x000ea20000300800 */
[----:B------:R-:W-:Y:S01]  /*b520*/  PRMT R19, R227, 0x7610, R19 ;  /* 0x00007610e3137816 */ /* 0x000fe20000000013 */
[----:B----4-:R-:W-:Y:S01]  /*b530*/  FMUL R51, R51, UR37 ;  /* 0x0000002533337c20 */ /* 0x010fe20008400000 */
[----:B------:R-:W-:Y:S01]  /*b540*/  PRMT R18, R227, 0x7632, R18 ;  /* 0x00007632e3127816 */ /* 0x000fe20000000012 */
[----:B------:R-:W-:Y:S02]  /*b550*/  HADD2.F32 R227, -RZ, R24.H0_H0 ;  /* 0x20000018ffe37230 */ /* 0x000fe40000004100 */
[----:B------:R-:W3:Y:S01]  /*b560*/  LDL.LU R24, [R1+0x304] ;  /* 0x0003040001187983 */ /* 0x000ee20000300800 */
[----:B------:R-:W-:Y:S03]  /*b570*/  FMUL R52, R52, UR37 ;  /* 0x0000002534347c20 */ /* 0x000fe60008400000 */
[----:B------:R-:W4:Y:S01]  /*b580*/  LDL.LU R25, [R1+0x300] ;  /* 0x0003000001197983 */ /* 0x000f220000300800 */
[----:B------:R-:W-:Y:S01]  /*b590*/  FFMA R150, R227, UR44, R150 ;  /* 0x0000002ce3967c23 */ /* 0x000fe20008000096 */
[----:B------:R-:W-:Y:S02]  /*b5a0*/  HADD2.F32 R227, -RZ, R32.H0_H0 ;  /* 0x20000020ffe37230 */ /* 0x000fe40000004100 */
[----:B------:R-:W-:Y:S01]  /*b5b0*/  FMUL R53, R53, UR37 ;  /* 0x0000002535357c20 */ /* 0x000fe20008400000 */
[----:B------:R-:W4:Y:S01]  /*b5c0*/  LDL.LU R26, [R1+0x2fc] ;  /* 0x0002fc00011a7983 */ /* 0x000f220000300800 */
[----:B------:R-:W-:Y:S01]  /*b5d0*/  FFMA R151, R226, UR44, R151 ;  /* 0x0000002ce2977c23 */ /* 0x000fe20008000097 */
[----:B------:R-:W-:Y:S01]  /*b5e0*/  FFMA R120, R229, UR44, R120 ;  /* 0x0000002ce5787c23 */ /* 0x000fe20008000078 */
[----:B------:R-:W-:Y:S01]  /*b5f0*/  FMUL R54, R54, UR37 ;  /* 0x0000002536367c20 */ /* 0x000fe20008400000 */
[----:B------:R-:W4:Y:S01]  /*b600*/  LDL.LU R30, [R1+0x4] ;  /* 0x00000400011e7983 */ /* 0x000f220000300800 */
[----:B------:R-:W-:Y:S01]  /*b610*/  FFMA R121, R228, UR44, R121 ;  /* 0x0000002ce4797c23 */ /* 0x000fe20008000079 */
[----:B------:R-:W-:Y:S01]  /*b620*/  FFMA R122, R227, UR44, R122 ;  /* 0x0000002ce37a7c23 */ /* 0x000fe2000800007a */
[----:B------:R-:W-:Y:S01]  /*b630*/  F2FP.SATFINITE.E4M3.F32.PACK_AB_MERGE_C R139, R151, R150, RZ ;  /* 0x00000096978b723e */ /* 0x000fe200048070ff */
[----:B------:R-:W4:Y:S01]  /*b640*/  LDL.LU R32, [R1+0x8] ;  /* 0x0000080001207983 */ /* 0x000f220000300800 */
[----:B------:R-:W-:Y:S02]  /*b650*/  FMUL R55, R55, UR37 ;  /* 0x0000002537377c20 */ /* 0x000fe40008400000 */
[----:B------:R-:W-:Y:S02]  /*b660*/  F2FP.SATFINITE.E4M3.F32.PACK_AB_MERGE_C R139, R149, R148, R139 ;  /* 0x00000094958b723e */ /* 0x000fe4000480708b */
[-C--:B--2---:R-:W-:Y:S02]  /*b670*/  F2FP.F16.E4M3.UNPACK_B R212, R27.reuse ;  /* 0x0000001bffd4723e */ /* 0x084fe400020006ff */
[----:B------:R-:W-:Y:S02]  /*b680*/  F2FP.F16.E4M3.UNPACK_B R28, R27.H1 ;  /* 0x0000001bff1c723e */ /* 0x000fe400030006ff */
[C---:B------:R-:W-:Y:S02]  /*b690*/  PRMT R15, R212.reuse, 0x7610, R15 ;  /* 0x00007610d40f7816 */ /* 0x040fe4000000000f */
[----:B------:R-:W-:Y:S01]  /*b6a0*/  PRMT R14, R212, 0x7632, R14 ;  /* 0x00007632d40e7816 */ /* 0x000fe2000000000e */
[----:B---3--:R-:W-:Y:S01]  /*b6b0*/  FMUL R24, R24, UR37 ;  /* 0x0000002518187c20 */ /* 0x008fe20008400000 */
[----:B------:R-:W2:Y:S01]  /*b6c0*/  LDL.LU R212, [R1+0xc] ;  /* 0x00000c0001d47983 */ /* 0x000ea20000300800 */
[C---:B------:R-:W-:Y:S01]  /*b6d0*/  PRMT R13, R28.reuse, 0x7610, R13 ;  /* 0x000076101c0d7816 */ /* 0x040fe2000000000d */
[----:B----4-:R-:W-:Y:S01]  /*b6e0*/  FMUL R25, R25, UR37 ;  /* 0x0000002519197c20 */ /* 0x010fe20008400000 */
        /* <DEDUP_REMOVED lines=22> */
[----:B------:R-:W-:Y:S03]  /*b850*/  HADD2.F32 R193, -RZ, R193.H0_H0 ;  /* 0x200000c1ffc17230 */ /* 0x000fe60000004100 */
[----:B------:R-:W4:Y:S01]  /*b860*/  LDL.LU R34, [R1+0x2dc] ;  /* 0x0002dc0001227983 */ /* 0x000f220000300800 */
[-C--:B--2---:R-:W-:Y:S02]  /*b870*/  F2FP.F16.E4M3.UNPACK_B R227, R212.reuse ;  /* 0x000000d4ffe3723e */ /* 0x084fe400020006ff */
[----:B------:R-:W-:Y:S02]  /*b880*/  F2FP.F16.E4M3.UNPACK_B R5, R212.H1 ;  /* 0x000000d4ff05723e */ /* 0x000fe400030006ff */
[----:B------:R-:W-:Y:S01]  /*b890*/  PRMT R192, R227, 0x7610, R192 ;  /* 0x00007610e3c07816 */ /* 0x000fe200000000c0 */
[----:B---3--:R-:W-:Y:S01]  /*b8a0*/  FMUL R27, R27, UR37 ;  /* 0x000000251b1b7c20 */ /* 0x008fe20008400000 */
[----:B------:R-:W-:Y:S02]  /*b8b0*/  PRMT R184, R227, 0x7632, R184 ;  /* 0x00007632e3b87816 */ /* 0x000fe400000000b8 */
[----:B------:R-:W2:Y:S01]  /*b8c0*/  LDL.LU R227, [R1+0x18] ;  /* 0x0000180001e37983 */ /* 0x000ea20000300800 */
[----:B------:R-:W-:Y:S01]  /*b8d0*/  F2FP.SATFINITE.E4M3.F32.PACK_AB_MERGE_C R212, R3, R0, R230 ;  /* 0x0000000003d4723e */ /* 0x000fe200048070e6 */
[----:B----4-:R-:W-:Y:S02]  /*b8e0*/  FMUL R28, R28, UR37 ;  /* 0x000000251c1c7c20 */ /* 0x010fe40008400000 */
[----:B------:R-:W3:Y:S01]  /*b8f0*/  LDL.LU R230, [R1+0x14] ;  /* 0x0000140001e67983 */ /* 0x000ee20000300800 */
[----:B------:R-:W-:Y:S01]  /*b900*/  FMUL R29, R29, UR37 ;  /* 0x000000251d1d7c20 */ /* 0x000fe20008400000 */
[----:B------:R-:W-:Y:S01]  /*b910*/  FMUL R30, R30, UR37 ;  /* 0x000000251e1e7c20 */ /* 0x000fe20008400000 */
[-C--:B------:R-:W-:Y:S02]  /*b920*/  F2FP.F16.E4M3.UNPACK_B R3, R35.reuse ;  /* 0x00000023ff03723e */ /* 0x080fe400020006ff */
[----:B------:R-:W-:Y:S02]  /*b930*/  F2FP.F16.E4M3.UNPACK_B R36, R35.H1 ;  /* 0x00000023ff24723e */ /* 0x000fe400030006ff */
[----:B------:R-:W-:Y:S01]  /*b940*/  PRMT R202, R3, 0x7610, R202 ;  /* 0x0000761003ca7816 */ /* 0x000fe200000000ca */
[----:B------:R-:W-:Y:S01]  /*b950*/  FMUL R31, R31, UR37 ;  /* 0x000000251f1f7c20 */ /* 0x000fe20008400000 */
[----:B------:R-:W-:Y:S02]  /*b960*/  PRMT R187, R3, 0x7632, R187 ;  /* 0x0000763203bb7816 */ /* 0x000fe400000000bb */
[----:B------:R-:W4:Y:S01]  /*b970*/  LDL.LU R3, [R1+0x1c] ;  /* 0x00001c0001037983 */ /* 0x000f220000300800 */
[----:B------:R-:W-:Y:S01]  /*b980*/  PRMT R201, R36, 0x7610, R201 ;  /* 0x0000761024c97816 */ /* 0x000fe200000000c9 */
[----:B------:R-:W-:Y:S01]  /*b990*/  FMUL R32, R32, UR37 ;  /* 0x0000002520207c20 */ /* 0x000fe20008400000 */
[----:B------:R-:W-:Y:S01]  /*b9a0*/  PRMT R213, R36, 0x7632, R213 ;  /* 0x0000763224d57816 */ /* 0x000fe200000000d5 */
[----:B------:R-:W4:Y:S01]  /*b9b0*/  LDL.LU R35, [R1+0x2d8] ;  /* 0x0002d80001237983 */ /* 0x000f220000300800 */
[----:B------:R-:W-:Y:S03]  /*b9c0*/  FMUL R33, R33, UR37 ;  /* 0x0000002521217c20 */ /* 0x000fe60008400000 */
[----:B------:R-:W4:Y:S01]  /*b9d0*/  LDL.LU R36, [R1+0x2d4] ;  /* 0x0002d40001247983 */ /* 0x000f220000300800 */
[----:B------:R-:W-:Y:S01]  /*b9e0*/  FMUL R34, R34, UR37 ;  /* 0x0000002522227c20 */ /* 0x000fe20008400000 */
[-C--:B--2---:R-:W-:Y:S02]  /*b9f0*/  F2FP.F16.E4M3.UNPACK_B R226, R227.reuse.H1 ;  /* 0x000000e3ffe2723e */ /* 0x084fe400030006ff */
[----:B------:R-:W-:Y:S01]  /*ba00*/  F2FP.F16.E4M3.UNPACK_B R228, R227 ;  /* 0x000000e3ffe4723e */ /* 0x000fe200020006ff */
[----:B------:R-:W-:Y:S01]  /*ba10*/  HADD2.F32 R227, -RZ, R38.H0_H0 ;  /* 0x20000026ffe37230 */ /* 0x000fe20000004100 */
[-C--:B---3--:R-:W-:Y:S02]  /*ba20*/  F2FP.F16.E4M3.UNPACK_B R37, R230.reuse ;  /* 0x000000e6ff25723e */ /* 0x088fe400020006ff */
[C---:B------:R-:W-:Y:S02]  /*ba30*/  PRMT R210, R226.reuse, 0x7610, R210 ;  /* 0x00007610e2d27816 */ /* 0x040fe400000000d2 */
[C---:B------:R-:W-:Y:S02]  /*ba40*/  PRMT R200, R37.reuse, 0x7610, R200 ;  /* 0x0000761025c87816 */ /* 0x040fe400000000c8 */
[----:B------:R-:W-:Y:S02]  /*ba50*/  PRMT R186, R37, 0x7632, R186 ;  /* 0x0000763225ba7816 */ /* 0x000fe400000000ba */
[----:B------:R-:W2:Y:S01]  /*ba60*/  LDL.LU R37, [R1+0x2d0] ;  /* 0x0002d00001257983 */ /* 0x000ea20000300800 */
[----:B------:R-:W-:Y:S01]  /*ba70*/  PRMT R215, R226, 0x7632, R215 ;  /* 0x00007632e2d77816 */ /* 0x000fe200000000d7 */
[----:B------:R-:W-:Y:S01]  /*ba80*/  HADD2.F32 R226, -RZ, R231.H0_H0 ;  /* 0x200000e7ffe27230 */ /* 0x000fe20000004100 */
[C---:B------:R-:W-:Y:S01]  /*ba90*/  PRMT R206, R228.reuse, 0x7610, R206 ;  /* 0x00007610e4ce7816 */ /* 0x040fe200000000ce */
[----:B------:R1:W-:Y:S01]  /*baa0*/  STL [R1+0x190], R60 ;  /* 0x0001903c01007387 */ /* 0x0003e20000100800 */
[----:B------:R-:W-:Y:S01]  /*bab0*/  PRMT R211, R228, 0x7632, R211 ;  /* 0x00007632e4d37816 */ /* 0x000fe200000000d3 */
[----:B------:R-:W-:Y:S02]  /*bac0*/  HADD2.F32 R231, -RZ, R243.H0_H0 ;  /* 0x200000f3ffe77230 */ /* 0x000fe40000004100 */
[----:B------:R-:W-:Y:S01]  /*bad0*/  FFMA R123, R226, UR44, R123 ;  /* 0x0000002ce27b7c23 */ /* 0x000fe2000800007b */
[----:B------:R3:W-:Y:S01]  /*bae0*/  STL [R1+0x18c], R62 ;  /* 0x00018c3e01007387 */ /* 0x0007e20000100800 */
[----:B------:R-:W-:Y:S01]  /*baf0*/  HADD2.F32 R226, -RZ, R39.H0_H0 ;  /* 0x20000027ffe27230 */ /* 0x000fe20000004100 */
[----:B------:R-:W-:Y:S01]  /*bb00*/  F2FP.F16.E4M3.UNPACK_B R229, R230.H1 ;  /* 0x000000e6ffe5723e */ /* 0x000fe200030006ff */
[----:B------:R-:W-:Y:S01]  /*bb10*/  FFMA R124, R227, UR44, R124 ;  /* 0x0000002ce37c7c23 */ /* 0x000fe2000800007c */
[----:B------:R3:W-:Y:S01]  /*bb20*/  STL [R1+0x188], R64 ;  /* 0x0001884001007387 */ /* 0x0007e20000100800 */
[----:B------:R-:W-:Y:S01]  /*bb30*/  HADD2.F32 R230, -RZ, R244.H1_H1 ;  /* 0x300000f4ffe67230 */ /* 0x000fe20000004100 */
[-C--:B----4-:R-:W-:Y:S01]  /*bb40*/  F2FP.F16.E4M3.UNPACK_B R0, R3.reuse.H1 ;  /* 0x00000003ff00723e */ /* 0x090fe200030006ff */
[----:B------:R-:W-:Y:S01]  /*bb50*/  FFMA R125, R226, UR44, R125 ;  /* 0x0000002ce27d7c23 */ /* 0x000fe2000800007d */
[----:B------:R4:W-:Y:S01]  /*bb60*/  STL [R1+0x184], R66 ;  /* 0x0001844201007387 */ /* 0x0009e20000100800 */
[C---:B------:R-:W-:Y:S01]  /*bb70*/  PRMT R185, R229.reuse, 0x7610, R185 ;  /* 0x00007610e5b97816 */ /* 0x040fe200000000b9 */
[----:B------:R-:W-:Y:S01]  /*bb80*/  HADD2.F32 R227, -RZ, R246.H0_H0 ;  /* 0x200000f6ffe37230 */ /* 0x000fe20000004100 */
[C---:B------:R-:W-:Y:S01]  /*bb90*/  PRMT R214, R0.reuse, 0x7610, R214 ;  /* 0x0000761000d67816 */ /* 0x040fe200000000d6 */
[----:B------:R4:W-:Y:S01]  /*bba0*/  STL [R1+0x180], R68 ;  /* 0x0001804401007387 */ /* 0x0009e20000100800 */
[----:B------:R-:W-:Y:S01]  /*bbb0*/  PRMT R209, R0, 0x7632, R209 ;  /* 0x0000763200d17816 */ /* 0x000fe200000000d1 */
[----:B------:R-:W-:Y:S01]  /*bbc0*/  FMUL R36, R36, UR37 ;  /* 0x0000002524247c20 */ /* 0x000fe20008400000 */
[----:B------:R-:W-:Y:S01]  /*bbd0*/  PRMT R207, R229, 0x7632, R207 ;  /* 0x00007632e5cf7816 */ /* 0x000fe200000000cf */
[----:B------:R4:W-:Y:S01]  /*bbe0*/  STL [R1+0x17c], R41 ;  /* 0x00017c2901007387 */ /* 0x0009e20000100800 */
[----:B------:R-:W-:Y:S01]  /*bbf0*/  F2FP.F16.E4M3.UNPACK_B R9, R3 ;  /* 0x00000003ff09723e */ /* 0x000fe200020006ff */
[----:B------:R-:W-:Y:S01]  /*bc00*/  HADD2.F32 R3, -RZ, R175.H0_H0 ;  /* 0x200000afff037230 */ /* 0x000fe20000004100 */
[----:B------:R-:W-:Y:S01]  /*bc10*/  F2FP.SATFINITE.E4M3.F32.PACK_AB_MERGE_C R122, R123, R122, RZ ;  /* 0x0000007a7b7a723e */ /* 0x000fe200048070ff */
[----:B------:R4:W-:Y:S01]  /*bc20*/  STL [R1+0x178], R43 ;  /* 0x0001782b01007387 */ /* 0x0009e20000100800 */
[----:B-1----:R-:W-:Y:S01]  /*bc30*/  HADD2.F32 R60, -RZ, R171.H0_H0 ;  /* 0x200000abff3c7230 */ /* 0x002fe20000004100 */
[----:B------:R-:W-:Y:S01]  /*bc40*/  PRMT R248, R9, 0x7610, R248 ;  /* 0x0000761009f87816 */ /* 0x000fe200000000f8 */
[----:B------:R-:W-:Y:S01]  /*bc50*/  HADD2.F32 R229, -RZ, R245.H0_H0 ;  /* 0x200000f5ffe57230 */ /* 0x000fe20000004100 */
[----:B------:R1:W-:Y:S01]  /*bc60*/  STL [R1+0x174], R45 ;  /* 0x0001742d01007387 */ /* 0x0003e20000100800 */
[----:B---3--:R-:W-:Y:S01]  /*bc70*/  HADD2.F32 R62, -RZ, R169.H0_H0 ;  /* 0x200000a9ff3e7230 */ /* 0x008fe20000004100 */
[----:B------:R-:W-:Y:S01]  /*bc80*/  F2FP.SATFINITE.E4M3.F32.PACK_AB_MERGE_C R120, R121, R120, R122 ;  /* 0x000000787978723e */ /* 0x000fe2000480707a */
[----:B------:R-:W-:Y:S01]  /*bc90*/  HADD2.F32 R248, -RZ, R248.H0_H0 ;  /* 0x200000f8fff87230 */ /* 0x000fe20000004100 */
[----:B------:R3:W-:Y:S01]  /*bca0*/  STL [R1+0x170], R47 ;  /* 0x0001702f01007387 */ /* 0x0007e20000100800 */
[----:B------:R-:W-:Y:S01]  /*bcb0*/  HADD2.F32 R64, -RZ, R199.H0_H0 ;  /* 0x200000c7ff407230 */ /* 0x000fe20000004100 */
[----:B------:R-:W-:Y:S01]  /*bcc0*/  PRMT R2, R9, 0x7632, R2 ;  /* 0x0000763209027816 */ /* 0x000fe20000000002 */
[----:B------:R-:W-:Y:S01]  /*bcd0*/  HADD2.F32 R9, -RZ, R173.H0_H0 ;  /* 0x200000adff097230 */ /* 0x000fe20000004100 */
[----:B------:R3:W-:Y:S01]  /*bce0*/  STL [R1+0x168], R48 ;  /* 0x0001683001007387 */ /* 0x0007e20000100800 */
[----:B----4-:R-:W-:Y:S02]  /*bcf0*/  HADD2.F32 R66, -RZ, R197.H0_H0 ;  /* 0x200000c5ff427230 */ /* 0x010fe40000004100 */
[----:B------:R-:W-:Y:S01]  /*bd00*/  FFMA R126, R227, UR44, R126 ;  /* 0x0000002ce37e7c23 */ /* 0x000fe2000800007e */
[----:B------:R-:W-:Y:S01]  /*bd10*/  HADD2.F32 R2, -RZ, R2.H0_H0 ;  /* 0x20000002ff027230 */ /* 0x000fe20000004100 */
[----:B------:R4:W-:Y:S01]  /*bd20*/  STL [R1+0x164], R49 ;  /* 0x0001643101007387 */ /* 0x0009e20000100800 */
[----:B------:R-:W-:Y:S02]  /*bd30*/  HADD2.F32 R68, -RZ, R195.H0_H0 ;  /* 0x200000c3ff447230 */ /* 0x000fe40000004100 */
[----:B------:R-:W-:Y:S01]  /*bd40*/  FMUL R35, R35, UR37 ;  /* 0x0000002523237c20 */ /* 0x000fe20008400000 */
[----:B------:R-:W-:Y:S01]  /*bd50*/  HADD2.F32 R227, -RZ, R244.H0_H0 ;  /* 0x200000f4ffe37230 */ /* 0x000fe20000004100 */
[----:B------:R4:W-:Y:S01]  /*bd60*/  STL [R1+0x16c], R50 ;  /* 0x00016c3201007387 */ /* 0x0009e20000100800 */
[----:B------:R-:W-:Y:S02]  /*bd70*/  HADD2.F32 R244, -RZ, R135.H0_H0 ;  /* 0x20000087fff47230 */ /* 0x000fe40000004100 */
[----:B------:R-:W-:Y:S01]  /*bd80*/  HADD2.F32 R41, -RZ, R191.H0_H0 ;  /* 0x200000bfff297230 */ /* 0x000fe20000004100 */
[----:B------:R4:W-:Y:S01]  /*bd90*/  STL [R1+0x160], R51 ;  /* 0x0001603301007387 */ /* 0x0009e20000100800 */
[----:B------:R-:W-:Y:S02]  /*bda0*/  HADD2.F32 R43, -RZ, R189.H0_H0 ;  /* 0x200000bdff2b7230 */ /* 0x000fe40000004100 */
[----:B------:R-:W-:Y:S01]  /*bdb0*/  HADD2.F32 R226, -RZ, R245.H1_H1 ;  /* 0x300000f5ffe27230 */ /* 0x000fe20000004100 */
[----:B------:R4:W-:Y:S01]  /*bdc0*/  STL [R1+0x15c], R52 ;  /* 0x00015c3401007387 */ /* 0x0009e20000100800 */
[----:B-1----:R-:W-:Y:S02]  /*bdd0*/  HADD2.F32 R45, -RZ, R203.H0_H0 ;  /* 0x200000cbff2d7230 */ /* 0x002fe40000004100 */
[----:B------:R-:W-:Y:S01]  /*bde0*/  HADD2.F32 R245, -RZ, R249.H0_H0 ;  /* 0x200000f9fff57230 */ /* 0x000fe20000004100 */
[----:B------:R1:W-:Y:S01]  /*bdf0*/  STL [R1+0x158], R54 ;  /* 0x0001583601007387 */ /* 0x0003e20000100800 */
[----:B---3--:R-:W-:Y:S02]  /*be00*/  HADD2.F32 R47, -RZ, R224.H0_H0 ;  /* 0x200000e0ff2f7230 */ /* 0x008fe40000004100 */
[----:B------:R-:W-:Y:S01]  /*be10*/  HADD2.F32 R228, -RZ, R246.H1_H1 ;  /* 0x300000f6ffe47230 */ /* 0x000fe20000004100 */
[----:B------:R-:W3:Y:S01]  /*be20*/  LDL.LU R38, [R1+0x2cc] ;  /* 0x0002cc0001267983 */ /* 0x000ee20000300800 */
[----:B------:R-:W-:Y:S02]  /*be30*/  HADD2.F32 R48, -RZ, R220.H0_H0 ;  /* 0x200000dcff307230 */ /* 0x000fe40000004100 */
[----:B------:R-:W-:Y:S01]  /*be40*/  HADD2.F32 R246, -RZ, R247.H1_H1 ;  /* 0x300000f7fff67230 */ /* 0x000fe20000004100 */
[----:B------:R-:W3:Y:S01]  /*be50*/  LDL.LU R39, [R1+0x2c8] ;  /* 0x0002c80001277983 */ /* 0x000ee20000300800 */
[----:B----4-:R-:W-:Y:S02]  /*be60*/  HADD2.F32 R49, -RZ, R218.H0_H0 ;  /* 0x200000daff317230 */ /* 0x010fe40000004100 */
[----:B------:R-:W-:Y:S01]  /*be70*/  FFMA R127, R228, UR44, R127 ;  /* 0x0000002ce47f7c23 */ /* 0x000fe2000800007f */
[----:B------:R-:W-:Y:S01]  /*be80*/  FFMA R128, R229, UR44, R128 ;  /* 0x0000002ce5807c23 */ /* 0x000fe20008000080 */
[----:B------:R-:W4:Y:S01]  /*be90*/  LDL.S16 R0, [R1+0x90] ;  /* 0x0000900001007983 */ /* 0x000f220000100600 */
[----:B------:R-:W-:Y:S02]  /*bea0*/  HADD2.F32 R50, -RZ, R222.H0_H0 ;  /* 0x200000deff327230 */ /* 0x000fe40000004100 */
[----:B------:R-:W-:Y:S01]  /*beb0*/  FFMA R129, R226, UR44, R129 ;  /* 0x0000002ce2817c23 */ /* 0x000fe20008000081 */
[----:B------:R-:W-:Y:S01]  /*bec0*/  FFMA R130, R227, UR44, R130 ;  /* 0x0000002ce3827c23 */ /* 0x000fe20008000082 */
[----:B------:R-:W4:Y:S01]  /*bed0*/  LDL.LU.S16 R4, [R1+0x92] ;  /* 0x0000920001047983 */ /* 0x000f220000300600 */
[----:B------:R-:W-:Y:S01]  /*bee0*/  HADD2.F32 R227, -RZ, R134.H0_H0 ;  /* 0x20000086ffe37230 */ /* 0x000fe20000004100 */
[----:B------:R-:W-:Y:S01]  /*bef0*/  F2FP.SATFINITE.E4M3.F32.PACK_AB_MERGE_C R126, R127, R126, RZ ;  /* 0x0000007e7f7e723e */ /* 0x000fe200048070ff */
[----:B------:R-:W-:Y:S01]  /*bf00*/  HADD2.F32 R51, -RZ, R216.H0_H0 ;  /* 0x200000d8ff337230 */ /* 0x000fe20000004100 */
[----:B------:R1:W-:Y:S01]  /*bf10*/  STL [R1+0x154], R29 ;  /* 0x0001541d01007387 */ /* 0x0003e20000100800 */
[----:B------:R-:W-:Y:S01]  /*bf20*/  HADD2.F32 R52, -RZ, R22.H0_H0 ;  /* 0x20000016ff347230 */ /* 0x000fe20000004100 */
[----:B------:R-:W-:Y:S01]  /*bf30*/  F2FP.SATFINITE.E4M3.F32.PACK_AB_MERGE_C R121, R125, R124, R126 ;  /* 0x0000007c7d79723e */ /* 0x000fe2000480707e */
[----:B------:R-:W-:Y:S01]  /*bf40*/  HADD2.F32 R228, -RZ, R243.H1_H1 ;  /* 0x300000f3ffe47230 */ /* 0x000fe20000004100 */
[----:B------:R1:W-:Y:S02]  /*bf50*/  STL [R1+0x150], R30 ;  /* 0x0001501e01007387 */ /* 0x0003e40000100800 */
[----:B-1----:R-:W-:Y:S02]  /*bf60*/  HADD2.F32 R54, -RZ, R20.H0_H0 ;  /* 0x20000014ff367230 */ /* 0x002fe40000004100 */
[----:B------:R-:W-:Y:S01]  /*bf70*/  FFMA R131, R230, UR44, R131 ;  /* 0x0000002ce6837c23 */ /* 0x000fe20008000083 */
[----:B------:R-:W-:Y:S01]  /*bf80*/  FFMA R132, R231, UR44, R132 ;  /* 0x0000002ce7847c23 */ /* 0x000fe20008000084 */
[----:B------:R1:W-:Y:S01]  /*bf90*/  STL [R1+0x14c], R32 ;  /* 0x00014c2001007387 */ /* 0x0003e20000100800 */
[----:B------:R-:W-:Y:S01]  /*bfa0*/  FFMA R133, R228, UR44, R133 ;  /* 0x0000002ce4857c23 */ /* 0x000fe20008000085 */
[----:B------:R-:W-:Y:S01]  /*bfb0*/  HADD2.F32 R230, -RZ, R249.H1_H1 ;  /* 0x300000f9ffe67230 */ /* 0x000fe20000004100 */
[----:B------:R-:W-:Y:S01]  /*bfc0*/  F2FP.SATFINITE.E4M3.F32.PACK_AB_MERGE_C R130, R131, R130, RZ ;  /* 0x000000828382723e */ /* 0x000fe200048070ff */
[----:B------:R1:W-:Y:S01]  /*bfd0*/  STL [R1+0x148], R34 ;  /* 0x0001482201007387 */ /* 0x0003e20000100800 */
[----:B------:R-:W-:Y:S02]  /*bfe0*/  HADD2.F32 R249, -RZ, R181.H0_H0 ;  /* 0x200000b5fff97230 */ /* 0x000fe40000004100 */
[----:B------:R-:W-:Y:S01]  /*bff0*/  F2FP.SATFINITE.E4M3.F32.PACK_AB_MERGE_C R122, R129, R128, R130 ;  /* 0x00000080817a723e */ /* 0x000fe20004807082 */
[----:B------:R1:W-:Y:S01]  /*c000*/  STL [R1+0x140], R36 ;  /* 0x0001402401007387 */ /* 0x0003e20000100800 */
[--C-:B------:R-:W-:Y:S02]  /*c010*/  HADD2.F32 R229, -RZ, R242.reuse.H0_H0 ;  /* 0x200000f2ffe57230 */ /* 0x100fe40000004100 */
[----:B------:R-:W-:Y:S02]  /*c020*/  HADD2.F32 R242, -RZ, R242.H1_H1 ;  /* 0x300000f2fff27230 */ /* 0x000fe40000004100 */
[----:B------:R-:W-:Y:S02]  /*c030*/  HADD2.F32 R231, -RZ, R247.H0_H0 ;  /* 0x200000f7ffe77230 */ /* 0x000fe40000004100 */
[--C-:B------:R-:W-:Y:S02]  /*c040*/  HADD2.F32 R247, -RZ, R251.reuse.H0_H0 ;  /* 0x200000fbfff77230 */ /* 0x100fe40000004100 */
[----:B------:R-:W-:Y:S02]  /*c050*/  HADD2.F32 R228, -RZ, R251.H1_H1 ;  /* 0x300000fbffe47230 */ /* 0x000fe40000004100 */
[----:B------:R-:W-:Y:S02]  /*c060*/  HADD2.F32 R251, -RZ, R234.H0_H0 ;  /* 0x200000eafffb7230 */ /* 0x000fe40000004100 */
[----:B------:R-:W-:Y:S02]  /*c070*/  HADD2.F32 R29, -RZ, R18.H0_H0 ;  /* 0x20000012ff1d7230 */ /* 0x000fe40000004100 */
[----:B------:R-:W-:Y:S02]  /*c080*/  HADD2.F32 R30, -RZ, R16.H0_H0 ;  /* 0x20000010ff1e7230 */ /* 0x000fe40000004100 */
[----:B-1----:R-:W-:Y:S02]  /*c090*/  HADD2.F32 R32, -RZ, R14.H0_H0 ;  /* 0x2000000eff207230 */ /* 0x002fe40000004100 */
[----:B------:R-:W-:Y:S02]  /*c0a0*/  HADD2.F32 R34, -RZ, R12.H0_H0 ;  /* 0x2000000cff227230 */ /* 0x000fe40000004100 */
[----:B------:R-:W-:Y:S02]  /*c0b0*/  HADD2.F32 R36, -RZ, R6.H0_H0 ;  /* 0x20000006ff247230 */ /* 0x000fe40000004100 */
[----:B--2---:R-:W-:Y:S05]  /*c0c0*/  FMUL R37, R37, UR37 ;  /* 0x0000002525257c20 */ /* 0x004fea0008400000 */
[----:B------:R1:W-:Y:S02]  /*c0d0*/  STL [R1+0x144], R37 ;  /* 0x0001442501007387 */ /* 0x0003e40000100800 */
[----:B-1----:R-:W-:Y:S02]  /*c0e0*/  HADD2.F32 R37, -RZ, R10.H0_H0 ;  /* 0x2000000aff257230 */ /* 0x002fe40000004100 */
[----:B---3--:R-:W-:Y:S01]  /*c0f0*/  FMUL R38, R38, UR37 ;  /* 0x0000002526267c20 */ /* 0x008fe20008400000 */
[----:B------:R-:W-:Y:S01]  /*c100*/  FMUL R39, R39, UR37 ;  /* 0x0000002527277c20 */ /* 0x000fe20008400000 */
[----:B----4-:R-:W-:Y:S04]  /*c110*/  HADD2.F32 R243, -RZ, R0.H0_H0 ;  /* 0x20000000fff37230 */ /* 0x010fe80000004100 */
[----:B------:R1:W-:Y:S01]  /*c120*/  STL [R1+0x13c], R39 ;  /* 0x00013c2701007387 */ /* 0x0003e20000100800 */
[----:B------:R-:W-:Y:S02]  /*c130*/  HADD2.F32 R0, -RZ, R179.H0_H0 ;  /* 0x200000b3ff007230 */ /* 0x000fe40000004100 */
[----:B------:R-:W-:Y:S01]  /*c140*/  HADD2.F32 R226, -RZ, R4.H0_H0 ;  /* 0x20000004ffe27230 */ /* 0x000fe20000004100 */
[----:B------:R-:W2:Y:S01]  /*c150*/  LDL.LU R134, [R1+0x2c4] ;  /* 0x0002c40001867983 */ /* 0x000ea20000300800 */
[----:B------:R-:W-:Y:S03]  /*c160*/  HADD2.F32 R4, -RZ, R177.H0_H0 ;  /* 0x200000b1ff047230 */ /* 0x000fe60000004100 */
[----:B------:R-:W3:Y:S01]  /*c170*/  LDL.LU R135, [R1+0x2c0] ;  /* 0x0002c00001877983 */ /* 0x000ee20000300800 */
[----:B-1----:R-:W-:Y:S02]  /*c180*/  HADD2.F32 R39, -RZ, R205.H0_H0 ;  /* 0x200000cdff277230 */ /* 0x002fe40000004100 */
[----:B--2---:R-:W-:Y:S01]  /*c190*/  FFMA R134, R229, UR44, R134 ;  /* 0x0000002ce5867c23 */ /* 0x004fe20008000086 */
[--C-:B------:R-:W-:Y:S02]  /*c1a0*/  HADD2.F32 R229, -RZ, R250.reuse.H0_H0 ;  /* 0x200000faffe57230 */ /* 0x100fe40000004100 */
[----:B------:R-:W-:Y:S02]  /*c1b0*/  HADD2.F32 R250, -RZ, R250.H1_H1 ;  /* 0x300000fafffa7230 */ /* 0x000fe40000004100 */
[----:B---3--:R-:W-:Y:S01]  /*c1c0*/  FFMA R135, R242, UR44, R135 ;  /* 0x0000002cf2877c23 */ /* 0x008fe20008000087 */
[----:B------:R-:W-:Y:S01]  /*c1d0*/  FFMA R104, R243, UR44, R104 ;  /* 0x0000002cf3687c23 */ /* 0x000fe20008000068 */
        /* <DEDUP_REMOVED lines=9> */
[----:B------:R-:W-:Y:S02]  /*c270*/  HADD2.F32 R228, -RZ, R152.H0_H0 ;  /* 0x20000098ffe47230 */ /* 0x000fe40000004100 */
[----:B------:R-:W-:Y:S01]  /*c280*/  FFMA R114, R229, UR44, R114 ;  /* 0x0000002ce5727c23 */ /* 0x000fe20008000072 */
[----:B------:R-:W2:Y:S01]  /*c290*/  LDL.LU R152, [R1+0x2bc] ;  /* 0x0002bc0001987983 */ /* 0x000ea20000300800 */
[----:B------:R-:W-:Y:S02]  /*c2a0*/  HADD2.F32 R242, -RZ, R234.H1_H1 ;  /* 0x300000eafff27230 */ /* 0x000fe40000004100 */
[----:B------:R-:W-:Y:S01]  /*c2b0*/  FFMA R115, R250, UR44, R115 ;  /* 0x0000002cfa737c23 */ /* 0x000fe20008000073 */
[--C-:B------:R-:W-:Y:S02]  /*c2c0*/  HADD2.F32 R226, -RZ, R241.reuse.H0_H0 ;  /* 0x200000f1ffe27230 */ /* 0x100fe40000004100 */
[----:B------:R-:W-:Y:S01]  /*c2d0*/  FFMA R116, R251, UR44, R116 ;  /* 0x0000002cfb747c23 */ /* 0x000fe20008000074 */
[----:B------:R-:W-:Y:S02]  /*c2e0*/  HADD2.F32 R234, -RZ, R241.H1_H1 ;  /* 0x300000f1ffea7230 */ /* 0x000fe40000004100 */
[----:B------:R-:W-:Y:S01]  /*c2f0*/  FFMA R117, R242, UR44, R117 ;  /* 0x0000002cf2757c23 */ /* 0x000fe20008000075 */
[----:B------:R-:W-:Y:S01]  /*c300*/  HADD2.F32 R241, -RZ, R183.H0_H0 ;  /* 0x200000b7fff17230 */ /* 0x000fe20000004100 */
[----:B------:R-:W-:Y:S01]  /*c310*/  F2FP.SATFINITE.E4M3.F32.PACK_AB_MERGE_C R106, R107, R106, RZ ;  /* 0x0000006a6b6a723e */ /* 0x000fe200048070ff */
[----:B------:R-:W3:Y:S01]  /*c320*/  LDL.LU R183, [R1+0x2b8] ;  /* 0x0002b80001b77983 */ /* 0x000ee20000300800 */
[----:B------:R-:W-:Y:S01]  /*c330*/  HADD2.F32 R229, -RZ, R182.H0_H0 ;  /* 0x200000b6ffe57230 */ /* 0x000fe20000004100 */
[----:B------:R-:W-:Y:S01]  /*c340*/  F2FP.SATFINITE.E4M3.F32.PACK_AB_MERGE_C R123, R135, R134, RZ ;  /* 0x00000086877b723e */ /* 0x000fe200048070ff */
[----:B------:R-:W-:Y:S01]  /*c350*/  HADD2.F32 R250, -RZ, R180.H0_H0 ;  /* 0x200000b4fffa7230 */ /* 0x000fe20000004100 */
[----:B------:R-:W3:Y:S01]  /*c360*/  LDL.LU R182, [R1+0x2b4] ;  /* 0x0002b40001b67983 */ /* 0x000ee20000300800 */
[----:B------:R-:W-:Y:S01]  /*c370*/  HADD2.F32 R251, -RZ, R178.H0_H0 ;  /* 0x200000b2fffb7230 */ /* 0x000fe20000004100 */
[----:B------:R-:W-:Y:S01]  /*c380*/  F2FP.SATFINITE.E4M3.F32.PACK_AB_MERGE_C R104, R105, R104, R106 ;  /* 0x000000686968723e */ /* 0x000fe2000480706a */
[----:B------:R-:W-:Y:S01]  /*c390*/  HADD2.F32 R242, -RZ, R176.H0_H0 ;  /* 0x200000b0fff27230 */ /* 0x000fe20000004100 */
[----:B------:R-:W4:Y:S01]  /*c3a0*/  LDL.LU R181, [R1+0x2b0] ;  /* 0x0002b00001b57983 */ /* 0x000f220000300800 */
[----:B------:R-:W-:Y:S01]  /*c3b0*/  F2FP.SATFINITE.E4M3.F32.PACK_AB_MERGE_C R123, R133, R132, R123 ;  /* 0x00000084857b723e */ /* 0x000fe2000480707b */
[--C-:B------:R-:W-:Y:S01]  /*c3c0*/  HADD2.F32 R227, -RZ, R236.reuse.H0_H0 ;  /* 0x200000ecffe37230 */ /* 0x100fe20000004100 */
[----:B------:R-:W-:Y:S01]  /*c3d0*/  F2FP.SATFINITE.E4M3.F32.PACK_AB_MERGE_C R110, R111, R110, RZ ;  /* 0x0000006e6f6e723e */ /* 0x000fe200048070ff */
[----:B------:R-:W4:Y:S01]  /*c3e0*/  LDL.LU R180, [R1+0x2ac] ;  /* 0x0002ac0001b47983 */ /* 0x000f220000300800 */
[----:B------:R-:W-:Y:S01]  /*c3f0*/  HADD2.F32 R236, -RZ, R236.H1_H1 ;  /* 0x300000ecffec7230 */ /* 0x000fe20000004100 */
[----:B------:R-:W-:Y:S01]  /*c400*/  F2FP.SATFINITE.E4M3.F32.PACK_AB_MERGE_C R114, R115, R114, RZ ;  /* 0x000000727372723e */ /* 0x000fe200048070ff */
[--C-:B------:R-:W-:Y:S01]  /*c410*/  HADD2.F32 R244, -RZ, R238.reuse.H0_H0 ;  /* 0x200000eefff47230 */ /* 0x100fe20000004100 */
[----:B------:R-:W3:Y:S01]  /*c420*/  LDL.LU R179, [R1+0x2a8] ;  /* 0x0002a80001b37983 */ /* 0x000ee20000300800 */
[----:B------:R-:W-:Y:S01]  /*c430*/  F2FP.SATFINITE.E4M3.F32.PACK_AB_MERGE_C R105, R109, R108, R110 ;  /* 0x0000006c6d69723e */ /* 0x000fe2000480706e */
[----:B------:R-:W-:Y:S01]  /*c440*/  HADD2.F32 R238, -RZ, R238.H1_H1 ;  /* 0x300000eeffee7230 */ /* 0x000fe20000004100 */
[----:B------:R-:W-:Y:S01]  /*c450*/  F2FP.SATFINITE.E4M3.F32.PACK_AB_MERGE_C R106, R113, R112, R114 ;  /* 0x00000070716a723e */ /* 0x000fe20004807072 */
[----:B------:R-:W3:Y:S01]  /*c460*/  LDL.LU R178, [R1+0x2a4] ;  /* 0x0002a40001b27983 */ /* 0x000ee20000300800 */
[--C-:B------:R-:W-:Y:S02]  /*c470*/  HADD2.F32 R245, -RZ, R240.reuse.H0_H0 ;  /* 0x200000f0fff57230 */ /* 0x100fe40000004100 */
[----:B------:R-:W-:Y:S01]  /*c480*/  HADD2.F32 R240, -RZ, R240.H1_H1 ;  /* 0x300000f0fff07230 */ /* 0x000fe20000004100 */
[----:B------:R-:W4:Y:S01]  /*c490*/  LDL.LU R177, [R1+0x2a0] ;  /* 0x0002a00001b17983 */ /* 0x000f220000300800 */
[--C-:B------:R-:W-:Y:S02]  /*c4a0*/  HADD2.F32 R243, -RZ, R252.reuse.H0_H0 ;  /* 0x200000fcfff37230 */ /* 0x100fe40000004100 */
[----:B------:R-:W-:Y:S01]  /*c4b0*/  HADD2.F32 R252, -RZ, R252.H1_H1 ;  /* 0x300000fcfffc7230 */ /* 0x000fe20000004100 */
[----:B------:R-:W4:Y:S01]  /*c4c0*/  LDL.LU R176, [R1+0x29c] ;  /* 0x00029c0001b07983 */ /* 0x000f220000300800 */
[--C-:B------:R-:W-:Y:S02]  /*c4d0*/  HADD2.F32 R230, -RZ, R233.reuse.H0_H0 ;  /* 0x200000e9ffe67230 */ /* 0x100fe40000004100 */
[----:B------:R-:W-:Y:S01]  /*c4e0*/  FFMA R118, R243, UR44, R118 ;  /* 0x0000002cf3767c23 */ /* 0x000fe20008000076 */
[----:B------:R-:W-:Y:S01]  /*c4f0*/  HADD2.F32 R233, -RZ, R233.H1_H1 ;  /* 0x300000e9ffe97230 */ /* 0x000fe20000004100 */
[----:B------:R-:W4:Y:S01]  /*c500*/  LDL.LU R175, [R1+0x298] ;  /* 0x0002980001af7983 */ /* 0x000f220000300800 */
[----:B------:R-:W-:Y:S01]  /*c510*/  FFMA R119, R252, UR44, R119 ;  /* 0x0000002cfc777c23 */ /* 0x000fe20008000077 */
[----:B------:R-:W-:Y:S02]  /*c520*/  HADD2.F32 R252, -RZ, R174.H0_H0 ;  /* 0x200000aefffc7230 */ /* 0x000fe40000004100 */
[----:B------:R-:W-:Y:S01]  /*c530*/  FFMA R88, R226, UR44, R88 ;  /* 0x0000002ce2587c23 */ /* 0x000fe20008000058 */
[----:B------:R-:W4:Y:S01]  /*c540*/  LDL.LU R174, [R1+0x294] ;  /* 0x0002940001ae7983 */ /* 0x000f220000300800 */
[----:B------:R-:W-:Y:S02]  /*c550*/  HADD2.F32 R226, -RZ, R172.H0_H0 ;  /* 0x200000acffe27230 */ /* 0x000fe40000004100 */
[----:B------:R-:W-:Y:S01]  /*c560*/  FFMA R89, R234, UR44, R89 ;  /* 0x0000002cea597c23 */ /* 0x000fe20008000059 */
[----:B------:R-:W-:Y:S01]  /*c570*/  HADD2.F32 R234, -RZ, R170.H0_H0 ;  /* 0x200000aaffea7230 */ /* 0x000fe20000004100 */
[----:B------:R-:W4:Y:S01]  /*c580*/  LDL.LU R173, [R1+0x290] ;  /* 0x0002900001ad7983 */ /* 0x000f220000300800 */
[----:B------:R-:W-:Y:S01]  /*c590*/  FFMA R90, R227, UR44, R90 ;  /* 0x0000002ce35a7c23 */ /* 0x000fe2000800005a */
[----:B------:R-:W-:Y:S02]  /*c5a0*/  HADD2.F32 R227, -RZ, R168.H0_H0 ;  /* 0x200000a8ffe37230 */ /* 0x000fe40000004100 */
[----:B------:R-:W-:Y:S01]  /*c5b0*/  FFMA R91, R236, UR44, R91 ;  /* 0x0000002cec5b7c23 */ /* 0x000fe2000800005b */
[----:B------:R1:W-:Y:S01]  /*c5c0*/  STL [R1], R9 ;  /* 0x0000000901007387 */ /* 0x0003e20000100800 */
[----:B------:R-:W-:Y:S02]  /*c5d0*/  HADD2.F32 R236, -RZ, R198.H0_H0 ;  /* 0x200000c6ffec7230 */ /* 0x000fe40000004100 */
[----:B------:R-:W-:Y:S01]  /*c5e0*/  FFMA R92, R244, UR44, R92 ;  /* 0x0000002cf45c7c23 */ /* 0x000fe2000800005c */
        /* <DEDUP_REMOVED lines=14> */
[----:B------:R-:W-:Y:S01]  /*c6d0*/  HADD2.F32 R233, -RZ, R223.H0_H0 ;  /* 0x200000dfffe97230 */ /* 0x000fe20000004100 */
[----:B------:R-:W-:Y:S01]  /*c6e0*/  F2FP.SATFINITE.E4M3.F32.PACK_AB_MERGE_C R90, R91, R90, RZ ;  /* 0x0000005a5b5a723e */ /* 0x000fe200048070ff */
[--C-:B------:R-:W-:Y:S01]  /*c6f0*/  HADD2.F32 R231, -RZ, R235.reuse.H0_H0 ;  /* 0x200000ebffe77230 */ /* 0x100fe20000004100 */
[----:B------:R-:W4:Y:S01]  /*c700*/  LDL.LU R168, [R1+0x27c] ;  /* 0x00027c0001a87983 */ /* 0x000f220000300800 */
[----:B------:R-:W-:Y:S01]  /*c710*/  HADD2.F32 R235, -RZ, R235.H1_H1 ;  /* 0x300000ebffeb7230 */ /* 0x000fe20000004100 */
[----:B------:R-:W-:Y:S01]  /*c720*/  F2FP.SATFINITE.E4M3.F32.PACK_AB_MERGE_C R88, R89, R88, R90 ;  /* 0x000000585958723e */ /* 0x000fe2000480705a */
[----:B------:R-:W-:Y:S01]  /*c730*/  HADD2.F32 R246, -RZ, R237.H0_H0 ;  /* 0x200000edfff67230 */ /* 0x000fe20000004100 */
[----:B------:R-:W4:Y:S01]  /*c740*/  LDL.LU R199, [R1+0x278] ;  /* 0x0002780001c77983 */ /* 0x000f220000300800 */
[----:B-1----:R-:W-:Y:S02]  /*c750*/  HADD2.F32 R9, -RZ, R192.H0_H0 ;  /* 0x200000c0ff097230 */ /* 0x002fe40000004100 */
        /* <DEDUP_REMOVED lines=9> */
[----:B------:R-:W-:Y:S01]  /*c7f0*/  HADD2.F32 R237, -RZ, R237.H1_H1 ;  /* 0x300000edffed7230 */ /* 0x000fe20000004100 */
[----:B------:R-:W4:Y:S01]  /*c800*/  LDL.LU R196, [R1+0x26c] ;  /* 0x00026c0001c47983 */ /* 0x000f220000300800 */
[--C-:B------:R-:W-:Y:S01]  /*c810*/  HADD2.F32 R247, -RZ, R239.reuse.H0_H0 ;  /* 0x200000effff77230 */ /* 0x100fe20000004100 */
[----:B------:R-:W-:Y:S01]  /*c820*/  F2FP.SATFINITE.E4M3.F32.PACK_AB_MERGE_C R107, R117, R116, R107 ;  /* 0x00000074756b723e */ /* 0x000fe2000480706b */
        /* <DEDUP_REMOVED lines=26> */
[----:B------:R-:W-:Y:S01]  /*c9d0*/  F2FP.SATFINITE.E4M3.F32.PACK_AB_MERGE_C R74, R75, R74, RZ ;  /* 0x0000004a4b4a723e */ /* 0x000fe200048070ff */
[----:B------:R-:W-:Y:S01]  /*c9e0*/  FFMA R78, R251, UR44, R78 ;  /* 0x0000002cfb4e7c23 */ /* 0x000fe2000800004e */
[----:B------:R-:W-:Y:S01]  /*c9f0*/  FFMA R79, R4, UR44, R79 ;  /* 0x0000002c044f7c23 */ /* 0x000fe2000800004f */
[----:B------:R-:W4:Y:S01]  /*ca00*/  LDL.LU R225, [R1+0x24c] ;  /* 0x00024c0001e17983 */ /* 0x000f220000300800 */
[----:B------:R-:W-:Y:S01]  /*ca10*/  HADD2.F32 R4, -RZ, R184.H0_H0 ;  /* 0x200000b8ff047230 */ /* 0x000fe20000004100 */
[----:B------:R-:W-:Y:S01]  /*ca20*/  F2FP.SATFINITE.E4M3.F32.PACK_AB_MERGE_C R72, R73, R72, R74 ;  /* 0x000000484948723e */ /* 0x000fe2000480704a */
[----:B------:R-:W-:Y:S01]  /*ca30*/  HADD2.F32 R251, -RZ, R204.H0_H0 ;  /* 0x200000ccfffb7230 */ /* 0x000fe20000004100 */
[----:B------:R-:W4:Y:S01]  /*ca40*/  LDL.LU R224, [R1+0x248] ;  /* 0x0002480001e07983 */ /* 0x000f220000300800 */
[----:B------:R-:W-:Y:S01]  /*ca50*/  FFMA R80, R242, UR44, R80 ;  /* 0x0000002cf2507c23 */ /* 0x000fe20008000050 */
[--C-:B------:R-:W-:Y:S02]  /*ca60*/  HADD2.F32 R242, -RZ, R5.reuse.H0_H0 ;  /* 0x20000005fff27230 */ /* 0x100fe40000004100 */
[----:B------:R-:W-:Y:S01]  /*ca70*/  FFMA R81, R3, UR44, R81 ;  /* 0x0000002c03517c23 */ /* 0x000fe20008000051 */
[----:B------:R-:W4:Y:S01]  /*ca80*/  LDL.LU R223, [R1+0x244] ;  /* 0x0002440001df7983 */ /* 0x000f220000300800 */
[----:B------:R-:W-:Y:S01]  /*ca90*/  F2FP.SATFINITE.E4M3.F32.PACK_AB_MERGE_C R94, R95, R94, RZ ;  /* 0x0000005e5f5e723e */ /* 0x000fe200048070ff */
[--C-:B------:R-:W-:Y:S01]  /*caa0*/  HADD2.F32 R243, -RZ, R232.reuse.H0_H0 ;  /* 0x200000e8fff37230 */ /* 0x100fe20000004100 */
[----:B------:R-:W-:Y:S01]  /*cab0*/  F2FP.SATFINITE.E4M3.F32.PACK_AB_MERGE_C R98, R99, R98, RZ ;  /* 0x000000626362723e */ /* 0x000fe200048070ff */
[----:B------:R-:W4:Y:S01]  /*cac0*/  LDL.LU R222, [R1+0x240] ;  /* 0x0002400001de7983 */ /* 0x000f220000300800 */
[----:B------:R-:W-:Y:S01]  /*cad0*/  F2FP.SATFINITE.E4M3.F32.PACK_AB_MERGE_C R89, R93, R92, R94 ;  /* 0x0000005c5d59723e */ /* 0x000fe2000480705e */
[----:B------:R-:W-:Y:S01]  /*cae0*/  HADD2.F32 R232, -RZ, R232.H1_H1 ;  /* 0x300000e8ffe87230 */ /* 0x000fe20000004100 */
[----:B------:R-:W-:Y:S01]  /*caf0*/  F2FP.SATFINITE.E4M3.F32.PACK_AB_MERGE_C R90, R97, R96, R98 ;  /* 0x00000060615a723e */ /* 0x000fe20004807062 */
[----:B------:R-:W4:Y:S01]  /*cb00*/  LDL.LU R221, [R1+0x23c] ;  /* 0x00023c0001dd7983 */ /* 0x000f220000300800 */
[----:B------:R-:W-:Y:S01]  /*cb10*/  F2FP.SATFINITE.E4M3.F32.PACK_AB_MERGE_C R102, R103, R102, RZ ;  /* 0x000000666766723e */ /* 0x000fe200048070ff */
[----:B------:R-:W-:Y:S01]  /*cb20*/  FFMA R82, R243, UR44, R82 ;  /* 0x0000002cf3527c23 */ /* 0x000fe20008000052 */
[----:B------:R-:W-:Y:S01]  /*cb30*/  F2FP.SATFINITE.E4M3.F32.PACK_AB_MERGE_C R73, R79, R78, RZ ;  /* 0x0000004e4f49723e */ /* 0x000fe200048070ff */
[----:B------:R-:W4:Y:S01]  /*cb40*/  LDL.LU R220, [R1+0x238] ;  /* 0x0002380001dc7983 */ /* 0x000f220000300800 */
[----:B------:R-:W-:Y:S01]  /*cb50*/  F2FP.SATFINITE.E4M3.F32.PACK_AB_MERGE_C R91, R101, R100, R102 ;  /* 0x00000064655b723e */ /* 0x000fe20004807066 */
[----:B------:R-:W-:Y:S01]  /*cb60*/  FFMA R83, R232, UR44, R83 ;  /* 0x0000002ce8537c23 */ /* 0x000fe20008000053 */
[----:B------:R-:W-:Y:S01]  /*cb70*/  F2FP.SATFINITE.E4M3.F32.PACK_AB_MERGE_C R73, R77, R76, R73 ;  /* 0x0000004c4d49723e */ /* 0x000fe20004807049 */
[----:B------:R-:W4:Y:S01]  /*cb80*/  LDL.LU R219, [R1+0x234] ;  /* 0x0002340001db7983 */ /* 0x000f220000300800 */
[----:B------:R-:W-:Y:S02]  /*cb90*/  FFMA R84, R252, UR44, R84 ;  /* 0x0000002cfc547c23 */ /* 0x000fe40008000054 */
[----:B------:R-:W-:Y:S01]  /*cba0*/  F2FP.SATFINITE.E4M3.F32.PACK_AB_MERGE_C R74, R83, R82, RZ ;  /* 0x00000052534a723e */ /* 0x000fe200048070ff */
[----:B------:R-:W4:Y:S03]  /*cbb0*/  LDL.LU R218, [R1+0x230] ;  /* 0x0002300001da7983 */ /* 0x000f260000300800 */
[----:B------:R-:W-:Y:S01]  /*cbc0*/  F2FP.SATFINITE.E4M3.F32.PACK_AB_MERGE_C R74, R81, R80, R74 ;  /* 0x00000050514a723e */ /* 0x000fe2000480704a */
[----:B------:R-:W4:Y:S04]  /*cbd0*/  LDL.LU R217, [R1+0x22c] ;  /* 0x00022c0001d97983 */ /* 0x000f280000300800 */
        /* <DEDUP_REMOVED lines=17> */
[----:B------:R-:W-:Y:S04]  /*ccf0*/  STL [R1+0x5c], R193 ;  /* 0x00005cc101007387 */ /* 0x000fe80000100800 */
[----:B------:R-:W-:Y:S04]  /*cd00*/  STL [R1+0x60], R9 ;  /* 0x0000600901007387 */ /* 0x000fe80000100800 */
[----:B------:R1:W-:Y:S02]  /*cd10*/  STL [R1+0x64], R4 ;  /* 0x0000640401007387 */ /* 0x0003e40000100800 */
[----:B-1----:R-:W-:Y:S05]  /*cd20*/  HADD2.F32 R4, -RZ, R5.H1_H1 ;  /* 0x30000005ff047230 */ /* 0x002fea0000004100 */
[----:B------:R1:W-:Y:S01]  /*cd30*/  STL [R1+0x68], R4 ;  /* 0x0000680401007387 */ /* 0x0003e20000100800 */
[----:B--2---:R-:W-:Y:S02]  /*cd40*/  F2FP.SATFINITE.E4M3.F32.PACK_AB_MERGE_C R152, R153, R152, R154 ;  /* 0x000000989998723e */ /* 0x004fe4000480709a */
[----:B------:R-:W-:Y:S02]  /*cd50*/  F2FP.SATFINITE.E4M3.F32.PACK_AB_MERGE_C R153, R157, R156, R158 ;  /* 0x0000009c9d99723e */ /* 0x000fe4000480709e */
[----:B------:R-:W-:Y:S02]  /*cd60*/  F2FP.SATFINITE.E4M3.F32.PACK_AB_MERGE_C R154, R161, R160, R162 ;  /* 0x000000a0a19a723e */ /* 0x000fe400048070a2 */
[----:B---3--:R-:W-:Y:S02]  /*cd70*/  F2FP.SATFINITE.E4M3.F32.PACK_AB_MERGE_C R178, R179, R178, RZ ;  /* 0x000000b2b3b2723e */ /* 0x008fe400048070ff */
[----:B----4-:R-:W-:Y:S02]  /*cd80*/  F2FP.SATFINITE.E4M3.F32.PACK_AB_MERGE_C R170, R171, R170, RZ ;  /* 0x000000aaabaa723e */ /* 0x010fe400048070ff */
[----:B------:R-:W-:Y:S04]  /*cd90*/  F2FP.SATFINITE.E4M3.F32.PACK_AB_MERGE_C R171, R183, R182, RZ ;  /* 0x000000b6b7ab723e */ /* 0x000fe800048070ff */
[----:B------:R-:W-:Y:S02]  /*cda0*/  F2FP.SATFINITE.E4M3.F32.PACK_AB_MERGE_C R171, R181, R180, R171 ;  /* 0x000000b4b5ab723e */ /* 0x000fe400048070ab */
[----:B------:R-:W-:Y:S02]  /*cdb0*/  F2FP.SATFINITE.E4M3.F32.PACK_AB_MERGE_C R168, R169, R168, R170 ;  /* 0x000000a8a9a8723e */ /* 0x000fe400048070aa */
[----:B------:R-:W-:Y:S04]  /*cdc0*/  F2FP.SATFINITE.E4M3.F32.PACK_AB_MERGE_C R169, R175, R174, RZ ;  /* 0x000000aeafa9723e */ /* 0x000fe800048070ff */
[----:B------:R-:W-:Y:S02]  /*cdd0*/  F2FP.SATFINITE.E4M3.F32.PACK_AB_MERGE_C R169, R173, R172, R169 ;  /* 0x000000acada9723e */ /* 0x000fe400048070a9 */
[----:B------:R-:W-:Y:S02]  /*cde0*/  F2FP.SATFINITE.E4M3.F32.PACK_AB_MERGE_C R190, R191, R190, RZ ;  /* 0x000000bebfbe723e */ /* 0x000fe400048070ff */
[----:B------:R-:W-:Y:S01]  /*cdf0*/  F2FP.SATFINITE.E4M3.F32.PACK_AB_MERGE_C R224, R225, R224, RZ ;  /* 0x000000e0e1e0723e */ /* 0x000fe200048070ff */
[----:B------:R-:W-:Y:S01]  /*ce00*/  HADD2.F32 R225, -RZ, R206.H0_H0 ;  /* 0x200000ceffe17230 */ /* 0x000fe20000004100 */
[----:B------:R-:W-:Y:S01]  /*ce10*/  F2FP.SATFINITE.E4M3.F32.PACK_AB_MERGE_C R220, R221, R220, RZ ;  /* 0x000000dcdddc723e */ /* 0x000fe200048070ff */
[----:B------:R-:W-:Y:S03]  /*ce20*/  HADD2.F32 R221, -RZ, R200.H0_H0 ;  /* 0x200000c8ffdd7230 */ /* 0x000fe60000004100 */
[----:B------:R-:W-:Y:S01]  /*ce30*/  F2FP.SATFINITE.E4M3.F32.PACK_AB_MERGE_C R204, R219, R218, R220 ;  /* 0x000000dadbcc723e */ /* 0x000fe200048070dc */
[----:B------:R-:W-:Y:S02]  /*ce40*/  HADD2.F32 R219, -RZ, R201.H0_H0 ;  /* 0x200000c9ffdb7230 */ /* 0x000fe40000004100 */
[----:B------:R-:W-:Y:S02]  /*ce50*/  HADD2.F32 R220, -RZ, R186.H0_H0 ;  /* 0x200000baffdc7230 */ /* 0x000fe40000004100 */
[----:B------:R-:W-:Y:S01]  /*ce60*/  HADD2.F32 R218, -RZ, R213.H0_H0 ;  /* 0x200000d5ffda7230 */ /* 0x000fe20000004100 */
[----:B------:R-:W-:Y:S01]  /*ce70*/  F2FP.SATFINITE.E4M3.F32.PACK_AB_MERGE_C R213, R223, R222, R224 ;  /* 0x000000dedfd5723e */ /* 0x000fe200048070e0 */
[----:B------:R-:W-:Y:S01]  /*ce80*/  HADD2.F32 R223, -RZ, R185.H0_H0 ;  /* 0x200000b9ffdf7230 */ /* 0x000fe20000004100 */
[----:B------:R-:W-:Y:S01]  /*ce90*/  F2FP.SATFINITE.E4M3.F32.PACK_AB_MERGE_C R216, R217, R216, RZ ;  /* 0x000000d8d9d8723e */ /* 0x000fe200048070ff */
[----:B------:R-:W-:Y:S02]  /*cea0*/  HADD2.F32 R217, -RZ, R202.H0_H0 ;  /* 0x200000caffd97230 */ /* 0x000fe40000004100 */
[----:B------:R-:W2:Y:S01]  /*ceb0*/  LDL.LU R202, [R1+0x1e4] ;  /* 0x0001e40001ca7983 */ /* 0x000ea20000300800 */
[----:B------:R-:W-:Y:S02]  /*cec0*/  HADD2.F32 R222, -RZ, R207.H0_H0 ;  /* 0x200000cfffde7230 */ /* 0x000fe40000004100 */
[----:B------:R-:W-:Y:S01]  /*ced0*/  HADD2.F32 R224, -RZ, R211.H0_H0 ;  /* 0x200000d3ffe07230 */ /* 0x000fe20000004100 */
[----:B------:R-:W-:Y:S01]  /*cee0*/  F2FP.SATFINITE.E4M3.F32.PACK_AB_MERGE_C R205, R23, R22, R216 ;  /* 0x0000001617cd723e */ /* 0x000fe200048070d8 */
[----:B------:R-:W-:Y:S02]  /*cef0*/  HADD2.F32 R216, -RZ, R187.H0_H0 ;  /* 0x200000bbffd87230 */ /* 0x000fe40000004100 */
[----:B------:R-:W3:Y:S04]  /*cf00*/  LDL.LU R187, [R1+0x1e0] ;  /* 0x0001e00001bb7983 */ /* 0x000ee80000300800 */
[----:B------:R-:W4:Y:S01]  /*cf10*/  LDL.LU R201, [R1+0x1dc] ;  /* 0x0001dc0001c97983 */ /* 0x000f220000300800 */
[----:B------:R-:W-:Y:S01]  /*cf20*/  F2FP.SATFINITE.E4M3.F32.PACK_AB_MERGE_C R20, R21, R20, RZ ;  /* 0x000000141514723e */ /* 0x000fe200048070ff */
[----:B------:R-:W-:Y:S02]  /*cf30*/  HADD2.F32 R21, -RZ, R210.H0_H0 ;  /* 0x200000d2ff157230 */ /* 0x000fe40000004100 */
[----:B------:R-:W4:Y:S04]  /*cf40*/  LDL.LU R200, [R1+0x1d8] ;  /* 0x0001d80001c87983 */ /* 0x000f280000300800 */
[----:B------:R-:W3:Y:S01]  /*cf50*/  LDL.LU R186, [R1+0x1d4] ;  /* 0x0001d40001ba7983 */ /* 0x000ee20000300800 */
[----:B------:R-:W-:Y:S01]  /*cf60*/  F2FP.SATFINITE.E4M3.F32.PACK_AB_MERGE_C R208, R19, R18, R20 ;  /* 0x0000001213d0723e */ /* 0x000fe20004807014 */
[----:B------:R-:W-:Y:S02]  /*cf70*/  HADD2.F32 R20, -RZ, R215.H0_H0 ;  /* 0x200000d7ff147230 */ /* 0x000fe40000004100 */
[----:B------:R-:W3:Y:S04]  /*cf80*/  LDL.LU R185, [R1+0x1d0] ;  /* 0x0001d00001b97983 */ /* 0x000ee80000300800 */
[----:B------:R-:W3:Y:S04]  /*cf90*/  LDL.LU R207, [R1+0x1cc] ;  /* 0x0001cc0001cf7983 */ /* 0x000ee80000300800 */
[----:B------:R-:W3:Y:S04]  /*cfa0*/  LDL.LU R206, [R1+0x1c8] ;  /* 0x0001c80001ce7983 */ /* 0x000ee80000300800 */
[----:B------:R-:W3:Y:S04]  /*cfb0*/  LDL.LU R211, [R1+0x1c4] ;  /* 0x0001c40001d37983 */ /* 0x000ee80000300800 */
[----:B------:R-:W3:Y:S04]  /*cfc0*/  LDL.LU R210, [R1+0x1c0] ;  /* 0x0001c00001d27983 */ /* 0x000ee80000300800 */
[----:B------:R-:W3:Y:S01]  /*cfd0*/  LDL.LU R215, [R1+0x1bc] ;  /* 0x0001bc0001d77983 */ /* 0x000ee20000300800 */
[----:B------:R-:W-:Y:S03]  /*cfe0*/  F2FP.SATFINITE.E4M3.F32.PACK_AB_MERGE_C R12, R13, R12, RZ ;  /* 0x0000000c0d0c723e */ /* 0x000fe600048070ff */
[----:B------:R1:W-:Y:S04]  /*cff0*/  STL [R1+0x6c], R21 ;  /* 0x00006c1501007387 */ /* 0x0003e80000100800 */
[----:B------:R3:W-:Y:S01]  /*d000*/  STL [R1+0x70], R20 ;  /* 0x0000701401007387 */ /* 0x0007e20000100800 */
[----:B------:R-:W-:Y:S02]  /*d010*/  F2FP.SATFINITE.E4M3.F32.PACK_AB_MERGE_C R193, R11, R10, R12 ;  /* 0x0000000a0bc1723e */ /* 0x000fe4000480700c */
[----:B------:R-:W-:Y:S04]  /*d020*/  F2FP.SATFINITE.E4M3.F32.PACK_AB_MERGE_C R12, R17, R16, RZ ;  /* 0x00000010110c723e */ /* 0x000fe800048070ff */
[----:B------:R-:W-:Y:S02]  /*d030*/  F2FP.SATFINITE.E4M3.F32.PACK_AB_MERGE_C R192, R15, R14, R12 ;  /* 0x0000000e0fc0723e */ /* 0x000fe4000480700c */
[----:B------:R-:W-:Y:S02]  /*d040*/  F2FP.SATFINITE.E4M3.F32.PACK_AB_MERGE_C R184, R7, R6, R8 ;  /* 0x0000000607b8723e */ /* 0x000fe40004807008 */
[----:B-1----:R-:W1:Y:S01]  /*d050*/  LDTM.x16 R4, tmem[UR4+0xe0] ;  /* 0x0000e004000479ee */ /* 0x002e620008240000 */
[----:B------:R-:W-:Y:S01]  /*d060*/  UMOV UR4, 0x400 ;  /* 0x0000040000047882 */ /* 0x000fe20000000000 */
[----:B------:R-:W-:Y:S01]  /*d070*/  NOP ;  /* 0x0000000000007918 */ /* 0x000fe20000000000 */
[----:B------:R-:W-:Y:S04]  /*d080*/  ULEA UR4, UR6, UR4, 0x18 ;  /* 0x0000000406047291 */ /* 0x000fe8000f8ec0ff */
[----:B------:R-:W-:Y:S04]  /*d090*/  ULEA UR5, UR45, UR4, 0x3 ;  /* 0x000000042d057291 */ /* 0x000fe8000f8e18ff */
[----:B------:R-:W-:Y:S04]  /*d0a0*/  UIADD3 UR5, UPT, UPT, UR5, 0xc0, URZ ;  /* 0x000000c005057890 */ /* 0x000fe8000fffe0ff */
[----:B------:R-:W-:Y:S01]  /*d0b0*/  UPRMT UR5, UR6, 0x654, UR5 ;  /* 0x0000065406057896 */ /* 0x000fe20008000005 */
[----:B-1----:R-:W-:Y:S01]  /*d0c0*/  FMUL R21, R5, UR37 ;  /* 0x0000002505157c20 */ /* 0x002fe20008400000 */
[----:B------:R-:W-:Y:S07]  /*d0d0*/  FMUL R22, R6, UR37 ;  /* 0x0000002506167c20 */ /* 0x000fee0008400000 */
[----:B------:R-:W-:Y:S01]  /*d0e0*/  SYNCS.ARRIVE.TRANS64.RED.A1T0 RZ, [UR5], RZ ;  /* 0x000000ffffff79a7 */ /* 0x000fe20008100405 */
        /* <DEDUP_REMOVED lines=9> */
[----:B--2---:R-:W-:Y:S01]  /*d180*/  F2FP.SATFINITE.E4M3.F32.PACK_AB_MERGE_C R202, R203, R202, RZ ;  /* 0x000000cacbca723e */ /* 0x004fe200048070ff */
[----:B------:R-:W-:Y:S01]  /*d190*/  FMUL R203, R11, UR37 ;  /* 0x000000250bcb7c20 */ /* 0x000fe20008400000 */
[----:B------:R-:W-:Y:S02]  /*d1a0*/  MOV R11, R213 ;  /* 0x000000d5000b7202 */ /* 0x000fe40000000f00 */
[----:B----4-:R-:W-:Y:S01]  /*d1b0*/  F2FP.SATFINITE.E4M3.F32.PACK_AB_MERGE_C R200, R201, R200, R202 ;  /* 0x000000c8c9c8723e */ /* 0x010fe200048070ca */
[----:B------:R-:W-:Y:S01]  /*d1c0*/  FMUL R201, R9, UR37 ;  /* 0x0000002509c97c20 */ /* 0x000fe20008400000 */
[----:B------:R-:W-:Y:S01]  /*d1d0*/  MOV R9, R205 ;  /* 0x000000cd00097202 */ /* 0x000fe20000000f00 */
[----:B------:R-:W-:Y:S01]  /*d1e0*/  FMUL R202, R10, UR37 ;  /* 0x000000250aca7c20 */ /* 0x000fe20008400000 */
[----:B------:R-:W-:Y:S02]  /*d1f0*/  MOV R10, R204 ;  /* 0x000000cc000a7202 */ /* 0x000fe40000000f00 */
[----:B---3--:R-:W-:Y:S02]  /*d200*/  F2FP.SATFINITE.E4M3.F32.PACK_AB_MERGE_C R186, R187, R186, RZ ;  /* 0x000000babbba723e */ /* 0x008fe400048070ff */
[----:B------:R-:W-:Y:S04]  /*d210*/  F2FP.SATFINITE.E4M3.F32.PACK_AB_MERGE_C R187, R199, R198, RZ ;  /* 0x000000c6c7bb723e */ /* 0x000fe800048070ff */
[----:B------:R-:W-:Y:S02]  /*d220*/  F2FP.SATFINITE.E4M3.F32.PACK_AB_MERGE_C R187, R197, R196, R187 ;  /* 0x000000c4c5bb723e */ /* 0x000fe400048070bb */
[----:B------:R-:W-:Y:S01]  /*d230*/  F2FP.SATFINITE.E4M3.F32.PACK_AB_MERGE_C R20, R207, R206, RZ ;  /* 0x000000cecf14723e */ /* 0x000fe200048070ff */
[----:B------:R-:W-:Y:S02]  /*d240*/  HADD2.F32 R207, -RZ, R214.H0_H0 ;  /* 0x200000d6ffcf7230 */ /* 0x000fe40000004100 */
[----:B------:R-:W2:Y:S01]  /*d250*/  LDL.LU R214, [R1+0x1b8] ;  /* 0x0001b80001d67983 */ /* 0x000ea20000300800 */
[----:B------:R-:W-:Y:S03]  /*d260*/  HADD2.F32 R206, -RZ, R209.H0_H0 ;  /* 0x200000d1ffce7230 */ /* 0x000fe60000004100 */
[----:B------:R-:W3:Y:S01]  /*d270*/  LDL.LU R209, [R1+0x1b4] ;  /* 0x0001b40001d17983 */ /* 0x000ee20000300800 */
[----:B------:R-:W-:Y:S02]  /*d280*/  F2FP.SATFINITE.E4M3.F32.PACK_AB_MERGE_C R210, R211, R210, RZ ;  /* 0x000000d2d3d2723e */ /* 0x000fe400048070ff */
[----:B------:R-:W-:Y:S01]  /*d290*/  MOV R211, R20 ;  /* 0x0000001400d37202 */ /* 0x000fe20000000f00 */
[----:B------:R-:W-:Y:S01]  /*d2a0*/  FMUL R20, R4, UR37 ;  /* 0x0000002504147c20 */ /* 0x000fe20008400000 */
[----:B------:R-:W-:Y:S01]  /*d2b0*/  MOV R4, R200 ;  /* 0x000000c800047202 */ /* 0x000fe20000000f00 */
[----:B------:R-:W-:Y:S01]  /*d2c0*/  FMUL R200, R8, UR37 ;  /* 0x0000002508c87c20 */ /* 0x000fe20008400000 */
[----:B------:R-:W-:Y:S02]  /*d2d0*/  MOV R8, R208 ;  /* 0x000000d000087202 */ /* 0x000fe40000000f00 */
[----:B------:R-:W3:Y:S04]  /*d2e0*/  LDL.LU R208, [R1+0x1b0] ;  /* 0x0001b00001d07983 */ /* 0x000ee80000300800 */
[----:B------:R-:W4:Y:S04]  /*d2f0*/  LDL.LU R205, [R1+0x1ac] ;  /* 0x0001ac0001cd7983 */ /* 0x000f280000300800 */
[----:B------:R-:W4:Y:S04]  /*d300*/  LDL.LU R204, [R1+0x1a8] ;  /* 0x0001a80001cc7983 */ /* 0x000f280000300800 */
[----:B------:R-:W4:Y:S01]  /*d310*/  LDL.LU R213, [R1+0x1a4] ;  /* 0x0001a40001d57983 */ /* 0x000f220000300800 */
[----:B--2---:R-:W-:Y:S02]  /*d320*/  F2FP.SATFINITE.E4M3.F32.PACK_AB_MERGE_C R214, R215, R214, RZ ;  /* 0x000000d6d7d6723e */ /* 0x004fe400048070ff */
[----:B---3--:R-:W-:Y:S02]  /*d330*/  F2FP.SATFINITE.E4M3.F32.PACK_AB_MERGE_C R6, R209, R208, R210 ;  /* 0x000000d0d106723e */ /* 0x008fe400048070d2 */
[----:B------:R-:W-:Y:S02]  /*d340*/  MOV R208, R212 ;  /* 0x000000d400d07202 */ /* 0x000fe40000000f00 */
[----:B------:R-:W2:Y:S01]  /*d350*/  LDL.LU R212, [R1+0x1a0] ;  /* 0x0001a00001d47983 */ /* 0x000ea20000300800 */
[----:B------:R-:W-:Y:S02]  /*d360*/  MOV R209, R184 ;  /* 0x000000b800d17202 */ /* 0x000fe40000000f00 */
[----:B------:R-:W-:Y:S01]  /*d370*/  MOV R210, R193 ;  /* 0x000000c100d27202 */ /* 0x000fe20000000f00 */
[----:B------:R-:W3:Y:S01]  /*d380*/  LDL.LU R184, [R1+0x19c] ;  /* 0x00019c0001b87983 */ /* 0x000ee20000300800 */
[----:B----4-:R-:W-:Y:S02]  /*d390*/  F2FP.SATFINITE.E4M3.F32.PACK_AB_MERGE_C R5, R205, R204, R211 ;  /* 0x000000cccd05723e */ /* 0x010fe400048070d3 */
[----:B------:R-:W-:Y:S01]  /*d3a0*/  MOV R211, R192 ;  /* 0x000000c000d37202 */ /* 0x000fe20000000f00 */
[----:B------:R-:W4:Y:S04]  /*d3b0*/  LDL.LU R193, [R1+0x198] ;  /* 0x0001980001c17983 */ /* 0x000f280000300800 */
[----:B------:R-:W4:Y:S01]  /*d3c0*/  LDL.LU R192, [R1+0x194] ;  /* 0x0001940001c07983 */ /* 0x000f220000300800 */
[----:B------:R-:W1:Y:S02]  /*d3d0*/  S2R R204, SR_TID.X ;  /* 0x0000000000cc7919 */ /* 0x000e640000002100 */
[----:B-1----:R-:W-:Y:S04]  /*d3e0*/  SHF.L.U32 R170, R204, 0x4, RZ ;  /* 0x00000004ccaa7819 */ /* 0x002fe800000006ff */
[----:B------:R-:W-:Y:S02]  /*d3f0*/  LOP3.LUT R172, R170, 0x7f0, RZ, 0xc0, !PT ;  /* 0x000007f0aaac7812 */ /* 0x000fe400078ec0ff */
[----:B------:R-:W-:Y:S03]  /*d400*/  F2FP.SATFINITE.E4M3.F32.PACK_AB_MERGE_C R170, R177, R176, R178 ;  /* 0x000000b0b1aa723e */ /* 0x000fe600048070b2 */
[----:B------:R1:W-:Y:S04]  /*d410*/  STS.128 [R172+UR4+0x7980], R208 ;  /* 0x007980d0ac007988 */ /* 0x0003e80008000c04 */
[----:B------:R4:W-:Y:S04]  /*d420*/  STS.128 [R172+UR4+0x8180], R8 ;  /* 0x00818008ac007988 */ /* 0x0009e80008000c04 */
[----:B------:R-:W-:Y:S04]  /*d430*/  STS.128 [R172+UR4+0x9980], R168 ;  /* 0x009980a8ac007988 */ /* 0x000fe80008000c04 */
[----:B------:R-:W-:Y:S04]  /*d440*/  STS.128 [R172+UR4+0xa180], R152 ;  /* 0x00a18098ac007988 */ /* 0x000fe80008000c04 */
[----:B------:R-:W-:Y:S04]  /*d450*/  STS.128 [R172+UR4+0xa980], R136 ;  /* 0x00a98088ac007988 */ /* 0x000fe80008000c04 */
[----:B------:R-:W-:Y:S04]  /*d460*/  STS.128 [R172+UR4+0xb180], R120 ;  /* 0x00b18078ac007988 */ /* 0x000fe80008000c04 */
[----:B------:R-:W-:Y:S04]  /*d470*/  STS.128 [R172+UR4+0xb980], R104 ;  /* 0x00b98068ac007988 */ /* 0x000fe80008000c04 */
[----:B------:R-:W-:Y:S04]  /*d480*/  STS.128 [R172+UR4+0xc180], R88 ;  /* 0x00c18058ac007988 */ /* 0x000fe80008000c04 */
[----:B-1----:R-:W4:Y:S01]  /*d490*/  LDL.LU R211, [R1] ;  /* 0x0000000001d37983 */ /* 0x002f220000300800 */
[----:B--2---:R-:W-:Y:S02]  /*d4a0*/  F2FP.SATFINITE.E4M3.F32.PACK_AB_MERGE_C R7, R213, R212, R214 ;  /* 0x000000d4d507723e */ /* 0x004fe400048070d6 */
[----:B---3--:R-:W-:Y:S03]  /*d4b0*/  F2FP.SATFINITE.E4M3.F32.PACK_AB_MERGE_C R184, R185, R184, R186 ;  /* 0x000000b8b9b8723e */ /* 0x008fe600048070ba */
[----:B------:R1:W-:Y:S01]  /*d4c0*/  STS.128 [R172+UR4+0x8980], R4 ;  /* 0x00898004ac007988 */ /* 0x0003e20008000c04 */
[----:B------:R-:W-:Y:S02]  /*d4d0*/  F2FP.SATFINITE.E4M3.F32.PACK_AB_MERGE_C R185, R189, R188, R190 ;  /* 0x000000bcbdb9723e */ /* 0x000fe400048070be */
[----:B------:R-:W-:Y:S04]  /*d4e0*/  F2FP.SATFINITE.E4M3.F32.PACK_AB_MERGE_C R186, R195, R194, RZ ;  /* 0x000000c2c3ba723e */ /* 0x000fe800048070ff */
[----:B----4-:R-:W-:Y:S05]  /*d4f0*/  F2FP.SATFINITE.E4M3.F32.PACK_AB_MERGE_C R186, R193, R192, R186 ;  /* 0x000000c0c1ba723e */ /* 0x010fea00048070ba */
[----:B------:R2:W-:Y:S01]  /*d500*/  STS.128 [R172+UR4+0x9180], R184 ;  /* 0x009180b8ac007988 */ /* 0x0005e20008000c04 */
[----:B------:R-:W-:Y:S01]  /*d510*/  FFMA R85, R211, UR44, R85 ;  /* 0x0000002cd3557c23 */ /* 0x000fe20008000055 */
[----:B------:R-:W-:Y:S01]  /*d520*/  FFMA R86, R226, UR44, R86 ;  /* 0x0000002ce2567c23 */ /* 0x000fe20008000056 */
[----:B------:R-:W-:Y:S01]  /*d530*/  FFMA R87, R60, UR44, R87 ;  /* 0x0000002c3c577c23 */ /* 0x000fe20008000057 */
[----:B------:R-:W-:Y:S01]  /*d540*/  FFMA R56, R234, UR44, R56 ;  /* 0x0000002cea387c23 */ /* 0x000fe20008000038 */
[----:B------:R-:W3:Y:S01]  /*d550*/  LDL.LU R60, [R1+0x190] ;  /* 0x00019000013c7983 */ /* 0x000ee20000300800 */
[----:B------:R-:W-:Y:S01]  /*d560*/  FFMA R57, R62, UR44, R57 ;  /* 0x0000002c3e397c23 */ /* 0x000fe20008000039 */
[----:B------:R-:W-:Y:S01]  /*d570*/  FFMA R58, R227, UR44, R58 ;  /* 0x0000002ce33a7c23 */ /* 0x000fe2000800003a */
[----:B------:R-:W-:Y:S01]  /*d580*/  FFMA R59, R64, UR44, R59 ;  /* 0x0000002c403b7c23 */ /* 0x000fe2000800003b */
[----:B------:R-:W4:Y:S01]  /*d590*/  LDL.LU R62, [R1+0x18c] ;  /* 0x00018c00013e7983 */ /* 0x000f220000300800 */
[----:B------:R-:W-:Y:S03]  /*d5a0*/  F2FP.SATFINITE.E4M3.F32.PACK_AB_MERGE_C R75, R87, R86, RZ ;  /* 0x00000056574b723e */ /* 0x000fe600048070ff */
[----:B------:R-:W2:Y:S01]  /*d5b0*/  LDL.LU R64, [R1+0x188] ;  /* 0x0001880001407983 */ /* 0x000ea20000300800 */
[----:B------:R-:W-:Y:S02]  /*d5c0*/  F2FP.SATFINITE.E4M3.F32.PACK_AB_MERGE_C R75, R85, R84, R75 ;  /* 0x00000054554b723e */ /* 0x000fe4000480704b */
[----:B------:R-:W-:Y:S03]  /*d5d0*/  F2FP.SATFINITE.E4M3.F32.PACK_AB_MERGE_C R58, R59, R58, RZ ;  /* 0x0000003a3b3a723e */ /* 0x000fe600048070ff */
[----:B------:R1:W-:Y:S01]  /*d5e0*/  STS.128 [R172+UR4+0xc980], R72 ;  /* 0x00c98048ac007988 */ /* 0x0003e20008000c04 */
[----:B------:R-:W-:Y:S01]  /*d5f0*/  F2FP.SATFINITE.E4M3.F32.PACK_AB_MERGE_C R56, R57, R56, R58 ;  /* 0x000000383938723e */ /* 0x000fe2000480703a */
[----:B---3--:R-:W-:Y:S01]  /*d600*/  FFMA R60, R236, UR44, R60 ;  /* 0x0000002cec3c7c23 */ /* 0x008fe2000800003c */
[----:B------:R-:W-:Y:S02]  /*d610*/  FFMA R61, R66, UR44, R61 ;  /* 0x0000002c423d7c23 */ /* 0x000fe4000800003d */
[----:B------:R-:W3:Y:S01]  /*d620*/  LDL.LU R66, [R1+0x184] ;  /* 0x0001840001427983 */ /* 0x000ee20000300800 */
[----:B----4-:R-:W-:Y:S01]  /*d630*/  FFMA R62, R244, UR44, R62 ;  /* 0x0000002cf43e7c23 */ /* 0x010fe2000800003e */
[----:B------:R-:W-:Y:S02]  /*d640*/  FFMA R63, R68, UR44, R63 ;  /* 0x0000002c443f7c23 */ /* 0x000fe4000800003f */
[----:B------:R-:W4:Y:S01]  /*d650*/  LDL.LU R68, [R1+0x180] ;  /* 0x0001800001447983 */ /* 0x000f220000300800 */
[----:B--2---:R-:W-:Y:S01]  /*d660*/  FFMA R64, R238, UR44, R64 ;  /* 0x0000002cee407c23 */ /* 0x004fe20008000040 */
[----:B------:R-:W-:Y:S01]  /*d670*/  FFMA R65, R41, UR44, R65 ;  /* 0x0000002c29417c23 */ /* 0x000fe20008000041 */
[----:B------:R-:W-:Y:S01]  /*d680*/  F2FP.SATFINITE.E4M3.F32.PACK_AB_MERGE_C R57, R63, R62, RZ ;  /* 0x0000003e3f39723e */ /* 0x000fe200048070ff */
[----:B------:R-:W2:Y:S03]  /*d690*/  LDL.LU R41, [R1+0x17c] ;  /* 0x00017c0001297983 */ /* 0x000ea60000300800 */
[----:B------:R-:W-:Y:S01]  /*d6a0*/  F2FP.SATFINITE.E4M3.F32.PACK_AB_MERGE_C R57, R61, R60, R57 ;  /* 0x0000003c3d39723e */ /* 0x000fe20004807039 */
[----:B---3--:R-:W-:Y:S01]  /*d6b0*/  FFMA R66, R245, UR44, R66 ;  /* 0x0000002cf5427c23 */ /* 0x008fe20008000042 */
[----:B------:R-:W-:Y:S02]  /*d6c0*/  FFMA R67, R43, UR44, R67 ;  /* 0x0000002c2b437c23 */ /* 0x000fe40008000043 */
[----:B------:R-:W3:Y:S01]  /*d6d0*/  LDL.LU R43, [R1+0x178] ;  /* 0x00017800012b7983 */ /* 0x000ee20000300800 */
[----:B----4-:R-:W-:Y:S01]  /*d6e0*/  FFMA R68, R240, UR44, R68 ;  /* 0x0000002cf0447c23 */ /* 0x010fe20008000044 */
[----:B------:R-:W-:Y:S01]  /*d6f0*/  FFMA R69, R45, UR44, R69 ;  /* 0x0000002c2d457c23 */ /* 0x000fe20008000045 */
[----:B------:R-:W-:Y:S01]  /*d700*/  FFMA R70, R230, UR44, R70 ;  /* 0x0000002ce6467c23 */ /* 0x000fe20008000046 */
[----:B------:R-:W4:Y:S01]  /*d710*/  LDL.LU R45, [R1+0x174] ;  /* 0x00017400012d7983 */ /* 0x000f220000300800 */
[----:B------:R-:W-:Y:S01]  /*d720*/  FFMA R71, R47, UR44, R71 ;  /* 0x0000002c2f477c23 */ /* 0x000fe20008000047 */
[----:B------:R-:W-:Y:S01]  /*d730*/  FFMA R40, R233, UR44, R40 ;  /* 0x0000002ce9287c23 */ /* 0x000fe20008000028 */
[----:B--2---:R-:W-:Y:S01]  /*d740*/  FFMA R41, R50, UR44, R41 ;  /* 0x0000002c32297c23 */ /* 0x004fe20008000029 */
[----:B------:R-:W2:Y:S01]  /*d750*/  LDL.LU R47, [R1+0x170] ;  /* 0x00017000012f7983 */ /* 0x000ea20000300800 */
[----:B------:R-:W-:Y:S01]  /*d760*/  FFMA R42, R231, UR44, R42 ;  /* 0x0000002ce72a7c23 */ /* 0x000fe2000800002a */
[----:B------:R-:W-:Y:S02]  /*d770*/  F2FP.SATFINITE.E4M3.F32.PACK_AB_MERGE_C R58, R67, R66, RZ ;  /* 0x00000042433a723e */ /* 0x000fe400048070ff */
[----:B------:R-:W2:Y:S01]  /*d780*/  LDL.LU R50, [R1+0x16c] ;  /* 0x00016c0001327983 */ /* 0x000ea20000300800 */
[----:B------:R-:W-:Y:S02]  /*d790*/  F2FP.SATFINITE.E4M3.F32.PACK_AB_MERGE_C R59, R71, R70, RZ ;  /* 0x00000046473b723e */ /* 0x000fe400048070ff */
[----:B------:R-:W-:Y:S02]  /*d7a0*/  F2FP.SATFINITE.E4M3.F32.PACK_AB_MERGE_C R58, R65, R64, R58 ;  /* 0x00000040413a723e */ /* 0x000fe4000480703a */
[----:B------:R-:W-:Y:S05]  /*d7b0*/  F2FP.SATFINITE.E4M3.F32.PACK_AB_MERGE_C R59, R69, R68, R59 ;  /* 0x00000044453b723e */ /* 0x000fea000480703b */
[----:B------:R1:W-:Y:S01]  /*d7c0*/  STS.128 [R172+UR4+0xd180], R56 ;  /* 0x00d18038ac007988 */ /* 0x0003e20008000c04 */
[----:B---3--:R-:W-:Y:S01]  /*d7d0*/  FFMA R43, R48, UR44, R43 ;  /* 0x0000002c302b7c23 */ /* 0x008fe2000800002b */
[----:B------:R-:W-:Y:S02]  /*d7e0*/  FFMA R44, R235, UR44, R44 ;  /* 0x0000002ceb2c7c23 */ /* 0x000fe4000800002c */
[----:B------:R-:W3:Y:S01]  /*d7f0*/  LDL.LU R48, [R1+0x168] ;  /* 0x0001680001307983 */ /* 0x000ee20000300800 */
[----:B----4-:R-:W-:Y:S01]  /*d800*/  FFMA R45, R49, UR44, R45 ;  /* 0x0000002c312d7c23 */ /* 0x010fe2000800002d */
[----:B------:R-:W-:Y:S02]  /*d810*/  FFMA R46, R246, UR44, R46 ;  /* 0x0000002cf62e7c23 */ /* 0x000fe4000800002e */
[----:B------:R-:W4:Y:S01]  /*d820*/  LDL.LU R49, [R1+0x164] ;  /* 0x0001640001317983 */ /* 0x000f220000300800 */
[----:B------:R-:W-:Y:S01]  /*d830*/  F2FP.SATFINITE.E4M3.F32.PACK_AB_MERGE_C R42, R43, R42, RZ ;  /* 0x0000002a2b2a723e */ /* 0x000fe200048070ff */
[----:B--2---:R-:W-:Y:S02]  /*d840*/  FFMA R47, R51, UR44, R47 ;  /* 0x0000002c332f7c23 */ /* 0x004fe4000800002f */
[----:B------:R-:W2:Y:S01]  /*d850*/  LDL.LU R51, [R1+0x160] ;  /* 0x0001600001337983 */ /* 0x000ea20000300800 */
[----:B------:R-:W-:Y:S02]  /*d860*/  F2FP.SATFINITE.E4M3.F32.PACK_AB_MERGE_C R40, R41, R40, R42 ;  /* 0x000000282928723e */ /* 0x000fe4000480702a */
[----:B------:R-:W-:Y:S01]  /*d870*/  F2FP.SATFINITE.E4M3.F32.PACK_AB_MERGE_C R46, R47, R46, RZ ;  /* 0x0000002e2f2e723e */ /* 0x000fe200048070ff */
[----:B------:R-:W2:Y:S03]  /*d880*/  LDL.LU R8, [R1+0x5c] ;  /* 0x00005c0001087983 */ /* 0x000ea60000300800 */
[----:B------:R-:W-:Y:S01]  /*d890*/  F2FP.SATFINITE.E4M3.F32.PACK_AB_MERGE_C R41, R45, R44, R46 ;  /* 0x0000002c2d29723e */ /* 0x000fe2000480702e */
[----:B---3--:R-:W-:Y:S01]  /*d8a0*/  FFMA R48, R237, UR44, R48 ;  /* 0x0000002ced307c23 */ /* 0x008fe20008000030 */
[----:B----4-:R-:W-:Y:S01]  /*d8b0*/  FFMA R49, R52, UR44, R49 ;  /* 0x0000002c34317c23 */ /* 0x010fe20008000031 */
[----:B------:R-:W-:Y:S01]  /*d8c0*/  FFMA R50, R247, UR44, R50 ;  /* 0x0000002cf7327c23 */ /* 0x000fe20008000032 */
[----:B------:R-:W3:Y:S01]  /*d8d0*/  LDL.LU R52, [R1+0x15c] ;  /* 0x00015c0001347983 */ /* 0x000ee20000300800 */
[----:B--2---:R-:W-:Y:S03]  /*d8e0*/  FFMA R51, R54, UR44, R51 ;  /* 0x0000002c36337c23 */ /* 0x004fe60008000033 */
[----:B------:R-:W2:Y:S02]  /*d8f0*/  LDL.LU R54, [R1+0x158] ;  /* 0x0001580001367983 */ /* 0x000ea40000300800 */
[----:B------:R-:W-:Y:S02]  /*d900*/  F2FP.SATFINITE.E4M3.F32.PACK_AB_MERGE_C R42, R51, R50, RZ ;  /* 0x00000032332a723e */ /* 0x000fe400048070ff */
[----:B-1----:R-:W4:Y:S02]  /*d910*/  LDL.LU R7, [R1+0x60] ;  /* 0x0000600001077983 */ /* 0x002f240000300800 */
[----:B------:R-:W-:Y:S02]  /*d920*/  F2FP.SATFINITE.E4M3.F32.PACK_AB_MERGE_C R42, R49, R48, R42 ;  /* 0x00000030312a723e */ /* 0x000fe4000480702a */
[----:B------:R-:W4:Y:S04]  /*d930*/  LDL.LU R6, [R1+0x64] ;  /* 0x0000640001067983 */ /* 0x000f280000300800 */
[----:B------:R-:W4:Y:S01]  /*d940*/  LDL.LU R5, [R1+0x68] ;  /* 0x0000680001057983 */ /* 0x000f220000300800 */
[----:B---3--:R-:W-:Y:S01]  /*d950*/  FFMA R52, R239, UR44, R52 ;  /* 0x0000002cef347c23 */ /* 0x008fe20008000034 */
[----:B------:R-:W-:Y:S02]  /*d960*/  FFMA R53, R29, UR44, R53 ;  /* 0x0000002c1d357c23 */ /* 0x000fe40008000035 */
[----:B------:R-:W3:Y:S01]  /*d970*/  LDL.LU R29, [R1+0x154] ;  /* 0x00015400011d7983 */ /* 0x000ee20000300800 */
[----:B--2---:R-:W-:Y:S01]  /*d980*/  FFMA R54, R228, UR44, R54 ;  /* 0x0000002ce4367c23 */ /* 0x004fe20008000036 */
[----:B------:R-:W-:Y:S01]  /*d990*/  FFMA R55, R30, UR44, R55 ;  /* 0x0000002c1e377c23 */ /* 0x000fe20008000037 */
[----:B------:R-:W-:Y:S01]  /*d9a0*/  FFMA R24, R241, UR44, R24 ;  /* 0x0000002cf1187c23 */ /* 0x000fe20008000018 */
[----:B------:R-:W2:Y:S01]  /*d9b0*/  LDL.LU R30, [R1+0x150] ;  /* 0x00015000011e7983 */ /* 0x000ea20000300800 */
[----:B------:R-:W-:Y:S01]  /*d9c0*/  FFMA R25, R32, UR44, R25 ;  /* 0x0000002c20197c23 */ /* 0x000fe20008000019 */
[----:B------:R-:W-:Y:S01]  /*d9d0*/  FFMA R26, R229, UR44, R26 ;  /* 0x0000002ce51a7c23 */ /* 0x000fe2000800001a */
[----:B------:R-:W-:Y:S01]  /*d9e0*/  FFMA R27, R34, UR44, R27 ;  /* 0x0000002c221b7c23 */ /* 0x000fe2000800001b */
[----:B------:R-:W4:Y:S01]  /*d9f0*/  LDL.LU R32, [R1+0x14c] ;  /* 0x00014c0001207983 */ /* 0x000f220000300800 */
[----:B------:R-:W-:Y:S01]  /*da00*/  FFMA R28, R249, UR44, R28 ;  /* 0x0000002cf91c7c23 */ /* 0x000fe2000800001c */
[----:B------:R-:W-:Y:S02]  /*da10*/  F2FP.SATFINITE.E4M3.F32.PACK_AB_MERGE_C R43, R55, R54, RZ ;  /* 0x00000036372b723e */ /* 0x000fe400048070ff */
[----:B------:R-:W4:Y:S01]  /*da20*/  LDL.LU R34, [R1+0x148] ;  /* 0x0001480001227983 */ /* 0x000f220000300800 */
[----:B------:R-:W-:Y:S02]  /*da30*/  F2FP.SATFINITE.E4M3.F32.PACK_AB_MERGE_C R26, R27, R26, RZ ;  /* 0x0000001a1b1a723e */ /* 0x000fe400048070ff */
[----:B------:R-:W-:Y:S02]  /*da40*/  F2FP.SATFINITE.E4M3.F32.PACK_AB_MERGE_C R43, R53, R52, R43 ;  /* 0x00000034352b723e */ /* 0x000fe4000480702b */
[----:B------:R-:W-:Y:S03]  /*da50*/  F2FP.SATFINITE.E4M3.F32.PACK_AB_MERGE_C R24, R25, R24, R26 ;  /* 0x000000181918723e */ /* 0x000fe6000480701a */
[----:B------:R1:W-:Y:S01]  /*da60*/  STS.128 [R172+UR4+0xd980], R40 ;  /* 0x00d98028ac007988 */ /* 0x0003e20008000c04 */
[----:B---3--:R-:W-:Y:S03]  /*da70*/  FFMA R29, R37, UR44, R29 ;  /* 0x0000002c251d7c23 */ /* 0x008fe6000800001d */
[----:B------:R-:W3:Y:S01]  /*da80*/  LDL.LU R37, [R1+0x144] ;  /* 0x0001440001257983 */ /* 0x000ee20000300800 */
[----:B--2---:R-:W-:Y:S01]  /*da90*/  FFMA R30, R250, UR44, R30 ;  /* 0x0000002cfa1e7c23 */ /* 0x004fe2000800001e */
[----:B------:R-:W-:Y:S02]  /*daa0*/  FFMA R31, R36, UR44, R31 ;  /* 0x0000002c241f7c23 */ /* 0x000fe4000800001f */
[----:B------:R-:W2:Y:S01]  /*dab0*/  LDL.LU R4, [R1+0x6c] ;  /* 0x00006c0001047983 */ /* 0x000ea20000300800 */
[----:B----4-:R-:W-:Y:S01]  /*dac0*/  FFMA R32, R0, UR44, R32 ;  /* 0x0000002c00207c23 */ /* 0x010fe20008000020 */
[----:B------:R-:W-:Y:S02]  /*dad0*/  FFMA R33, R39, UR44, R33 ;  /* 0x0000002c27217c23 */ /* 0x000fe40008000021 */
[----:B------:R-:W4:Y:S01]  /*dae0*/  LDL.LU R211, [R1+0x70] ;  /* 0x0000700001d37983 */ /* 0x000f220000300800 */
[----:B------:R-:W-:Y:S01]  /*daf0*/  F2FP.SATFINITE.E4M3.F32.PACK_AB_MERGE_C R30, R31, R30, RZ ;  /* 0x0000001e1f1e723e */ /* 0x000fe200048070ff */
[----:B------:R-:W-:Y:S01]  /*db00*/  FFMA R34, R251, UR44, R34 ;  /* 0x0000002cfb227c23 */ /* 0x000fe20008000022 */
[----:B------:R-:W-:Y:S01]  /*db10*/  FFMA R35, R8, UR44, R35 ;  /* 0x0000002c08237c23 */ /* 0x000fe20008000023 */
[----:B------:R-:W3:Y:S01]  /*db20*/  LDL.LU R36, [R1+0x140] ;  /* 0x0001400001247983 */ /* 0x000ee20000300800 */
[----:B------:R-:W-:Y:S03]  /*db30*/  F2FP.SATFINITE.E4M3.F32.PACK_AB_MERGE_C R25, R29, R28, R30 ;  /* 0x0000001c1d19723e */ /* 0x000fe6000480701e */
[----:B------:R-:W2:Y:S01]  /*db40*/  LDL.LU R39, [R1+0x13c] ;  /* 0x00013c0001277983 */ /* 0x000ea20000300800 */
[----:B------:R-:W-:Y:S04]  /*db50*/  F2FP.SATFINITE.E4M3.F32.PACK_AB_MERGE_C R34, R35, R34, RZ ;  /* 0x000000222322723e */ /* 0x000fe800048070ff */
[----:B------:R-:W-:Y:S01]  /*db60*/  F2FP.SATFINITE.E4M3.F32.PACK_AB_MERGE_C R26, R33, R32, R34 ;  /* 0x00000020211a723e */ /* 0x000fe20004807022 */
[----:B---3--:R-:W-:Y:S01]  /*db70*/  FFMA R36, R7, UR44, R36 ;  /* 0x0000002c07247c23 */ /* 0x008fe20008000024 */
[----:B------:R-:W-:Y:S01]  /*db80*/  FFMA R37, R6, UR44, R37 ;  /* 0x0000002c06257c23 */ /* 0x000fe20008000025 */
[----:B------:R-:W-:Y:S01]  /*db90*/  FFMA R38, R242, UR44, R38 ;  /* 0x0000002cf2267c23 */ /* 0x000fe20008000026 */
[----:B--2---:R-:W-:Y:S01]  /*dba0*/  FFMA R39, R5, UR44, R39 ;  /* 0x0000002c05277c23 */ /* 0x004fe20008000027 */
        /* <DEDUP_REMOVED lines=11> */
[----:B----4-:R-:W-:Y:S01]  /*dc60*/  FFMA R15, R211, UR44, R15 ;  /* 0x0000002cd30f7c23 */ /* 0x010fe2000800000f */
[----:B------:R-:W-:Y:S01]  /*dc70*/  FFMA R16, R248, UR44, R16 ;  /* 0x0000002cf8107c23 */ /* 0x000fe20008000010 */
[----:B------:R-:W-:Y:S01]  /*dc80*/  FFMA R17, R2, UR44, R17 ;  /* 0x0000002c02117c23 */ /* 0x000fe20008000011 */
[----:B------:R1:W5:Y:S01]  /*dc90*/  LDL.LU R248, [R1+0x138] ;  /* 0x0001380001f87983 */ /* 0x0003620000300800 */
[----:B------:R-:W-:Y:S01]  /*dca0*/  F2FP.SATFINITE.E4M3.F32.PACK_AB_MERGE_C R22, R23, R22, RZ ;  /* 0x000000161716723e */ /* 0x000fe200048070ff */
[----:B------:R-:W-:Y:S01]  /*dcb0*/  FFMA R18, R207, UR44, R18 ;  /* 0x0000002ccf127c23 */ /* 0x000fe20008000012 */
[----:B------:R-:W-:Y:S01]  /*dcc0*/  F2FP.SATFINITE.E4M3.F32.PACK_AB_MERGE_C R27, R39, R38, RZ ;  /* 0x00000026271b723e */ /* 0x000fe200048070ff */
[----:B------:R1:W5:Y:S01]  /*dcd0*/  LDL.LU R2, [R1+0x134] ;  /* 0x0001340001027983 */ /* 0x0003620000300800 */
[----:B------:R-:W-:Y:S01]  /*dce0*/  FFMA R19, R206, UR44, R19 ;  /* 0x0000002cce137c23 */ /* 0x000fe20008000013 */
[----:B------:R-:W-:Y:S02]  /*dcf0*/  F2FP.SATFINITE.E4M3.F32.PACK_AB_MERGE_C R202, R203, R202, RZ ;  /* 0x000000cacbca723e */ /* 0x000fe400048070ff */
[----:B------:R-:W-:Y:S02]  /*dd00*/  F2FP.SATFINITE.E4M3.F32.PACK_AB_MERGE_C R14, R15, R14, RZ ;  /* 0x0000000e0f0e723e */ /* 0x000fe400048070ff */
[----:B------:R-:W-:Y:S02]  /*dd10*/  F2FP.SATFINITE.E4M3.F32.PACK_AB_MERGE_C R19, R19, R18, RZ ;  /* 0x000000121313723e */ /* 0x000fe400048070ff */
[----:B------:R-:W-:Y:S02]  /*dd20*/  F2FP.SATFINITE.E4M3.F32.PACK_AB_MERGE_C R20, R21, R20, R22 ;  /* 0x000000141514723e */ /* 0x000fe40004807016 */
[----:B------:R-:W-:Y:S02]  /*dd30*/  F2FP.SATFINITE.E4M3.F32.PACK_AB_MERGE_C R27, R37, R36, R27 ;  /* 0x00000024251b723e */ /* 0x000fe4000480701b */
[----:B------:R-:W-:Y:S02]  /*dd40*/  F2FP.SATFINITE.E4M3.F32.PACK_AB_MERGE_C R21, R201, R200, R202 ;  /* 0x000000c8c915723e */ /* 0x000fe400048070ca */
[----:B------:R-:W-:Y:S01]  /*dd50*/  F2FP.SATFINITE.E4M3.F32.PACK_AB_MERGE_C R22, R13, R12, R14 ;  /* 0x0000000c0d16723e */ /* 0x000fe2000480700e */
[----:B------:R1:W-:Y:S01]  /*dd60*/  STS.128 [R172+UR4+0xe180], R24 ;  /* 0x00e18018ac007988 */ /* 0x0003e20008000c04 */
[----:B------:R-:W-:Y:S05]  /*dd70*/  F2FP.SATFINITE.E4M3.F32.PACK_AB_MERGE_C R23, R17, R16, R19 ;  /* 0x000000101117723e */ /* 0x000fea0004807013 */
[----:B------:R1:W-:Y:S01]  /*dd80*/  STS.128 [R172+UR4+0xe980], R20 ;  /* 0x00e98014ac007988 */ /* 0x0003e20008000c04 */
[----:B------:R-:W-:Y:S01]  /*dd90*/  @!PT LDS RZ, [RZ] ;  /* 0x00000000fffff984 */ /* 0x000fe20000000800 */
[----:B------:R-:W-:Y:S01]  /*dda0*/  @!PT LDS RZ, [RZ] ;  /* 0x00000000fffff984 */ /* 0x000fe20000000800 */
[----:B------:R-:W-:Y:S01]  /*ddb0*/  @!PT LDS RZ, [RZ] ;  /* 0x00000000fffff984 */ /* 0x000fe20000000800 */
[----:B------:R-:W-:Y:S01]  /*ddc0*/  @!PT LDS RZ, [RZ] ;  /* 0x00000000fffff984 */ /* 0x000fe20000000800 */
[----:B------:R2:W-:Y:S06]  /*ddd0*/  MEMBAR.ALL.CTA ;  /* 0x0000000000007992 */ /* 0x0005ec0000008000 */
[----:B--2---:R-:W2:Y:S02]  /*dde0*/  FENCE.VIEW.ASYNC.S ;  /* 0x00000000000073c6 */ /* 0x004ea40000000000 */
[----:B--2---:R-:W-:Y:S06]  /*ddf0*/  BAR.SYNC.DEFER_BLOCKING 0x1, 0x80 ;  /* 0x0042000000007b1d */ /* 0x004fec0000010000 */
[----:B------:R-:W-:Y:S05]  /*de00*/  @P0 BRA `(.L_x_103) ;  /* 0x0000000400380947 */ /* 0x000fea0003800000 */
[----:B------:R-:W2:Y:S01]  /*de10*/  LDCU.64 UR6, c[0x0][0x348] ;  /* 0x00006900ff0677ac */ /* 0x000ea20008000a00 */
[----:B------:R-:W-:Y:S02]  /*de20*/  UIMAD UR9, UR47, 0xf0, URZ ;  /* 0x000000f02f0978a4 */ /* 0x000fe4000f8e02ff */
[----:B------:R-:W-:Y:S02]  /*de30*/  USHF.L.U32 UR10, UR46, 0x7, URZ ;  /* 0x000000072e0a7899 */ /* 0x000fe400080006ff */
[----:B------:R-:W-:Y:S01]  /*de40*/  UIADD3 UR8, UPT, UPT, UR4, 0x7980, URZ ;  /* 0x0000798004087890 */ /* 0x000fe2000fffe0ff */
[----:B------:R-:W-:Y:S01]  /*de50*/  UMOV UR11, UR36 ;  /* 0x00000024000b7c82 */ /* 0x000fe20008000000 */
[----:B------:R-:W-:Y:S02]  /*de60*/  UIADD3 UR52, UPT, UPT, UR4, 0x8180, URZ ;  /* 0x0000818004347890 */ /* 0x000fe4000fffe0ff */
[----:B------:R-:W-:Y:S01]  /*de70*/  UIADD3 UR53, UPT, UPT, UR9, 0x10, URZ ;  /* 0x0000001009357890 */ /* 0x000fe2000fffe0ff */
[----:B------:R-:W-:Y:S01]  /*de80*/  UMOV UR55, UR36 ;  /* 0x0000002400377c82 */ /* 0x000fe20008000000 */
[----:B------:R-:W-:Y:S01]  /*de90*/  UMOV UR54, UR10 ;  /* 0x0000000a00367c82 */ /* 0x000fe20008000000 */
[----:B------:R-:W-:Y:S02]  /*dea0*/  UIADD3 UR28, UPT, UPT, UR4, 0x8980, URZ ;  /* 0x00008980041c7890 */ /* 0x000fe4000fffe0ff */
[----:B--2---:R-:W-:Y:S02]  /*deb0*/  UIADD3 UR6, UP0, UPT, UR6, 0x680, URZ ;  /* 0x0000068006067890 */ /* 0x004fe4000ff1e0ff */
[----:B------:R-:W-:Y:S02]  /*dec0*/  UIADD3 UR29, UPT, UPT, UR9, 0x20, URZ ;  /* 0x00000020091d7890 */ /* 0x000fe4000fffe0ff */
[----:B------:R-:W-:Y:S01]  /*ded0*/  UIADD3.X UR7, UPT, UPT, URZ, UR7, URZ, UP0, !UPT ;  /* 0x00000007ff077290 */ /* 0x000fe200087fe4ff */
[----:B------:R-:W-:Y:S01]  /*dee0*/  UMOV UR31, UR36 ;  /* 0x00000024001f7c82 */ /* 0x000fe20008000000 */
[----:B------:R-:W-:Y:S01]  /*def0*/  UMOV UR30, UR10 ;  /* 0x0000000a001e7c82 */ /* 0x000fe20008000000 */
[----:B------:R-:W-:Y:S02]  /*df00*/  UIADD3 UR64, UPT, UPT, UR4, 0x9180, URZ ;  /* 0x0000918004407890 */ /* 0x000fe4000fffe0ff */
[----:B------:R-:W-:Y:S01]  /*df10*/  UIADD3 UR65, UPT, UPT, UR9, 0x30, URZ ;  /* 0x0000003009417890 */ /* 0x000fe2000fffe0ff */
[----:B------:R-:W-:Y:S03]  /*df20*/  UMOV UR67, UR36 ;  /* 0x0000002400437c82 */ /* 0x000fe60008000000 */
[----:B------:R-:W-:Y:S01]  /*df30*/  UTMASTG.3D [UR8], [UR6] ;  /* 0x00000008060073b5 */ /* 0x000fe20008010000 */
[----:B------:R-:W-:Y:S01]  /*df40*/  UMOV UR66, UR10 ;  /* 0x0000000a00427c82 */ /* 0x000fe20008000000 */
[----:B------:R-:W-:Y:S02]  /*df50*/  UIADD3 UR68, UPT, UPT, UR4, 0xa180, URZ ;  /* 0x0000a18004447890 */ /* 0x000fe4000fffe0ff */
[----:B------:R-:W-:Y:S01]  /*df60*/  UIADD3 UR69, UPT, UPT, UR9, 0x50, URZ ;  /* 0x0000005009457890 */ /* 0x000fe2000fffe0ff */
[----:B------:R-:W-:Y:S01]  /*df70*/  UMOV UR71, UR36 ;  /* 0x0000002400477c82 */ /* 0x000fe20008000000 */
[----:B------:R-:W-:Y:S01]  /*df80*/  UMOV UR70, UR10 ;  /* 0x0000000a00467c82 */ /* 0x000fe20008000000 */
[----:B------:R2:W-:Y:S01]  /*df90*/  UTMASTG.3D [UR52], [UR6] ;  /* 0x00000034060073b5 */ /* 0x0005e20008010000 */
[----:B------:R-:W-:Y:S02]  /*dfa0*/  UIADD3 UR20, UPT, UPT, UR4, 0xa980, URZ ;  /* 0x0000a98004147890 */ /* 0x000fe4000fffe0ff */
[----:B------:R-:W-:Y:S01]  /*dfb0*/  UIADD3 UR21, UPT, UPT, UR9, 0x60, URZ ;  /* 0x0000006009157890 */ /* 0x000fe2000fffe0ff */
[----:B------:R-:W-:Y:S01]  /*dfc0*/  UMOV UR23, UR36 ;  /* 0x0000002400177c82 */ /* 0x000fe20008000000 */
[----:B------:R-:W-:Y:S01]  /*dfd0*/  UMOV UR22, UR10 ;  /* 0x0000000a00167c82 */ /* 0x000fe20008000000 */
[----:B------:R-:W-:Y:S01]  /*dfe0*/  UIADD3 UR56, UPT, UPT, UR4, 0xb180, URZ ;  /* 0x0000b18004387890 */ /* 0x000fe2000fffe0ff */
[----:B------:R3:W-:Y:S01]  /*dff0*/  UTMASTG.3D [UR28], [UR6] ;  /* 0x0000001c060073b5 */ /* 0x0007e20008010000 */
[----:B------:R-:W-:Y:S01]  /*e000*/  UIADD3 UR57, UPT, UPT, UR9, 0x70, URZ ;  /* 0x0000007009397890 */ /* 0x000fe2000fffe0ff */
[----:B------:R-:W-:Y:S01]  /*e010*/  UMOV UR59, UR36 ;  /* 0x00000024003b7c82 */ /* 0x000fe20008000000 */
[----:B------:R-:W-:Y:S01]  /*e020*/  UMOV UR58, UR10 ;  /* 0x0000000a003a7c82 */ /* 0x000fe20008000000 */
[----:B------:R-:W-:Y:S02]  /*e030*/  UIADD3 UR48, UPT, UPT, UR4, 0xb980, URZ ;  /* 0x0000b98004307890 */ /* 0x000fe4000fffe0ff */
[----:B------:R-:W-:Y:S01]  /*e040*/  UIADD3 UR49, UPT, UPT, UR9, 0x80, URZ ;  /* 0x0000008009317890 */ /* 0x000fe2000fffe0ff */
[----:B------:R3:W-:Y:S01]  /*e050*/  UTMASTG.3D [UR64], [UR6] ;  /* 0x00000040060073b5 */ /* 0x0007e20008010000 */
[----:B------:R-:W-:Y:S01]  /*e060*/  UMOV UR51, UR36 ;  /* 0x0000002400337c82 */ /* 0x000fe20008000000 */
[----:B------:R-:W-:Y:S01]  /*e070*/  UMOV UR50, UR10 ;  /* 0x0000000a00327c82 */ /* 0x000fe20008000000 */
[----:B------:R-:W-:Y:S02]  /*e080*/  UIADD3 UR72, UPT, UPT, UR4, 0xc180, URZ ;  /* 0x0000c18004487890 */ /* 0x000fe4000fffe0ff */
[----:B------:R-:W-:Y:S01]  /*e090*/  UIADD3 UR73, UPT, UPT, UR9, 0x90, URZ ;  /* 0x0000009009497890 */ /* 0x000fe2000fffe0ff */
[----:B------:R-:W-:Y:S01]  /*e0a0*/  UMOV UR75, UR36 ;  /* 0x00000024004b7c82 */ /* 0x000fe20008000000 */
[----:B------:R-:W-:Y:S01]  /*e0b0*/  UMOV UR74, UR10 ;  /* 0x0000000a004a7c82 */ /* 0x000fe20008000000 */
[----:B------:R-:W-:Y:S02]  /*e0c0*/  UIADD3 UR16, UPT, UPT, UR4, 0xc980, URZ ;  /* 0x0000c98004107890 */ /* 0x000fe4000fffe0ff */
[----:B------:R-:W-:Y:S01]  /*e0d0*/  UIADD3 UR17, UPT, UPT, UR9, 0xa0, URZ ;  /* 0x000000a009117890 */ /* 0x000fe2000fffe0ff */
[----:B------:R-:W-:Y:S01]  /*e0e0*/  UMOV UR19, UR36 ;  /* 0x0000002400137c82 */ /* 0x000fe20008000000 */
[----:B------:R-:W-:Y:S01]  /*e0f0*/  UMOV UR18, UR10 ;  /* 0x0000000a00127c82 */ /* 0x000fe20008000000 */
[----:B------:R-:W-:Y:S02]  /*e100*/  UIADD3 UR60, UPT, UPT, UR4, 0xd180, URZ ;  /* 0x0000d180043c7890 */ /* 0x000fe4000fffe0ff */
[----:B--2---:R-:W-:Y:S02]  /*e110*/  UIADD3 UR52, UPT, UPT, UR4, 0x9980, URZ ;  /* 0x0000998004347890 */ /* 0x004fe4000fffe0ff */
[----:B------:R-:W-:Y:S02]  /*e120*/  UIADD3 UR53, UPT, UPT, UR9, 0x40, URZ ;  /* 0x0000004009357890 */ /* 0x000fe4000fffe0ff */
[----:B------:R-:W-:Y:S01]  /*e130*/  UIADD3 UR61, UPT, UPT, UR9, 0xb0, URZ ;  /* 0x000000b0093d7890 */ /* 0x000fe2000fffe0ff */
[----:B------:R-:W-:Y:S01]  /*e140*/  UMOV UR63, UR36 ;  /* 0x00000024003f7c82 */ /* 0x000fe20008000000 */
[----:B------:R-:W-:Y:S01]  /*e150*/  UMOV UR62, UR10 ;  /* 0x0000000a003e7c82 */ /* 0x000fe20008000000 */
[----:B------:R-:W-:Y:S02]  /*e160*/  UIADD3 UR32, UPT, UPT, UR4, 0xd980, URZ ;  /* 0x0000d98004207890 */ /* 0x000fe4000fffe0ff */
[----:B------:R-:W-:Y:S02]  /*e170*/  UIADD3 UR33, UPT, UPT, UR9, 0xc0, URZ ;  /* 0x000000c009217890 */ /* 0x000fe4000fffe0ff */
[----:B------:R3:W-:Y:S01]  /*e180*/  UTMASTG.3D [UR52], [UR6] ;  /* 0x00000034060073b5 */ /* 0x0007e20008010000 */
[----:B------:R-:W-:Y:S01]  /*e190*/  UMOV UR35, UR36 ;  /* 0x0000002400237c82 */ /* 0x000fe20008000000 */
[----:B------:R-:W-:Y:S01]  /*e1a0*/  UMOV UR34, UR10 ;  /* 0x0000000a00227c82 */ /* 0x000fe20008000000 */
[----:B------:R-:W-:Y:S02]  /*e1b0*/  UIADD3 UR24, UPT, UPT, UR4, 0xe180, URZ ;  /* 0x0000e18004187890 */ /* 0x000fe4000fffe0ff */
[----:B------:R-:W-:Y:S01]  /*e1c0*/  UIADD3 UR25, UPT, UPT, UR9, 0xd0, URZ ;  /* 0x000000d009197890 */ /* 0x000fe2000fffe0ff */
[----:B------:R-:W-:Y:S01]  /*e1d0*/  UMOV UR27, UR36 ;  /* 0x00000024001b7c82 */ /* 0x000fe20008000000 */
[----:B------:R3:W-:Y:S01]  /*e1e0*/  UTMASTG.3D [UR68], [UR6] ;  /* 0x00000044060073b5 */ /* 0x0007e20008010000 */
[----:B------:R-:W-:Y:S01]  /*e1f0*/  UMOV UR26, UR10 ;  /* 0x0000000a001a7c82 */ /* 0x000fe20008000000 */
[----:B------:R-:W-:Y:S02]  /*e200*/  UIADD3 UR12, UPT, UPT, UR4, 0xe980, URZ ;  /* 0x0000e980040c7890 */ /* 0x000fe4000fffe0ff */
[----:B------:R-:W-:Y:S01]  /*e210*/  UIADD3 UR13, UPT, UPT, UR9, 0xe0, URZ ;  /* 0x000000e0090d7890 */ /* 0x000fe2000fffe0ff */
[----:B------:R-:W-:Y:S01]  /*e220*/  UMOV UR15, UR36 ;  /* 0x00000024000f7c82 */ /* 0x000fe20008000000 */
[----:B------:R-:W-:Y:S01]  /*e230*/  UMOV UR14, UR10 ;  /* 0x0000000a000e7c82 */ /* 0x000fe20008000000 */
[----:B------:R3:W-:Y:S01]  /*e240*/  UTMASTG.3D [UR20], [UR6] ;  /* 0x00000014060073b5 */ /* 0x0007e20008010000 */
        /* <DEDUP_REMOVED lines=8> */
[----:B------:R0:W-:Y:S01]  /*e2d0*/  UTMACMDFLUSH ;  /* 0x00000000000079b7 */ /* 0x0001e20000000000 */
[----:B---3--:R-:W-:Y:S04]  /*e2e0*/  DEPBAR.LE SB0, 0x0 ;  /* 0x000080000000791a */ /* 0x008fe80000000000 */
.L_x_103:
[----:B------:R-:W-:Y:S05]  /*e2f0*/  BSYNC.RECONVERGENT B0 ;  /* 0x0000000000007941 */ /* 0x000fea0003800200 */
.L_x_102:
[----:B------:R-:W2:Y:S04]  /*e300*/  LDL.LU R3, [R1+0x11c] ;  /* 0x00011c0001037983 */ /* 0x000ea80000300800 */
[----:B------:R-:W3:Y:S04]  /*e310*/  LDL.LU R9, [R1+0x130] ;  /* 0x0001300001097983 */ /* 0x000ee80000300800 */
[----:B------:R-:W4:Y:S04]  /*e320*/  LDL R7, [R1+0x108] ;  /* 0x0001080001077983 */ /* 0x000f280000100800 */
[----:B------:R-:W4:Y:S04]  /*e330*/  LDL R8, [R1+0x104] ;  /* 0x0001040001087983 */ /* 0x000f280000100800 */
[----:B------:R-:W4:Y:S04]  /*e340*/  LDL.LU R5, [R1+0x128] ;  /* 0x0001280001057983 */ /* 0x000f280000300800 */
[----:B------:R-:W2:Y:S01]  /*e350*/  LDL.LU R4, [R1+0x12c] ;  /* 0x00012c0001047983 */ /* 0x000ea20000300800 */
[----:B------:R-:W-:Y:S01]  /*e360*/  BAR.SYNC.DEFER_BLOCKING 0x1, 0x80 ;  /* 0x0042000000007b1d */ /* 0x000fe20000010000 */
[----:B--2---:R-:W-:Y:S01]  /*e370*/  R2UR UR7, R4 ;  /* 0x00000000040772ca */ /* 0x004fe200000e0000 */
[----:B------:R-:W-:Y:S01]  /*e380*/  IMAD.MOV.U32 R6, RZ, RZ, R3 ;  /* 0x000000ffff067224 */ /* 0x000fe200078e0003 */
[----:B---3--:R-:W-:Y:S03]  /*e390*/  R2UR UR4, R9 ;  /* 0x00000000090472ca */ /* 0x008fe600000e0000 */
[----:B------:R-:W2:Y:S01]  /*e3a0*/  LDL R3, [R1+0x120] ;  /* 0x0001200001037983 */ /* 0x000ea20000100800 */
[----:B----4-:R-:W-:Y:S02]  /*e3b0*/  R2UR UR5, R7 ;  /* 0x00000000070572ca */ /* 0x010fe400000e0000 */
[----:B------:R-:W-:Y:S02]  /*e3c0*/  R2UR UR6, R6 ;  /* 0x00000000060672ca */ /* 0x000fe400000e0000 */
[----:B------:R-:W-:Y:S02]  /*e3d0*/  R2UR UR8, R5 ;  /* 0x00000000050872ca */ /* 0x000fe400000e0000 */
[----:B------:R-:W-:Y:S03]  /*e3e0*/  R2UR UR9, R8 ;  /* 0x00000000080972ca */ /* 0x000fe600000e0000 */
[----:B------:R-:W-:Y:S02]  /*e3f0*/  UISETP.NE.AND UP2, UPT, UR4, URZ, UPT ;  /* 0x000000ff0400728c */ /* 0x000fe4000bf45270 */
[----:B------:R-:W-:Y:S04]  /*e400*/  UIADD3 UR4, UPT, UPT, UR45, 0x1, URZ ;  /* 0x000000012d047890 */ /* 0x000fe8000fffe0ff */
[----:B------:R-:W-:Y:S02]  /*e410*/  UISETP.NE.AND UP0, UPT, UR6, 0x2, UPT ;  /* 0x000000020600788c */ /* 0x000fe4000bf05270 */
[----:B------:R-:W-:Y:S02]  /*e420*/  UIADD3 UR46, UPT, UPT, UR39, UR5, URZ ;  /* 0x00000005272e7290 */ /* 0x000fe4000fffe0ff */
[----:B------:R-:W-:Y:S02]  /*e430*/  UISETP.NE.AND UP1, UPT, UR4, 0x2, UPT ;  /* 0x000000020400788c */ /* 0x000fe4000bf25270 */
[----:B------:R-:W-:Y:S02]  /*e440*/  USEL UR5, URZ, 0x1, UP0 ;  /* 0x00000001ff057887 */ /* 0x000fe40008000000 */
[----:B------:R-:W-:Y:S02]  /*e450*/  USEL UR17, UR6, URZ, UP0 ;  /* 0x000000ff06117287 */ /* 0x000fe40008000000 */
[----:B------:R-:W-:Y:S02]  /*e460*/  USEL UR6, URZ, 0x1, UP1 ;  /* 0x00000001ff067887 */ /* 0x000fe40008800000 */
[----:B------:R-:W-:Y:S02]  /*e470*/  ULOP3.LUT UR8, UR8, UR5, URZ, 0x3c, !UPT ;  /* 0x0000000508087292 */ /* 0x000fe4000f8e3cff */
[----:B------:R-:W-:Y:S02]  /*e480*/  ULOP3.LUT UR7, UR7, UR6, URZ, 0x3c, !UPT ;  /* 0x0000000607077292 */ /* 0x000fe4000f8e3cff */
[----:B------:R-:W-:Y:S02]  /*e490*/  UIADD3 UR47, UPT, UPT, UR38, UR9, URZ ;  /* 0x00000009262f7290 */ /* 0x000fe4000fffe0ff */
[----:B------:R-:W-:Y:S01]  /*e4a0*/  IMAD.U32 R4, RZ, RZ, UR8 ;  /* 0x00000008ff047e24 */ /* 0x000fe2000f8e00ff */
[----:B------:R-:W-:Y:S04]  /*e4b0*/  USEL UR45, UR4, URZ, UP1 ;  /* 0x000000ff042d7287 */ /* 0x000fe80008800000 */
[----:B------:R3:W-:Y:S01]  /*e4c0*/  STL [R1+0x128], R4 ;  /* 0x0001280401007387 */ /* 0x0007e20000100800 */
[----:B--2---:R-:W-:Y:S01]  /*e4d0*/  R2UR UR36, R3 ;  /* 0x00000000032472ca */ /* 0x004fe200000e0000 */
[----:B------:R-:W-:Y:S05]  /*e4e0*/  IMAD.U32 R3, RZ, RZ, UR7 ;  /* 0x00000007ff037e24 */ /* 0x000fea000f8e00ff */
[----:B------:R3:W-:Y:S01]  /*e4f0*/  STL [R1+0x12c], R3 ;  /* 0x00012c0301007387 */ /* 0x0007e20000100800 */
[----:B------:R-:W-:Y:S08]  /*e500*/  BRA.U UP2, `(.L_x_104) ;  /* 0xffffff6902a07547 */ /* 0x000ff0000b83ffff */
[----:B------:R-:W-:Y:S05]  /*e510*/  EXIT ;  /* 0x000000000000794d */ /* 0x000fea0003800000 */
.L_x_19:
[----:B---3--:R3:W4:Y:S02]  /*e520*/  SYNCS.PHASECHK.TRANS64.TRYWAIT P0, [R3+URZ+0xe0], R2 ;  /* 0x0000e002030075a7 */ /* 0x00872400080011ff */
[----:B----4-:R-:W-:Y:S05]  /*e530*/  @!P0 NANOSLEEP.SYNCS 0x989680 ;  /* 0x009896800000895d */ /* 0x010fea0003900000 */
[----:B------:R-:W4:Y:S02]  /*e540*/  @!P0 SYNCS.PHASECHK.TRANS64 P0, [R3+URZ+0xe0], R2 ;  /* 0x0000e002030085a7 */ /* 0x000f2400080010ff */
[----:B----4-:R-:W-:Y:S05]  /*e550*/  @!P0 BRA `(.L_x_19) ;  /* 0xfffffffc00f08947 */ /* 0x010fea000383ffff */
[----:B------:R-:W-:Y:S05]  /*e560*/  BRA `(.L_x_105) ;  /* 0xffffff3000787947 */ /* 0x000fea000383ffff */
.L_x_22:
[----:B-1----:R-:W-:Y:S07]  /*e570*/  MOV R0, UR33 ;  /* 0x0000002100007c02 */ /* 0x002fee0008000f00 */
.L_x_106:
[----:B-1----:R1:W3:Y:S02]  /*e580*/  SYNCS.PHASECHK.TRANS64.TRYWAIT P0, [R0+URZ+0x38], R3 ;  /* 0x00003803000075a7 */ /* 0x0022e400080011ff */
[----:B---3--:R-:W-:Y:S05]  /*e590*/  @!P0 NANOSLEEP.SYNCS 0x989680 ;  /* 0x009896800000895d */ /* 0x008fea0003900000 */
[----:B------:R-:W3:Y:S02]  /*e5a0*/  @!P0 SYNCS.PHASECHK.TRANS64 P0, [R0+URZ+0x38], R3 ;  /* 0x00003803000085a7 */ /* 0x000ee400080010ff */
[----:B---3--:R-:W-:Y:S05]  /*e5b0*/  @!P0 BRA `(.L_x_106) ;  /* 0xfffffffc00f08947 */ /* 0x008fea000383ffff */
[----:B------:R-:W-:Y:S05]  /*e5c0*/  BRA `(.L_x_21) ;  /* 0xffffff3000c07947 */ /* 0x000fea000383ffff */
.L_x_28:
[----:B-1----:R-:W-:Y:S07]  /*e5d0*/  MOV R0, UR17 ;  /* 0x0000001100007c02 */ /* 0x002fee0008000f00 */
.L_x_107:
[----:B-1----:R1:W3:Y:S02]  /*e5e0*/  SYNCS.PHASECHK.TRANS64.TRYWAIT P0, [R0+URZ+0x38], R3 ;  /* 0x00003803000075a7 */ /* 0x0022e400080011ff */
[----:B---3--:R-:W-:Y:S05]  /*e5f0*/  @!P0 NANOSLEEP.SYNCS 0x989680 ;  /* 0x009896800000895d */ /* 0x008fea0003900000 */
[----:B------:R-:W3:Y:S02]  /*e600*/  @!P0 SYNCS.PHASECHK.TRANS64 P0, [R0+URZ+0x38], R3 ;  /* 0x00003803000085a7 */ /* 0x000ee400080010ff */
[----:B---3--:R-:W-:Y:S05]  /*e610*/  @!P0 BRA `(.L_x_107) ;  /* 0xfffffffc00f08947 */ /* 0x008fea000383ffff */
[----:B------:R-:W-:Y:S05]  /*e620*/  BRA `(.L_x_27) ;  /* 0xffffff3400687947 */ /* 0x000fea000383ffff */
.L_x_32:
[----:B-1----:R1:W3:Y:S02]  /*e630*/  SYNCS.PHASECHK.TRANS64.TRYWAIT P0, [R3+URZ+0x90], R0 ;  /* 0x00009000030075a7 */ /* 0x0022e400080011ff */
[----:B---3--:R-:W-:Y:S05]  /*e640*/  @!P0 NANOSLEEP.SYNCS 0x989680 ;  /* 0x009896800000895d */ /* 0x008fea0003900000 */
[----:B------:R-:W3:Y:S02]  /*e650*/  @!P0 SYNCS.PHASECHK.TRANS64 P0, [R3+URZ+0x90], R0 ;  /* 0x00009000030085a7 */ /* 0x000ee400080010ff */
[----:B---3--:R-:W-:Y:S05]  /*e660*/  @!P0 BRA `(.L_x_32) ;  /* 0xfffffffc00f08947 */ /* 0x008fea000383ffff */
[----:B------:R-:W-:Y:S05]  /*e670*/  BRA `(.L_x_108) ;  /* 0xffffff3400f87947 */ /* 0x000fea000383ffff */
.L_x_36:
[----:B------:R-:W-:-:S07]  /*e680*/  MOV R0, UR4 ;  /* 0x0000000400007c02 */ /* 0x000fce0008000f00 */
.L_x_109:
[----:B-1----:R1:W2:Y:S02]  /*e690*/  SYNCS.PHASECHK.TRANS64.TRYWAIT P0, [R0+URZ], R3 ;  /* 0x00000003000075a7 */ /* 0x0022a400080011ff */
[----:B--2---:R-:W-:Y:S05]  /*e6a0*/  @!P0 NANOSLEEP.SYNCS 0x989680 ;  /* 0x009896800000895d */ /* 0x004fea0003900000 */
[----:B------:R-:W2:Y:S02]  /*e6b0*/  @!P0 SYNCS.PHASECHK.TRANS64 P0, [R0+URZ], R3 ;  /* 0x00000003000085a7 */ /* 0x000ea400080010ff */
[----:B--2---:R-:W-:Y:S05]  /*e6c0*/  @!P0 BRA `(.L_x_109) ;  /* 0xfffffffc00f08947 */ /* 0x004fea000383ffff */
[----:B------:R-:W-:Y:S05]  /*e6d0*/  BRA `(.L_x_110) ;  /* 0xffffff3c00ac7947 */ /* 0x000fea000383ffff */
.L_x_37:
[----:B------:R-:W-:-:S07]  /*e6e0*/  MOV R0, UR5 ;  /* 0x0000000500007c02 */ /* 0x000fce0008000f00 */
.L_x_111:
[----:B-1----:R1:W2:Y:S02]  /*e6f0*/  SYNCS.PHASECHK.TRANS64.TRYWAIT P0, [R0+URZ], R3 ;  /* 0x00000003000075a7 */ /* 0x0022a400080011ff */
[----:B--2---:R-:W-:Y:S05]  /*e700*/  @!P0 NANOSLEEP.SYNCS 0x989680 ;  /* 0x009896800000895d */ /* 0x004fea0003900000 */
[----:B------:R-:W2:Y:S02]  /*e710*/  @!P0 SYNCS.PHASECHK.TRANS64 P0, [R0+URZ], R3 ;  /* 0x00000003000085a7 */ /* 0x000ea400080010ff */
[----:B--2---:R-:W-:Y:S05]  /*e720*/  @!P0 BRA `(.L_x_111) ;  /* 0xfffffffc00f08947 */ /* 0x004fea000383ffff */
[----:B------:R-:W-:Y:S05]  /*e730*/  BRA `(.L_x_112) ;  /* 0xffffff3c00b87947 */ /* 0x000fea000383ffff */
.L_x_38:
[----:B------:R-:W-:-:S07]  /*e740*/  MOV R0, UR5 ;  /* 0x0000000500007c02 */ /* 0x000fce0008000f00 */
.L_x_113:
[----:B-1----:R1:W2:Y:S02]  /*e750*/  SYNCS.PHASECHK.TRANS64.TRYWAIT P0, [R0+URZ], R3 ;  /* 0x00000003000075a7 */ /* 0x0022a400080011ff */
[----:B--2---:R-:W-:Y:S05]  /*e760*/  @!P0 NANOSLEEP.SYNCS 0x989680 ;  /* 0x009896800000895d */ /* 0x004fea0003900000 */
[----:B------:R-:W2:Y:S02]  /*e770*/  @!P0 SYNCS.PHASECHK.TRANS64 P0, [R0+URZ], R3 ;  /* 0x00000003000085a7 */ /* 0x000ea400080010ff */
[----:B--2---:R-:W-:Y:S05]  /*e780*/  @!P0 BRA `(.L_x_113) ;  /* 0xfffffffc00f08947 */ /* 0x004fea000383ffff */
[----:B------:R-:W-:Y:S05]  /*e790*/  BRA `(.L_x_114) ;  /* 0xffffff3c00c47947 */ /* 0x000fea000383ffff */
.L_x_39:
[----:B------:R-:W-:-:S07]  /*e7a0*/  MOV R0, UR5 ;  /* 0x0000000500007c02 */ /* 0x000fce0008000f00 */
.L_x_115:
[----:B-1----:R1:W2:Y:S02]  /*e7b0*/  SYNCS.PHASECHK.TRANS64.TRYWAIT P0, [R0+URZ], R3 ;  /* 0x00000003000075a7 */ /* 0x0022a400080011ff */
[----:B--2---:R-:W-:Y:S05]  /*e7c0*/  @!P0 NANOSLEEP.SYNCS 0x989680 ;  /* 0x009896800000895d */ /* 0x004fea0003900000 */
[----:B------:R-:W2:Y:S02]  /*e7d0*/  @!P0 SYNCS.PHASECHK.TRANS64 P0, [R0+URZ], R3 ;  /* 0x00000003000085a7 */ /* 0x000ea400080010ff */
[----:B--2---:R-:W-:Y:S05]  /*e7e0*/  @!P0 BRA `(.L_x_115) ;  /* 0xfffffffc00f08947 */ /* 0x004fea000383ffff */
[----:B------:R-:W-:Y:S05]  /*e7f0*/  BRA `(.L_x_116) ;  /* 0xffffff3c00d07947 */ /* 0x000fea000383ffff */
.L_x_40:
[----:B------:R-:W-:-:S07]  /*e800*/  MOV R0, UR5 ;  /* 0x0000000500007c02 */ /* 0x000fce0008000f00 */
.L_x_117:
[----:B-1----:R1:W2:Y:S02]  /*e810*/  SYNCS.PHASECHK.TRANS64.TRYWAIT P0, [R0+URZ], R3 ;  /* 0x00000003000075a7 */ /* 0x0022a400080011ff */
[----:B--2---:R-:W-:Y:S05]  /*e820*/  @!P0 NANOSLEEP.SYNCS 0x989680 ;  /* 0x009896800000895d */ /* 0x004fea0003900000 */
[----:B------:R-:W2:Y:S02]  /*e830*/  @!P0 SYNCS.PHASECHK.TRANS64 P0, [R0+URZ], R3 ;  /* 0x00000003000085a7 */ /* 0x000ea400080010ff */
[----:B--2---:R-:W-:Y:S05]  /*e840*/  @!P0 BRA `(.L_x_117) ;  /* 0xfffffffc00f08947 */ /* 0x004fea000383ffff */
[----:B------:R-:W-:Y:S05]  /*e850*/  BRA `(.L_x_118) ;  /* 0xffffff3c00dc7947 */ /* 0x000fea000383ffff */
.L_x_41:
[----:B------:R-:W-:-:S07]  /*e860*/  MOV R0, UR5 ;  /* 0x0000000500007c02 */ /* 0x000fce0008000f00 */
.L_x_119:
[----:B-1----:R1:W2:Y:S02]  /*e870*/  SYNCS.PHASECHK.TRANS64.TRYWAIT P0, [R0+URZ], R3 ;  /* 0x00000003000075a7 */ /* 0x0022a400080011ff */
[----:B--2---:R-:W-:Y:S05]  /*e880*/  @!P0 NANOSLEEP.SYNCS 0x989680 ;  /* 0x009896800000895d */ /* 0x004fea0003900000 */
[----:B------:R-:W2:Y:S02]  /*e890*/  @!P0 SYNCS.PHASECHK.TRANS64 P0, [R0+URZ], R3 ;  /* 0x00000003000085a7 */ /* 0x000ea400080010ff */
[----:B--2---:R-:W-:Y:S05]  /*e8a0*/  @!P0 BRA `(.L_x_119) ;  /* 0xfffffffc00f08947 */ /* 0x004fea000383ffff */
[----:B------:R-:W-:Y:S05]  /*e8b0*/  BRA `(.L_x_120) ;  /* 0xffffff3c00e87947 */ /* 0x000fea000383ffff */
.L_x_44:
[----:B-1----:R1:W3:Y:S02]  /*e8c0*/  SYNCS.PHASECHK.TRANS64.TRYWAIT P0, [R2+URZ+0xd0], R5 ;  /* 0x0000d005020075a7 */ /* 0x0022e400080011ff */
[----:B---3--:R-:W-:Y:S05]  /*e8d0*/  @!P0 NANOSLEEP.SYNCS 0x989680 ;  /* 0x009896800000895d */ /* 0x008fea0003900000 */
[----:B------:R-:W3:Y:S02]  /*e8e0*/  @!P0 SYNCS.PHASECHK.TRANS64 P0, [R2+URZ+0xd0], R5 ;  /* 0x0000d005020085a7 */ /* 0x000ee400080010ff */
[----:B---3--:R-:W-:Y:S05]  /*e8f0*/  @!P0 BRA `(.L_x_44) ;  /* 0xfffffffc00f08947 */ /* 0x008fea000383ffff */
[----:B------:R-:W-:Y:S05]  /*e900*/  BRA `(.L_x_121) ;  /* 0xffffff4000447947 */ /* 0x000fea000383ffff */
.L_x_45:
[----:B------:R-:W-:-:S07]  /*e910*/  MOV R2, UR4 ;  /* 0x0000000400027c02 */ /* 0x000fce0008000f00 */
.L_x_122:
[----:B-1----:R1:W3:Y:S02]  /*e920*/  SYNCS.PHASECHK.TRANS64.TRYWAIT P0, [R2+URZ+0xa0], R5 ;  /* 0x0000a005020075a7 */ /* 0x0022e400080011ff */
[----:B---3--:R-:W-:Y:S05]  /*e930*/  @!P0 NANOSLEEP.SYNCS 0x989680 ;  /* 0x009896800000895d */ /* 0x008fea0003900000 */
[----:B------:R-:W3:Y:S02]  /*e940*/  @!P0 SYNCS.PHASECHK.TRANS64 P0, [R2+URZ+0xa0], R5 ;  /* 0x0000a005020085a7 */ /* 0x000ee400080010ff */
[----:B---3--:R-:W-:Y:S05]  /*e950*/  @!P0 BRA `(.L_x_122) ;  /* 0xfffffffc00f08947 */ /* 0x008fea000383ffff */
[----:B------:R-:W-:Y:S05]  /*e960*/  BRA `(.L_x_123) ;  /* 0xffffff4000547947 */ /* 0x000fea000383ffff */
.L_x_46:
[----:B-1----:R1:W3:Y:S02]  /*e970*/  SYNCS.PHASECHK.TRANS64.TRYWAIT P1, [R2+URZ+0x90], R5 ;  /* 0x00009005020075a7 */ /* 0x0022e400080211ff */
[----:B---3--:R-:W-:Y:S05]  /*e980*/  @!P1 NANOSLEEP.SYNCS 0x989680 ;  /* 0x009896800000995d */ /* 0x008fea0003900000 */
[----:B------:R-:W3:Y:S02]  /*e990*/  @!P1 SYNCS.PHASECHK.TRANS64 P1, [R2+URZ+0x90], R5 ;  /* 0x00009005020095a7 */ /* 0x000ee400080210ff */
[----:B---3--:R-:W-:Y:S05]  /*e9a0*/  @!P1 BRA `(.L_x_46) ;  /* 0xfffffffc00f09947 */ /* 0x008fea000383ffff */
[----:B------:R-:W-:Y:S05]  /*e9b0*/  BRA `(.L_x_124) ;  /* 0xffffff4000847947 */ /* 0x000fea000383ffff */
.L_x_49:
[----:B------:R-:W-:-:S07]  /*e9c0*/  MOV R0, UR4 ;  /* 0x0000000400007c02 */ /* 0x000fce0008000f00 */
.L_x_125:
[----:B-1----:R1:W3:Y:S02]  /*e9d0*/  SYNCS.PHASECHK.TRANS64.TRYWAIT P0, [R0+URZ+0xa0], R3 ;  /* 0x0000a003000075a7 */ /* 0x0022e400080011ff */
[----:B---3--:R-:W-:Y:S05]  /*e9e0*/  @!P0 NANOSLEEP.SYNCS 0x989680 ;  /* 0x009896800000895d */ /* 0x008fea0003900000 */
[----:B------:R-:W3:Y:S02]  /*e9f0*/  @!P0 SYNCS.PHASECHK.TRANS64 P0, [R0+URZ+0xa0], R3 ;  /* 0x0000a003000085a7 */ /* 0x000ee400080010ff */
[----:B---3--:R-:W-:Y:S05]  /*ea00*/  @!P0 BRA `(.L_x_125) ;  /* 0xfffffffc00f08947 */ /* 0x008fea000383ffff */
[----:B------:R-:W-:Y:S05]  /*ea10*/  BRA `(.L_x_48) ;  /* 0xffffff4000d87947 */ /* 0x000fea000383ffff */
.L_x_56:
[----:B-1----:R1:W3:Y:S02]  /*ea20*/  SYNCS.PHASECHK.TRANS64.TRYWAIT P1, [R0+URZ+0x90], R5 ;  /* 0x00009005000075a7 */ /* 0x0022e400080211ff */
[----:B---3--:R-:W-:Y:S05]  /*ea30*/  @!P1 NANOSLEEP.SYNCS 0x989680 ;  /* 0x009896800000995d */ /* 0x008fea0003900000 */
[----:B------:R-:W3:Y:S02]  /*ea40*/  @!P1 SYNCS.PHASECHK.TRANS64 P1, [R0+URZ+0x90], R5 ;  /* 0x00009005000095a7 */ /* 0x000ee400080210ff */
[----:B---3--:R-:W-:Y:S05]  /*ea50*/  @!P1 BRA `(.L_x_56) ;  /* 0xfffffffc00f09947 */ /* 0x008fea000383ffff */
[----:B------:R-:W-:Y:S05]  /*ea60*/  BRA `(.L_x_126) ;  /* 0xffffff4800387947 */ /* 0x000fea000383ffff */
.L_x_57:
[----:B------:R-:W-:-:S07]  /*ea70*/  MOV R3, UR21 ;  /* 0x0000001500037c02 */ /* 0x000fce0008000f00 */
.L_x_127:
[----:B-1----:R1:W3:Y:S02]  /*ea80*/  SYNCS.PHASECHK.TRANS64.TRYWAIT P0, [R3+URZ+0xc0], R0 ;  /* 0x0000c000030075a7 */ /* 0x0022e400080011ff */
[----:B---3--:R-:W-:Y:S05]  /*ea90*/  @!P0 NANOSLEEP.SYNCS 0x989680 ;  /* 0x009896800000895d */ /* 0x008fea0003900000 */
[----:B------:R-:W3:Y:S02]  /*eaa0*/  @!P0 SYNCS.PHASECHK.TRANS64 P0, [R3+URZ+0xc0], R0 ;  /* 0x0000c000030085a7 */ /* 0x000ee400080010ff */
[----:B---3--:R-:W-:Y:S05]  /*eab0*/  @!P0 BRA `(.L_x_127) ;  /* 0xfffffffc00f08947 */ /* 0x008fea000383ffff */
[----:B------:R-:W-:Y:S05]  /*eac0*/  BRA `(.L_x_128) ;  /* 0xffffff48006c7947 */ /* 0x000fea000383ffff */
.L_x_60:
[----:B------:R-:W-:Y:S07]  /*ead0*/  MOV R0, UR7 ;  /* 0x0000000700007c02 */ /* 0x000fee0008000f00 */
.L_x_129:
[----:B-1----:R1:W2:Y:S02]  /*eae0*/  SYNCS.PHASECHK.TRANS64.TRYWAIT P0, [R0+URZ], R3 ;  /* 0x00000003000075a7 */ /* 0x0022a400080011ff */
[----:B--2---:R-:W-:Y:S05]  /*eaf0*/  @!P0 NANOSLEEP.SYNCS 0x989680 ;  /* 0x009896800000895d */ /* 0x004fea0003900000 */
[----:B------:R-:W2:Y:S02]  /*eb00*/  @!P0 SYNCS.PHASECHK.TRANS64 P0, [R0+URZ], R3 ;  /* 0x00000003000085a7 */ /* 0x000ea400080010ff */
[----:B--2---:R-:W-:Y:S05]  /*eb10*/  @!P0 BRA `(.L_x_129) ;  /* 0xfffffffc00f08947 */ /* 0x004fea000383ffff */
[----:B------:R-:W-:Y:S05]  /*eb20*/  BRA `(.L_x_59) ;  /* 0xffffff4800887947 */ /* 0x000fea000383ffff */
.L_x_63:
[----:B------:R-:W-:-:S07]  /*eb30*/  MOV R0, UR4 ;  /* 0x0000000400007c02 */ /* 0x000fce0008000f00 */
.L_x_130:
[----:B---3--:R3:W4:Y:S02]  /*eb40*/  SYNCS.PHASECHK.TRANS64.TRYWAIT P0, [R0+URZ], R3 ;  /* 0x00000003000075a7 */ /* 0x00872400080011ff */
[----:B----4-:R-:W-:Y:S05]  /*eb50*/  @!P0 NANOSLEEP.SYNCS 0x989680 ;  /* 0x009896800000895d */ /* 0x010fea0003900000 */
[----:B------:R-:W4:Y:S02]  /*eb60*/  @!P0 SYNCS.PHASECHK.TRANS64 P0, [R0+URZ], R3 ;  /* 0x00000003000085a7 */ /* 0x000f2400080010ff */
[----:B----4-:R-:W-:Y:S05]  /*eb70*/  @!P0 BRA `(.L_x_130) ;  /* 0xfffffffc00f08947 */ /* 0x010fea000383ffff */
[----:B------:R-:W-:Y:S05]  /*eb80*/  BRA `(.L_x_131) ;  /* 0xffffff4c00407947 */ /* 0x000fea000383ffff */
.L_x_64:
[----:B------:R-:W-:-:S07]  /*eb90*/  MOV R0, UR4 ;  /* 0x0000000400007c02 */ /* 0x000fce0008000f00 */
.L_x_132:
[----:B---3--:R3:W4:Y:S02]  /*eba0*/  SYNCS.PHASECHK.TRANS64.TRYWAIT P0, [R0+URZ], R3 ;  /* 0x00000003000075a7 */ /* 0x00872400080011ff */
[----:B----4-:R-:W-:Y:S05]  /*ebb0*/  @!P0 NANOSLEEP.SYNCS 0x989680 ;  /* 0x009896800000895d */ /* 0x010fea0003900000 */
[----:B------:R-:W4:Y:S02]  /*ebc0*/  @!P0 SYNCS.PHASECHK.TRANS64 P0, [R0+URZ], R3 ;  /* 0x00000003000085a7 */ /* 0x000f2400080010ff */
[----:B----4-:R-:W-:Y:S05]  /*ebd0*/  @!P0 BRA `(.L_x_132) ;  /* 0xfffffffc00f08947 */ /* 0x010fea000383ffff */
[----:B------:R-:W-:Y:S05]  /*ebe0*/  BRA `(.L_x_133) ;  /* 0xffffff4c004c7947 */ /* 0x000fea000383ffff */
.L_x_69:
[----:B---3--:R3:W4:Y:S02]  /*ebf0*/  SYNCS.PHASECHK.TRANS64.TRYWAIT P0, [R3+URZ+0x90], R0 ;  /* 0x00009000030075a7 */ /* 0x00872400080011ff */
[----:B----4-:R-:W-:Y:S05]  /*ec00*/  @!P0 NANOSLEEP.SYNCS 0x989680 ;  /* 0x009896800000895d */ /* 0x010fea0003900000 */
[----:B------:R-:W4:Y:S02]  /*ec10*/  @!P0 SYNCS.PHASECHK.TRANS64 P0, [R3+URZ+0x90], R0 ;  /* 0x00009000030085a7 */ /* 0x000f2400080010ff */
[----:B----4-:R-:W-:Y:S05]  /*ec20*/  @!P0 BRA `(.L_x_69) ;  /* 0xfffffffc00f08947 */ /* 0x010fea000383ffff */
[----:B------:R-:W-:Y:S05]  /*ec30*/  BRA `(.L_x_134) ;  /* 0xffffff5000707947 */ /* 0x000fea000383ffff */
.L_x_72:
[----:B------:R-:W-:Y:S07]  /*ec40*/  MOV R0, UR29 ;  /* 0x0000001d00007c02 */ /* 0x000fee0008000f00 */
.L_x_135:
[----:B---3--:R3:W4:Y:S02]  /*ec50*/  SYNCS.PHASECHK.TRANS64.TRYWAIT P1, [R0+URZ+0x88], R3 ;  /* 0x00008803000075a7 */ /* 0x00872400080211ff */
[----:B----4-:R-:W-:Y:S05]  /*ec60*/  @!P1 NANOSLEEP.SYNCS 0x989680 ;  /* 0x009896800000995d */ /* 0x010fea0003900000 */
[----:B------:R-:W4:Y:S02]  /*ec70*/  @!P1 SYNCS.PHASECHK.TRANS64 P1, [R0+URZ+0x88], R3 ;  /* 0x00008803000095a7 */ /* 0x000f2400080210ff */
[----:B----4-:R-:W-:Y:S05]  /*ec80*/  @!P1 BRA `(.L_x_135) ;  /* 0xfffffffc00f09947 */ /* 0x010fea000383ffff */
[----:B------:R-:W-:Y:S05]  /*ec90*/  BRA `(.L_x_71) ;  /* 0xffffff5400e47947 */ /* 0x000fea000383ffff */
.L_x_75:
[----:B---3--:R-:W-:Y:S07]  /*eca0*/  MOV R3, UR29 ;  /* 0x0000001d00037c02 */ /* 0x008fee0008000f00 */
.L_x_136:
[----:B---3--:R3:W4:Y:S02]  /*ecb0*/  SYNCS.PHASECHK.TRANS64.TRYWAIT P0, [R3+URZ+0x78], R2 ;  /* 0x00007802030075a7 */ /* 0x00872400080011ff */
[----:B----4-:R-:W-:Y:S05]  /*ecc0*/  @!P0 NANOSLEEP.SYNCS 0x989680 ;  /* 0x009896800000895d */ /* 0x010fea0003900000 */
[----:B------:R-:W4:Y:S02]  /*ecd0*/  @!P0 SYNCS.PHASECHK.TRANS64 P0, [R3+URZ+0x78], R2 ;  /* 0x00007802030085a7 */ /* 0x000f2400080010ff */
[----:B----4-:R-:W-:Y:S05]  /*ece0*/  @!P0 BRA `(.L_x_136) ;  /* 0xfffffffc00f08947 */ /* 0x010fea000383ffff */
[----:B------:R-:W-:Y:S05]  /*ecf0*/  BRA `(.L_x_137) ;  /* 0xffffff58004c7947 */ /* 0x000fea000383ffff */
.L_x_78:
[----:B------:R-:W-:Y:S07]  /*ed00*/  MOV R0, UR4 ;  /* 0x0000000400007c02 */ /* 0x000fee0008000f00 */
.L_x_138:
[----:B-1----:R1:W2:Y:S02]  /*ed10*/  SYNCS.PHASECHK.TRANS64.TRYWAIT P0, [R0+URZ+0x90], R3 ;  /* 0x00009003000075a7 */ /* 0x0022a400080011ff */
[----:B--2---:R-:W-:Y:S05]  /*ed20*/  @!P0 NANOSLEEP.SYNCS 0x989680 ;  /* 0x009896800000895d */ /* 0x004fea0003900000 */
[----:B------:R-:W2:Y:S02]  /*ed30*/  @!P0 SYNCS.PHASECHK.TRANS64 P0, [R0+URZ+0x90], R3 ;  /* 0x00009003000085a7 */ /* 0x000ea400080010ff */
[----:B--2---:R-:W-:Y:S05]  /*ed40*/  @!P0 BRA `(.L_x_138) ;  /* 0xfffffffc00f08947 */ /* 0x004fea000383ffff */
[----:B------:R-:W-:Y:S05]  /*ed50*/  BRA `(.L_x_139) ;  /* 0xffffff6000b47947 */ /* 0x000fea000383ffff */
.L_x_84:
[----:B------:R-:W-:Y:S07]  /*ed60*/  MOV R3, UR16 ;  /* 0x0000001000037c02 */ /* 0x000fee0008000f00 */
.L_x_140:
[----:B-1----:R1:W2:Y:S02]  /*ed70*/  SYNCS.PHASECHK.TRANS64.TRYWAIT P1, [R3+URZ+0x70], R4 ;  /* 0x00007004030075a7 */ /* 0x0022a400080211ff */
[----:B--2---:R-:W-:Y:S05]  /*ed80*/  @!P1 NANOSLEEP.SYNCS 0x989680 ;  /* 0x009896800000995d */ /* 0x004fea0003900000 */
[----:B------:R-:W2:Y:S02]  /*ed90*/  @!P1 SYNCS.PHASECHK.TRANS64 P1, [R3+URZ+0x70], R4 ;  /* 0x00007004030095a7 */ /* 0x000ea400080210ff */
[----:B--2---:R-:W-:Y:S05]  /*eda0*/  @!P1 BRA `(.L_x_140) ;  /* 0xfffffffc00f09947 */ /* 0x004fea000383ffff */
[----:B------:R-:W-:Y:S05]  /*edb0*/  BRA `(.L_x_83) ;  /* 0xffffff7000fc7947 */ /* 0x000fea000383ffff */
.L_x_86:
[----:B------:R-:W-:Y:S07]  /*edc0*/  MOV R3, UR5 ;  /* 0x0000000500037c02 */ /* 0x000fee0008000f00 */
.L_x_141:
[----:B-1----:R1:W2:Y:S02]  /*edd0*/  SYNCS.PHASECHK.TRANS64.TRYWAIT P1, [R3+URZ+0xb0], R0 ;  /* 0x0000b000030075a7 */ /* 0x0022a400080211ff */
[----:B--2---:R-:W-:Y:S05]  /*ede0*/  @!P1 NANOSLEEP.SYNCS 0x989680 ;  /* 0x009896800000995d */ /* 0x004fea0003900000 */
[----:B------:R-:W2:Y:S02]  /*edf0*/  @!P1 SYNCS.PHASECHK.TRANS64 P1, [R3+URZ+0xb0], R0 ;  /* 0x0000b000030095a7 */ /* 0x000ea400080210ff */
[----:B--2---:R-:W-:Y:S05]  /*ee00*/  @!P1 BRA `(.L_x_141) ;  /* 0xfffffffc00f09947 */ /* 0x004fea000383ffff */
[----:B------:R-:W-:Y:S05]  /*ee10*/  BRA `(.L_x_85) ;  /* 0xffffff7800b07947 */ /* 0x000fea000383ffff */
        .weak           $__internal_0_$__cuda_sm10x_tcgen05_guardrail_trap_col_being_dealloced_not_returned_by_alloc
        .type           $__internal_0_$__cuda_sm10x_tcgen05_guardrail_trap_col_being_dealloced_not_returned_by_alloc,@function
        .size           $__internal_0_$__cuda_sm10x_tcgen05_guardrail_trap_col_being_dealloced_not_returned_by_alloc,($__internal_1_$__cuda_sm10x_tcgen05_guardrail_trap_phase_invalid_during_alloc - $__internal_0_$__cuda_sm10x_tcgen05_guardrail_trap_col_being_dealloced_not_returned_by_alloc)
$__internal_0_$__cuda_sm10x_tcgen05_guardrail_trap_col_being_dealloced_not_returned_by_alloc:
[----:B------:R-:W-:Y:S05]  /*ee20*/  BPT.TRAP 0x1 ;  /* 0x000000040000795c */ /* 0x000fea0000300000 */
[----:B------:R-:W-:-:S04]  /*ee30*/  HFMA2 R3, -RZ, RZ, 0, 0 ;  /* 0x00000000ff037431 */ /* 0x000fc800000001ff */
[----:B------:R-:W-:Y:S05]  /*ee40*/  RET.REL.NODEC R2 `(_ZN7cutlass13device_kernelINS_4gemm6kernel13GemmUniversalIN4cute5tupleIJiiiiEEENS1_10collective13CollectiveMmaINS1_35MainloopSm100TmaUmmaWarpSpecializedILi7ELi2ELi2ENS5_IJNS4_1CILi1EEESB_SB_EEEEENS5_IJNSA_ILi128EEENSA_ILi240EEENSA_ILi64EEEEEENS_12float_e4m3_tENS5_IJlSB_lEEESI_SJ_NS4_8TiledMMAINS4_8MMA_AtomIJNS4_10MMA_TraitsINS4_19SM100_MMA_F8F6F4_SSEJSI_SI_fSE_SF_NS4_17integral_constantINS4_4UMMA5MajorELSQ_0EEESR_NSO_INSP_7ScaleInELSS_0EEEST_EEEEEENS4_6LayoutISC_NS5_IJNSA_ILi0EEESX_SX_EEEEENS5_IJNS4_10UnderscoreES10_S10_EEEEENS4_13SM90_TMA_LOADENS4_14ComposedLayoutINS4_7SwizzleILi2ELi4ELi3EEENS4_18smem_ptr_flag_bitsILi8EEENSW_INS5_IJNSA_ILi8EEESG_EEENS5_IJSG_SB_EEEEEEEvNS4_8identityES13_S1D_vS1E_EENS_8epilogue10collective18CollectiveEpilogueINS1G_23Sm100TmaWarpSpecializedILi1ELi1ELi240ELb0ELb0EEEJSH_NS5_IJNSW_ISE_SB_EENSW_ISF_SB_EEEEESI_SJ_SI_SJ_NS1G_6fusion15FusionCallbacksIS1K_NS1O_17LinearCombinationISI_fSI_fLNS_15FloatRoundStyleE2EEESH_S1N_JEEENS4_5SM1004TMEM4LOAD26SM100_TMEM_LOAD_32dp32b16xES13_NS14_INS15_ILi0ELi4ELi3EEES18_NSW_INS5_IJS19_NSA_ILi16EEEEEENS5_IJS1Z_SB_EEEEEEENS4_39AutoVectorizingCopyWithAssumedAlignmentILi128EEENS4_14SM90_TMA_STOREES23_S25_S25_EEEvvEEEEvNT_6ParamsE) ;  /* 0xffffff10026c7950 */ /* 0x000fea0003c3ffff */
        .weak           $__internal_1_$__cuda_sm10x_tcgen05_guardrail_trap_phase_invalid_during_alloc
        .type           $__internal_1_$__cuda_sm10x_tcgen05_guardrail_trap_phase_invalid_during_alloc,@function
        .size           $__internal_1_$__cuda_sm10x_tcgen05_guardrail_trap_phase_invalid_during_alloc,($__internal_2_$__cuda_sm10x_tcgen05_guardrail_trap_unallocated_columns_being_dealloced - $__internal_1_$__cuda_sm10x_tcgen05_guardrail_trap_phase_invalid_during_alloc)
$__internal_1_$__cuda_sm10x_tcgen05_guardrail_trap_phase_invalid_during_alloc:
[----:B------:R-:W-:Y:S05]  /*ee50*/  BPT.TRAP 0x1 ;  /* 0x000000040000795c */ /* 0x000fea0000300000 */
[----:B------:R-:W-:-:S04]  /*ee60*/  MOV R3, 0x0 ;  /* 0x0000000000037802 */ /* 0x000fc80000000f00 */
[----:B------:R-:W-:Y:S05]  /*ee70*/  RET.REL.NODEC R2 `(_ZN7cutlass13device_kernelINS_4gemm6kernel13GemmUniversalIN4cute5tupleIJiiiiEEENS1_10collective13CollectiveMmaINS1_35MainloopSm100TmaUmmaWarpSpecializedILi7ELi2ELi2ENS5_IJNS4_1CILi1EEESB_SB_EEEEENS5_IJNSA_ILi128EEENSA_ILi240EEENSA_ILi64EEEEEENS_12float_e4m3_tENS5_IJlSB_lEEESI_SJ_NS4_8TiledMMAINS4_8MMA_AtomIJNS4_10MMA_TraitsINS4_19SM100_MMA_F8F6F4_SSEJSI_SI_fSE_SF_NS4_17integral_constantINS4_4UMMA5MajorELSQ_0EEESR_NSO_INSP_7ScaleInELSS_0EEEST_EEEEEENS4_6LayoutISC_NS5_IJNSA_ILi0EEESX_SX_EEEEENS5_IJNS4_10UnderscoreES10_S10_EEEEENS4_13SM90_TMA_LOADENS4_14ComposedLayoutINS4_7SwizzleILi2ELi4ELi3EEENS4_18smem_ptr_flag_bitsILi8EEENSW_INS5_IJNSA_ILi8EEESG_EEENS5_IJSG_SB_EEEEEEEvNS4_8identityES13_S1D_vS1E_EENS_8epilogue10collective18CollectiveEpilogueINS1G_23Sm100TmaWarpSpecializedILi1ELi1ELi240ELb0ELb0EEEJSH_NS5_IJNSW_ISE_SB_EENSW_ISF_SB_EEEEESI_SJ_SI_SJ_NS1G_6fusion15FusionCallbacksIS1K_NS1O_17LinearCombinationISI_fSI_fLNS_15FloatRoundStyleE2EEESH_S1N_JEEENS4_5SM1004TMEM4LOAD26SM100_TMEM_LOAD_32dp32b16xES13_NS14_INS15_ILi0ELi4ELi3EEES18_NSW_INS5_IJS19_NSA_ILi16EEEEEENS5_IJS1Z_SB_EEEEEEENS4_39AutoVectorizingCopyWithAssumedAlignmentILi128EEENS4_14SM90_TMA_STOREES23_S25_S25_EEEvvEEEEvNT_6ParamsE) ;  /* 0xffffff1002607950 */ /* 0x000fea0003c3ffff */
        .weak           $__internal_2_$__cuda_sm10x_tcgen05_guardrail_trap_unallocated_columns_being_dealloced
        .type           $__internal_2_$__cuda_sm10x_tcgen05_guardrail_trap_unallocated_columns_being_dealloced,@function
        .size           $__internal_2_$__cuda_sm10x_tcgen05_guardrail_trap_unallocated_columns_being_dealloced,(.L_x_143 - $__internal_2_$__cuda_sm10x_tcgen05_guardrail_trap_unallocated_columns_being_dealloced)
$__internal_2_$__cuda_sm10x_tcgen05_guardrail_trap_unallocated_columns_being_dealloced:
[----:B------:R-:W-:Y:S05]  /*ee80*/  BPT.TRAP 0x1 ;  /* 0x000000040000795c */ /* 0x000fea0000300000 */
[----:B------:R-:W-:-:S04]  /*ee90*/  HFMA2 R3, -RZ, RZ, 0, 0 ;  /* 0x00000000ff037431 */ /* 0x000fc800000001ff */
[----:B------:R-:W-:Y:S05]  /*eea0*/  RET.REL.NODEC R2 `(_ZN7cutlass13device_kernelINS_4gemm6kernel13GemmUniversalIN4cute5tupleIJiiiiEEENS1_10collective13CollectiveMmaINS1_35MainloopSm100TmaUmmaWarpSpecializedILi7ELi2ELi2ENS5_IJNS4_1CILi1EEESB_SB_EEEEENS5_IJNSA_ILi128EEENSA_ILi240EEENSA_ILi64EEEEEENS_12float_e4m3_tENS5_IJlSB_lEEESI_SJ_NS4_8TiledMMAINS4_8MMA_AtomIJNS4_10MMA_TraitsINS4_19SM100_MMA_F8F6F4_SSEJSI_SI_fSE_SF_NS4_17integral_constantINS4_4UMMA5MajorELSQ_0EEESR_NSO_INSP_7ScaleInELSS_0EEEST_EEEEEENS4_6LayoutISC_NS5_IJNSA_ILi0EEESX_SX_EEEEENS5_IJNS4_10UnderscoreES10_S10_EEEEENS4_13SM90_TMA_LOADENS4_14ComposedLayoutINS4_7SwizzleILi2ELi4ELi3EEENS4_18smem_ptr_flag_bitsILi8EEENSW_INS5_IJNSA_ILi8EEESG_EEENS5_IJSG_SB_EEEEEEEvNS4_8identityES13_S1D_vS1E_EENS_8epilogue10collective18CollectiveEpilogueINS1G_23Sm100TmaWarpSpecializedILi1ELi1ELi240ELb0ELb0EEEJSH_NS5_IJNSW_ISE_SB_EENSW_ISF_SB_EEEEESI_SJ_SI_SJ_NS1G_6fusion15FusionCallbacksIS1K_NS1O_17LinearCombinationISI_fSI_fLNS_15FloatRoundStyleE2EEESH_S1N_JEEENS4_5SM1004TMEM4LOAD26SM100_TMEM_LOAD_32dp32b16xES13_NS14_INS15_ILi0ELi4ELi3EEES18_NSW_INS5_IJS19_NSA_ILi16EEEEEENS5_IJS1Z_SB_EEEEEEENS4_39AutoVectorizingCopyWithAssumedAlignmentILi128EEENS4_14SM90_TMA_STOREES23_S25_S25_EEEvvEEEEvNT_6ParamsE) ;  /* 0xffffff1002547950 */ /* 0x000fea0003c3ffff */
.L_x_142:
[----:B------:R-:W-:-:S00]  /*eeb0*/  BRA `(.L_x_142) ;  /* 0xfffffffc00fc7947 */ /* 0x000fc0000383ffff */
[----:B------:R-:W-:-:S00]  /*eec0*/  NOP ;  /* 0x0000000000007918 */ /* 0x000fc00000000000 */
        /* <DEDUP_REMOVED lines=11> */
.L_x_143:


//--------------------- .nv.global.init           --------------------------
	.section	.nv.global.init,"aw",@progbits
.nv.global.init:
	.type		$str$26,@object
	.size		$str$26,($str$25 - $str$26)
$str$26:
        /*0000*/ 	.byte	0x2f, 0x74, 0x6d, 0x70, 0x2f, 0x63, 0x75, 0x74, 0x6c, 0x61, 0x73, 0x73, 0x5f, 0x73, 0x77, 0x65
        /*0010*/ 	.byte	0x65, 0x70, 0x5f, 0x73, 0x72, 0x63, 0x2f, 0x69, 0x6e, 0x63, 0x6c, 0x75, 0x64, 0x65, 0x2f, 0x63
        /*0020*/ 	.byte	0x75, 0x74, 0x65, 0x2f, 0x61, 0x74, 0x6f, 0x6d, 0x2f, 0x63, 0x6f, 0x70, 0x79, 0x5f, 0x74, 0x72
        /*0030*/ 	.byte	0x61, 0x69, 0x74, 0x73, 0x5f, 0x73, 0x6d, 0x31, 0x30, 0x30, 0x2e, 0x68, 0x70, 0x70, 0x00
	.type		$str$25,@object
	.size		$str$25,(__unnamed_1 - $str$25)
$str$25:
        /*003f*/ 	.byte	0x28, 0x28, 0x75, 0x69, 0x6e, 0x74, 0x33, 0x32, 0x5f, 0x74, 0x28, 0x74, 0x68, 0x72, 0x65, 0x61
        /*004f*/ 	.byte	0x64, 0x49, 0x64, 0x78, 0x2e, 0x78, 0x29, 0x20, 0x2f, 0x20, 0x33, 0x32, 0x29, 0x20, 0x25, 0x20
        /*005f*/ 	.byte	0x34, 0x29, 0x20, 0x3d, 0x3d, 0x20, 0x28, 0x28, 0x28, 0x74, 0x6d, 0x65, 0x6d, 0x5f, 0x61, 0x64
        /*006f*/ 	.byte	0x64, 0x72, 0x20, 0x3e, 0x3e, 0x20, 0x31, 0x36, 0x29, 0x20, 0x2f, 0x20, 0x33, 0x32, 0x29, 0x20
        /*007f*/ 	.byte	0x25, 0x20, 0x34, 0x29, 0x00
	.type		__unnamed_1,@object
	.size		__unnamed_1,(.L_1 - __unnamed_1)
__unnamed_1:
        /* <DEDUP_REMOVED lines=37> */
        /*02d4*/ 	.byte	0x3a, 0x43, 0x3c, 0x30, 0x3e, 0x3e, 0x3e, 0x3e, 0x5d, 0x00
.L_1:


//--------------------- .nv.shared._ZN7cutlass13device_kernelINS_4gemm6kernel13GemmUniversalIN4cute5tupleIJiiiiEEENS1_10collective13CollectiveMmaINS1_35MainloopSm100TmaUmmaWarpSpecializedILi7ELi2ELi2ENS5_IJNS4_1CILi1EEESB_SB_EEEEENS5_IJNSA_ILi128EEENSA_ILi240EEENSA_ILi64EEEEEENS_12float_e4m3_tENS5_IJlSB_lEEESI_SJ_NS4_8TiledMMAINS4_8MMA_AtomIJNS4_10MMA_TraitsINS4_19SM100_MMA_F8F6F4_SSEJSI_SI_fSE_SF_NS4_17integral_constantINS4_4UMMA5MajorELSQ_0EEESR_NSO_INSP_7ScaleInELSS_0EEEST_EEEEEENS4_6LayoutISC_NS5_IJNSA_ILi0EEESX_SX_EEEEENS5_IJNS4_10UnderscoreES10_S10_EEEEENS4_13SM90_TMA_LOADENS4_14ComposedLayoutINS4_7SwizzleILi2ELi4ELi3EEENS4_18smem_ptr_flag_bitsILi8EEENSW_INS5_IJNSA_ILi8EEESG_EEENS5_IJSG_SB_EEEEEEEvNS4_8identityES13_S1D_vS1E_EENS_8epilogue10collective18CollectiveEpilogueINS1G_23Sm100TmaWarpSpecializedILi1ELi1ELi240ELb0ELb0EEEJSH_NS5_IJNSW_ISE_SB_EENSW_ISF_SB_EEEEESI_SJ_SI_SJ_NS1G_6fusion15FusionCallbacksIS1K_NS1O_17LinearCombinationISI_fSI_fLNS_15FloatRoundStyleE2EEESH_S1N_JEEENS4_5SM1004TMEM4LOAD26SM100_TMEM_LOAD_32dp32b16xES13_NS14_INS15_ILi0ELi4ELi3EEES18_NSW_INS5_IJS19_NSA_ILi16EEEEEENS5_IJS1Z_SB_EEEEEEENS4_39AutoVectorizingCopyWithAssumedAlignmentILi128EEENS4_14SM90_TMA_STOREES23_S25_S25_EEEvvEEEEvNT_6ParamsE --------------------------
	.section	.nv.shared._ZN7cutlass13device_kernelINS_4gemm6kernel13GemmUniversalIN4cute5tupleIJiiiiEEENS1_10collective13CollectiveMmaINS1_35MainloopSm100TmaUmmaWarpSpecializedILi7ELi2ELi2ENS5_IJNS4_1CILi1EEESB_SB_EEEEENS5_IJNSA_ILi128EEENSA_ILi240EEENSA_ILi64EEEEEENS_12float_e4m3_tENS5_IJlSB_lEEESI_SJ_NS4_8TiledMMAINS4_8MMA_AtomIJNS4_10MMA_TraitsINS4_19SM100_MMA_F8F6F4_SSEJSI_SI_fSE_SF_NS4_17integral_constantINS4_4UMMA5MajorELSQ_0EEESR_NSO_INSP_7ScaleInELSS_0EEEST_EEEEEENS4_6LayoutISC_NS5_IJNSA_ILi0EEESX_SX_EEEEENS5_IJNS4_10UnderscoreES10_S10_EEEEENS4_13SM90_TMA_LOADENS4_14ComposedLayoutINS4_7SwizzleILi2ELi4ELi3EEENS4_18smem_ptr_flag_bitsILi8EEENSW_INS5_IJNSA_ILi8EEESG_EEENS5_IJSG_SB_EEEEEEEvNS4_8identityES13_S1D_vS1E_EENS_8epilogue10collective18CollectiveEpilogueINS1G_23Sm100TmaWarpSpecializedILi1ELi1ELi240ELb0ELb0EEEJSH_NS5_IJNSW_ISE_SB_EENSW_ISF_SB_EEEEESI_SJ_SI_SJ_NS1G_6fusion15FusionCallbacksIS1K_NS1O_17LinearCombinationISI_fSI_fLNS_15FloatRoundStyleE2EEESH_S1N_JEEENS4_5SM1004TMEM4LOAD26SM100_TMEM_LOAD_32dp32b16xES13_NS14_INS15_ILi0ELi4ELi3EEES18_NSW_INS5_IJS19_NSA_ILi16EEEEEENS5_IJS1Z_SB_EEEEEEENS4_39AutoVectorizingCopyWithAssumedAlignmentILi128EEENS4_14SM90_TMA_STOREES23_S25_S25_EEEvvEEEEvNT_6ParamsE,"aw",@nobits
	.sectionflags	@""
	.align	16
	.zero		1024


//--------------------- .nv.shared.reserved.0     --------------------------
	.section	.nv.shared.reserved.0,"aw",@nobits
	.weak		__nv_reservedSMEM_offset_0_alias
	.size		__nv_reservedSMEM_offset_0_alias, 0, 64
	.other		__nv_reservedSMEM_offset_0_alias,@"STO_CUDA_RESERVED_SHARED STV_DEFAULT"
__nv_reservedSMEM_offset_0_alias:
	.zero		0
.nv.shared.reserved.0:
	.zero		64
	.weak		__nv_reservedSMEM_tcgen05_partition
	.type		__nv_reservedSMEM_tcgen05_partition,@object
	.size		__nv_reservedSMEM_tcgen05_partition,(.L_0 - __nv_reservedSMEM_tcgen05_partition)
__nv_reservedSMEM_tcgen05_partition:
	.zero		32
.L_0:


//--------------------- .nv.global                --------------------------
	.section	.nv.global,"aw",@nobits
.nv.global:
	.type		_ZN40_INTERNAL_269dbb1f_4_k_cu_82a5bc1f_273664cute1_E,@object
	.size		_ZN40_INTERNAL_269dbb1f_4_k_cu_82a5bc1f_273664cute1_E,(_ZN40_INTERNAL_269dbb1f_4_k_cu_82a5bc1f_273664cuda3std3__45__cpo6cbeginE - _ZN40_INTERNAL_269dbb1f_4_k_cu_82a5bc1f_273664cute1_E)
_ZN40_INTERNAL_269dbb1f_4_k_cu_82a5bc1f_273664cute1_E:
	.zero		1
	.type		_ZN40_INTERNAL_269dbb1f_4_k_cu_82a5bc1f_273664cuda3std3__45__cpo6cbeginE,@object
	.size		_ZN40_INTERNAL_269dbb1f_4_k_cu_82a5bc1f_273664cuda3std3__45__cpo6cbeginE,(_ZN40_INTERNAL_269dbb1f_4_k_cu_82a5bc1f_273664cuda3std3__48in_placeE - _ZN40_INTERNAL_269dbb1f_4_k_cu_82a5bc1f_273664cuda3std3__45__cpo6cbeginE)
_ZN40_INTERNAL_269dbb1f_4_k_cu_82a5bc1f_273664cuda3std3__45__cpo6cbeginE:
	.zero		1
	.type		_ZN40_INTERNAL_269dbb1f_4_k_cu_82a5bc1f_273664cuda3std3__48in_placeE,@object
	.size		_ZN40_INTERNAL_269dbb1f_4_k_cu_82a5bc1f_273664cuda3std3__48in_placeE,(_ZN40_INTERNAL_269dbb1f_4_k_cu_82a5bc1f_273664cuda3std6ranges3__45__cpo9iter_moveE - _ZN40_INTERNAL_269dbb1f_4_k_cu_82a5bc1f_273664cuda3std3__48in_placeE)
_ZN40_INTERNAL_269dbb1f_4_k_cu_82a5bc1f_273664cuda3std3__48in_placeE:
	.zero		1
	.type		_ZN40_INTERNAL_269dbb1f_4_k_cu_82a5bc1f_273664cuda3std6ranges3__45__cpo9iter_moveE,@object
	.size		_ZN40_INTERNAL_269dbb1f_4_k_cu_82a5bc1f_273664cuda3std6ranges3__45__cpo9iter_moveE,(_ZN40_INTERNAL_269dbb1f_4_k_cu_82a5bc1f_273664cuda3std3__45__cpo5beginE - _ZN40_INTERNAL_269dbb1f_4_k_cu_82a5bc1f_273664cuda3std6ranges3__45__cpo9iter_moveE)
_ZN40_INTERNAL_269dbb1f_4_k_cu_82a5bc1f_273664cuda3std6ranges3__45__cpo9iter_moveE:
	.zero		1
	.type		_ZN40_INTERNAL_269dbb1f_4_k_cu_82a5bc1f_273664cuda3std3__45__cpo5beginE,@object
	.size		_ZN40_INTERNAL_269dbb1f_4_k_cu_82a5bc1f_273664cuda3std3__45__cpo5beginE,(_ZN40_INTERNAL_269dbb1f_4_k_cu_82a5bc1f_273664cuda3std3__442_GLOBAL__N__269dbb1f_4_k_cu_82a5bc1f_273666ignoreE - _ZN40_INTERNAL_269dbb1f_4_k_cu_82a5bc1f_273664cuda3std3__45__cpo5beginE)
_ZN40_INTERNAL_269dbb1f_4_k_cu_82a5bc1f_273664cuda3std3__45__cpo5beginE:
	.zero		1
	.type		_ZN40_INTERNAL_269dbb1f_4_k_cu_82a5bc1f_273664cuda3std3__442_GLOBAL__N__269dbb1f_4_k_cu_82a5bc1f_273666ignoreE,@object
	.size		_ZN40_INTERNAL_269dbb1f_4_k_cu_82a5bc1f_273664cuda3std3__442_GLOBAL__N__269dbb1f_4_k_cu_82a5bc1f_273666ignoreE,(_ZN40_INTERNAL_269dbb1f_4_k_cu_82a5bc1f_273664cute7productE - _ZN40_INTERNAL_269dbb1f_4_k_cu_82a5bc1f_273664cuda3std3__442_GLOBAL__N__269dbb1f_4_k_cu_82a5bc1f_273666ignoreE)
_ZN40_INTERNAL_269dbb1f_4_k_cu_82a5bc1f_273664cuda3std3__442_GLOBAL__N__269dbb1f_4_k_cu_82a5bc1f_273666ignoreE:
	.zero		1
	.type		_ZN40_INTERNAL_269dbb1f_4_k_cu_82a5bc1f_273664cute7productE,@object
	.size		_ZN40_INTERNAL_269dbb1f_4_k_cu_82a5bc1f_273664cute7productE,(_ZN40_INTERNAL_269dbb1f_4_k_cu_82a5bc1f_273664cuda3std3__45__cpo3endE - _ZN40_INTERNAL_269dbb1f_4_k_cu_82a5bc1f_273664cute7productE)
_ZN40_INTERNAL_269dbb1f_4_k_cu_82a5bc1f_273664cute7productE:
	.zero		1
	.type		_ZN40_INTERNAL_269dbb1f_4_k_cu_82a5bc1f_273664cuda3std3__45__cpo3endE,@object
	.size		_ZN40_INTERNAL_269dbb1f_4_k_cu_82a5bc1f_273664cuda3std3__45__cpo3endE,(_ZN40_INTERNAL_269dbb1f_4_k_cu_82a5bc1f_273664cuda3std3__419piecewise_constructE - _ZN40_INTERNAL_269dbb1f_4_k_cu_82a5bc1f_273664cuda3std3__45__cpo3endE)
_ZN40_INTERNAL_269dbb1f_4_k_cu_82a5bc1f_273664cuda3std3__45__cpo3endE:
	.zero		1
	.type		_ZN40_INTERNAL_269dbb1f_4_k_cu_82a5bc1f_273664cuda3std3__419piecewise_constructE,@object
	.size		_ZN40_INTERNAL_269dbb1f_4_k_cu_82a5bc1f_273664cuda3std3__419piecewise_constructE,(_ZN40_INTERNAL_269dbb1f_4_k_cu_82a5bc1f_273664cuda3std3__45__cpo4cendE - _ZN40_INTERNAL_269dbb1f_4_k_cu_82a5bc1f_273664cuda3std3__419piecewise_constructE)
_ZN40_INTERNAL_269dbb1f_4_k_cu_82a5bc1f_273664cuda3std3__419piecewise_constructE:
	.zero		1
	.type		_ZN40_INTERNAL_269dbb1f_4_k_cu_82a5bc1f_273664cuda3std3__45__cpo4cendE,@object
	.size		_ZN40_INTERNAL_269dbb1f_4_k_cu_82a5bc1f_273664cuda3std3__45__cpo4cendE,(_ZN40_INTERNAL_269dbb1f_4_k_cu_82a5bc1f_273664cuda3std6ranges3__45__cpo4swapE - _ZN40_INTERNAL_269dbb1f_4_k_cu_82a5bc1f_273664cuda3std3__45__cpo4cendE)
_ZN40_INTERNAL_269dbb1f_4_k_cu_82a5bc1f_273664cuda3std3__45__cpo4cendE:
	.zero		1
	.type		_ZN40_INTERNAL_269dbb1f_4_k_cu_82a5bc1f_273664cuda3std6ranges3__45__cpo4swapE,@object
	.size		_ZN40_INTERNAL_269dbb1f_4_k_cu_82a5bc1f_273664cuda3std6ranges3__45__cpo4swapE,(.L_9 - _ZN40_INTERNAL_269dbb1f_4_k_cu_82a5bc1f_273664cuda3std6ranges3__45__cpo4swapE)
_ZN40_INTERNAL_269dbb1f_4_k_cu_82a5bc1f_273664cuda3std6ranges3__45__cpo4swapE:
	.zero		1
.L_9:


//--------------------- .nv.constant0._ZN7cutlass13device_kernelINS_4gemm6kernel13GemmUniversalIN4cute5tupleIJiiiiEEENS1_10collective13CollectiveMmaINS1_35MainloopSm100TmaUmmaWarpSpecializedILi7ELi2ELi2ENS5_IJNS4_1CILi1EEESB_SB_EEEEENS5_IJNSA_ILi128EEENSA_ILi240EEENSA_ILi64EEEEEENS_12float_e4m3_tENS5_IJlSB_lEEESI_SJ_NS4_8TiledMMAINS4_8MMA_AtomIJNS4_10MMA_TraitsINS4_19SM100_MMA_F8F6F4_SSEJSI_SI_fSE_SF_NS4_17integral_constantINS4_4UMMA5MajorELSQ_0EEESR_NSO_INSP_7ScaleInELSS_0EEEST_EEEEEENS4_6LayoutISC_NS5_IJNSA_ILi0EEESX_SX_EEEEENS5_IJNS4_10UnderscoreES10_S10_EEEEENS4_13SM90_TMA_LOADENS4_14ComposedLayoutINS4_7SwizzleILi2ELi4ELi3EEENS4_18smem_ptr_flag_bitsILi8EEENSW_INS5_IJNSA_ILi8EEESG_EEENS5_IJSG_SB_EEEEEEEvNS4_8identityES13_S1D_vS1E_EENS_8epilogue10collective18CollectiveEpilogueINS1G_23Sm100TmaWarpSpecializedILi1ELi1ELi240ELb0ELb0EEEJSH_NS5_IJNSW_ISE_SB_EENSW_ISF_SB_EEEEESI_SJ_SI_SJ_NS1G_6fusion15FusionCallbacksIS1K_NS1O_17LinearCombinationISI_fSI_fLNS_15FloatRoundStyleE2EEESH_S1N_JEEENS4_5SM1004TMEM4LOAD26SM100_TMEM_LOAD_32dp32b16xES13_NS14_INS15_ILi0ELi4ELi3EEES18_NSW_INS5_IJS19_NSA_ILi16EEEEEENS5_IJS1Z_SB_EEEEEEENS4_39AutoVectorizingCopyWithAssumedAlignmentILi128EEENS4_14SM90_TMA_STOREES23_S25_S25_EEEvvEEEEvNT_6ParamsE --------------------------
	.section	.nv.constant0._ZN7cutlass13device_kernelINS_4gemm6kernel13GemmUniversalIN4cute5tupleIJiiiiEEENS1_10collective13CollectiveMmaINS1_35MainloopSm100TmaUmmaWarpSpecializedILi7ELi2ELi2ENS5_IJNS4_1CILi1EEESB_SB_EEEEENS5_IJNSA_ILi128EEENSA_ILi240EEENSA_ILi64EEEEEENS_12float_e4m3_tENS5_IJlSB_lEEESI_SJ_NS4_8TiledMMAINS4_8MMA_AtomIJNS4_10MMA_TraitsINS4_19SM100_MMA_F8F6F4_SSEJSI_SI_fSE_SF_NS4_17integral_constantINS4_4UMMA5MajorELSQ_0EEESR_NSO_INSP_7ScaleInELSS_0EEEST_EEEEEENS4_6LayoutISC_NS5_IJNSA_ILi0EEESX_SX_EEEEENS5_IJNS4_10UnderscoreES10_S10_EEEEENS4_13SM90_TMA_LOADENS4_14ComposedLayoutINS4_7SwizzleILi2ELi4ELi3EEENS4_18smem_ptr_flag_bitsILi8EEENSW_INS5_IJNSA_ILi8EEESG_EEENS5_IJSG_SB_EEEEEEEvNS4_8identityES13_S1D_vS1E_EENS_8epilogue10collective18CollectiveEpilogueINS1G_23Sm100TmaWarpSpecializedILi1ELi1ELi240ELb0ELb0EEEJSH_NS5_IJNSW_ISE_SB_EENSW_ISF_SB_EEEEESI_SJ_SI_SJ_NS1G_6fusion15FusionCallbacksIS1K_NS1O_17LinearCombinationISI_fSI_fLNS_15FloatRoundStyleE2EEESH_S1N_JEEENS4_5SM1004TMEM4LOAD26SM100_TMEM_LOAD_32dp32b16xES13_NS14_INS15_ILi0ELi4ELi3EEES18_NSW_INS5_IJS19_NSA_ILi16EEEEEENS5_IJS1Z_SB_EEEEEEENS4_39AutoVectorizingCopyWithAssumedAlignmentILi128EEENS4_14SM90_TMA_STOREES23_S25_S25_EEEvvEEEEvNT_6ParamsE,"a",@progbits
	.sectionflags	@""
	.align	4
.nv.constant0._ZN7cutlass13device_kernelINS_4gemm6kernel13GemmUniversalIN4cute5tupleIJiiiiEEENS1_10collective13CollectiveMmaINS1_35MainloopSm100TmaUmmaWarpSpecializedILi7ELi2ELi2ENS5_IJNS4_1CILi1EEESB_SB_EEEEENS5_IJNSA_ILi128EEENSA_ILi240EEENSA_ILi64EEEEEENS_12float_e4m3_tENS5_IJlSB_lEEESI_SJ_NS4_8TiledMMAINS4_8MMA_AtomIJNS4_10MMA_TraitsINS4_19SM100_MMA_F8F6F4_SSEJSI_SI_fSE_SF_NS4_17integral_constantINS4_4UMMA5MajorELSQ_0EEESR_NSO_INSP_7ScaleInELSS_0EEEST_EEEEEENS4_6LayoutISC_NS5_IJNSA_ILi0EEESX_SX_EEEEENS5_IJNS4_10UnderscoreES10_S10_EEEEENS4_13SM90_TMA_LOADENS4_14ComposedLayoutINS4_7SwizzleILi2ELi4ELi3EEENS4_18smem_ptr_flag_bitsILi8EEENSW_INS5_IJNSA_ILi8EEESG_EEENS5_IJSG_SB_EEEEEEEvNS4_8identityES13_S1D_vS1E_EENS_8epilogue10collective18CollectiveEpilogueINS1G_23Sm100TmaWarpSpecializedILi1ELi1ELi240ELb0ELb0EEEJSH_NS5_IJNSW_ISE_SB_EENSW_ISF_SB_EEEEESI_SJ_SI_SJ_NS1G_6fusion15FusionCallbacksIS1K_NS1O_17LinearCombinationISI_fSI_fLNS_15FloatRoundStyleE2EEESH_S1N_JEEENS4_5SM1004TMEM4LOAD26SM100_TMEM_LOAD_32dp32b16xES13_NS14_INS15_ILi0ELi4ELi3EEES18_NSW_INS5_IJS19_NSA_ILi16EEEEEENS5_IJS1Z_SB_EEEEEEENS4_39AutoVectorizingCopyWithAssumedAlignmentILi128EEENS4_14SM90_TMA_STOREES23_S25_S25_EEEvvEEEEvNT_6ParamsE:
	.zero		2944


//--------------------- SYMBOLS --------------------------

	.type		.nv.reservedSmem.offset0,@object
	.size		.nv.reservedSmem.offset0,0x4
	.type		.nv.reservedSmem.cap,@object
	.size		.nv.reservedSmem.cap,0x4
	.type		__assertfail,@function
